	.target	sm_90a

	.elftype	@"ET_EXEC"


//--------------------- .note.nv.tkinfo           --------------------------
	.section	.note.nv.tkinfo,"",@"SHT_NOTE"
	.sectionflags	@"SHF_NOTE_NV_TKINFO"
	.tkinfo
        /*0018*/ 	.word	0x00000002
        /*0030*/ 	.string	""
        /*0030*/ 	.string	"ptxas"
        /*0030*/ 	.string	"Cuda compilation tools, release 13.0, V13.0.88"
        /*0030*/ 	.string	"Build cuda_13.0.r13.0/compiler.36424714_0"
        /*0030*/ 	.string	"-arch sm_90a -m 64 "



//--------------------- .note.nv.cuinfo           --------------------------
	.section	.note.nv.cuinfo,"",@"SHT_NOTE"
	.sectionflags	@"SHF_NOTE_NV_CUINFO"
        /*0018*/ 	.short	0x0002
        /*001a*/ 	.short	0x005a
        /*001c*/ 	.short	0x0082
	.zero		2


//--------------------- .nv.info                  --------------------------
	.section	.nv.info,"",@"SHT_CUDA_INFO"
	.align	4


	//----- nvinfo : EIATTR_REGCOUNT
	.align		4
        /*0000*/ 	.byte	0x04, 0x2f
        /*0002*/ 	.short	(.L_21 - .L_20)
	.align		4
.L_20:
        /*0004*/ 	.word	index@(_ZN7cutlass13device_kernelIN5flash11enable_sm90INS1_16FlashAttnFwdSm90INS1_25CollectiveMainloopFwdSm90ILi2EN4cute5tupleIJNS5_1CILi1EEES8_S8_EEENS6_IJNS7_ILi192EEENS7_ILi128EEENS7_ILi96EEEEEELi96ENS_12float_e4m3_tEfNS_4arch4Sm90ELb1ELb0ELb0ELb1ELb1ELb1ELb0ELb1ELb1ELb1ELb0ELb0EEENS1_21CollectiveEpilogueFwdINS6_IJSA_SC_SB_EEES9_NS_10bfloat16_tESG_Li384ELb1ELb1ELb0ELb1EEENS1_36VarlenDynamicPersistentTileSchedulerILi192ELi128ELi384ELi128ELb0ELb1ELb1ELb1ELb1ELb1EEEEEEEEEvNT_6ParamsE)
        /*0008*/ 	.word	0x00000080


	//----- nvinfo : EIATTR_FRAME_SIZE
	.align		4
.L_21:
        /*000c*/ 	.byte	0x04, 0x11
        /*000e*/ 	.short	(.L_23 - .L_22)
	.align		4
.L_22:
        /*0010*/ 	.word	index@(_ZN7cutlass13device_kernelIN5flash11enable_sm90INS1_16FlashAttnFwdSm90INS1_25CollectiveMainloopFwdSm90ILi2EN4cute5tupleIJNS5_1CILi1EEES8_S8_EEENS6_IJNS7_ILi192EEENS7_ILi128EEENS7_ILi96EEEEEELi96ENS_12float_e4m3_tEfNS_4arch4Sm90ELb1ELb0ELb0ELb1ELb1ELb1ELb0ELb1ELb1ELb1ELb0ELb0EEENS1_21CollectiveEpilogueFwdINS6_IJSA_SC_SB_EEES9_NS_10bfloat16_tESG_Li384ELb1ELb1ELb0ELb1EEENS1_36VarlenDynamicPersistentTileSchedulerILi192ELi128ELi384ELi128ELb0ELb1ELb1ELb1ELb1ELb1EEEEEEEEEvNT_6ParamsE)
        /*0014*/ 	.word	0x00000090


	//----- nvinfo : EIATTR_REGCOUNT
	.align		4
.L_23:
        /*0018*/ 	.byte	0x04, 0x2f
        /*001a*/ 	.short	(.L_25 - .L_24)
	.align		4
.L_24:
        /*001c*/ 	.word	index@(_ZN7cutlass13device_kernelIN5flash11enable_sm90INS1_16FlashAttnFwdSm90INS1_25CollectiveMainloopFwdSm90ILi2EN4cute5tupleIJNS5_1CILi1EEES8_S8_EEENS6_IJNS7_ILi192EEENS7_ILi128EEENS7_ILi96EEEEEELi96ENS_12float_e4m3_tEfNS_4arch4Sm90ELb1ELb0ELb0ELb1ELb1ELb0ELb0ELb1ELb1ELb1ELb0ELb0EEENS1_21CollectiveEpilogueFwdINS6_IJSA_SC_SB_EEES9_NS_10bfloat16_tESG_Li384ELb1ELb1ELb0ELb1EEENS1_36VarlenDynamicPersistentTileSchedulerILi192ELi128ELi384ELi128ELb0ELb1ELb1ELb1ELb1ELb1EEEEEEEEEvNT_6ParamsE)
        /*0020*/ 	.word	0x00000080


	//----- nvinfo : EIATTR_FRAME_SIZE
	.align		4
.L_25:
        /*0024*/ 	.byte	0x04, 0x11
        /*0026*/ 	.short	(.L_27 - .L_26)
	.align		4
.L_26:
        /*0028*/ 	.word	index@(_ZN7cutlass13device_kernelIN5flash11enable_sm90INS1_16FlashAttnFwdSm90INS1_25CollectiveMainloopFwdSm90ILi2EN4cute5tupleIJNS5_1CILi1EEES8_S8_EEENS6_IJNS7_ILi192EEENS7_ILi128EEENS7_ILi96EEEEEELi96ENS_12float_e4m3_tEfNS_4arch4Sm90ELb1ELb0ELb0ELb1ELb1ELb0ELb0ELb1ELb1ELb1ELb0ELb0EEENS1_21CollectiveEpilogueFwdINS6_IJSA_SC_SB_EEES9_NS_10bfloat16_tESG_Li384ELb1ELb1ELb0ELb1EEENS1_36VarlenDynamicPersistentTileSchedulerILi192ELi128ELi384ELi128ELb0ELb1ELb1ELb1ELb1ELb1EEEEEEEEEvNT_6ParamsE)
        /*002c*/ 	.word	0x00000020


	//----- nvinfo : EIATTR_REGCOUNT
	.align		4
.L_27:
        /*0030*/ 	.byte	0x04, 0x2f
        /*0032*/ 	.short	(.L_29 - .L_28)
	.align		4
.L_28:
        /*0034*/ 	.word	index@(_ZN7cutlass13device_kernelIN5flash11enable_sm90INS1_16FlashAttnFwdSm90INS1_25CollectiveMainloopFwdSm90ILi2EN4cute5tupleIJNS5_1CILi1EEES8_S8_EEENS6_IJNS7_ILi192EEENS7_ILi128EEENS7_ILi96EEEEEELi96ENS_12float_e4m3_tEfNS_4arch4Sm90ELb1ELb0ELb0ELb0ELb1ELb0ELb0ELb1ELb1ELb1ELb0ELb0EEENS1_21CollectiveEpilogueFwdINS6_IJSA_SC_SB_EEES9_NS_10bfloat16_tESG_Li384ELb0ELb1ELb0ELb1EEENS1_30DynamicPersistentTileSchedulerILi384ELi128ELb0ELb1ELb1EEEEEEEEEvNT_6ParamsE)
        /*0038*/ 	.word	0x00000080


	//----- nvinfo : EIATTR_FRAME_SIZE
	.align		4
.L_29:
        /*003c*/ 	.byte	0x04, 0x11
        /*003e*/ 	.short	(.L_31 - .L_30)
	.align		4
.L_30:
        /*0040*/ 	.word	index@(_ZN7cutlass13device_kernelIN5flash11enable_sm90INS1_16FlashAttnFwdSm90INS1_25CollectiveMainloopFwdSm90ILi2EN4cute5tupleIJNS5_1CILi1EEES8_S8_EEENS6_IJNS7_ILi192EEENS7_ILi128EEENS7_ILi96EEEEEELi96ENS_12float_e4m3_tEfNS_4arch4Sm90ELb1ELb0ELb0ELb0ELb1ELb0ELb0ELb1ELb1ELb1ELb0ELb0EEENS1_21CollectiveEpilogueFwdINS6_IJSA_SC_SB_EEES9_NS_10bfloat16_tESG_Li384ELb0ELb1ELb0ELb1EEENS1_30DynamicPersistentTileSchedulerILi384ELi128ELb0ELb1ELb1EEEEEEEEEvNT_6ParamsE)
        /*0044*/ 	.word	0x00000018


	//----- nvinfo : EIATTR_REGCOUNT
	.align		4
.L_31:
        /*0048*/ 	.byte	0x04, 0x2f
        /*004a*/ 	.short	(.L_33 - .L_32)
	.align		4
.L_32:
        /*004c*/ 	.word	index@(_ZN7cutlass13device_kernelIN5flash11enable_sm90INS1_16FlashAttnFwdSm90INS1_25CollectiveMainloopFwdSm90ILi2EN4cute5tupleIJNS5_1CILi1EEES8_S8_EEENS6_IJNS7_ILi192EEENS7_ILi128EEENS7_ILi96EEEEEELi96ENS_12float_e4m3_tEfNS_4arch4Sm90ELb0ELb1ELb0ELb1ELb1ELb1ELb0ELb1ELb1ELb1ELb0ELb0EEENS1_21CollectiveEpilogueFwdINS6_IJSA_SC_SB_EEES9_NS_10bfloat16_tESG_Li384ELb1ELb1ELb0ELb1EEENS1_36VarlenDynamicPersistentTileSchedulerILi192ELi128ELi384ELi128ELb0ELb1ELb1ELb1ELb0ELb1EEEEEEEEEvNT_6ParamsE)
        /*0050*/ 	.word	0x00000080


	//----- nvinfo : EIATTR_FRAME_SIZE
	.align		4
.L_33:
        /*0054*/ 	.byte	0x04, 0x11
        /*0056*/ 	.short	(.L_35 - .L_34)
	.align		4
.L_34:
        /*0058*/ 	.word	index@(_ZN7cutlass13device_kernelIN5flash11enable_sm90INS1_16FlashAttnFwdSm90INS1_25CollectiveMainloopFwdSm90ILi2EN4cute5tupleIJNS5_1CILi1EEES8_S8_EEENS6_IJNS7_ILi192EEENS7_ILi128EEENS7_ILi96EEEEEELi96ENS_12float_e4m3_tEfNS_4arch4Sm90ELb0ELb1ELb0ELb1ELb1ELb1ELb0ELb1ELb1ELb1ELb0ELb0EEENS1_21CollectiveEpilogueFwdINS6_IJSA_SC_SB_EEES9_NS_10bfloat16_tESG_Li384ELb1ELb1ELb0ELb1EEENS1_36VarlenDynamicPersistentTileSchedulerILi192ELi128ELi384ELi128ELb0ELb1ELb1ELb1ELb0ELb1EEEEEEEEEvNT_6ParamsE)
        /*005c*/ 	.word	0x00000090


	//----- nvinfo : EIATTR_REGCOUNT
	.align		4
.L_35:
        /*0060*/ 	.byte	0x04, 0x2f
        /*0062*/ 	.short	(.L_37 - .L_36)
	.align		4
.L_36:
        /*0064*/ 	.word	index@(_ZN7cutlass13device_kernelIN5flash11enable_sm90INS1_16FlashAttnFwdSm90INS1_25CollectiveMainloopFwdSm90ILi2EN4cute5tupleIJNS5_1CILi1EEES8_S8_EEENS6_IJNS7_ILi192EEENS7_ILi128EEENS7_ILi96EEEEEELi96ENS_12float_e4m3_tEfNS_4arch4Sm90ELb0ELb1ELb0ELb1ELb1ELb0ELb0ELb1ELb1ELb1ELb0ELb0EEENS1_21CollectiveEpilogueFwdINS6_IJSA_SC_SB_EEES9_NS_10bfloat16_tESG_Li384ELb1ELb1ELb0ELb1EEENS1_36VarlenDynamicPersistentTileSchedulerILi192ELi128ELi384ELi128ELb0ELb1ELb1ELb1ELb0ELb1EEEEEEEEEvNT_6ParamsE)
        /*0068*/ 	.word	0x00000080


	//----- nvinfo : EIATTR_FRAME_SIZE
	.align		4
.L_37:
        /*006c*/ 	.byte	0x04, 0x11
        /*006e*/ 	.short	(.L_39 - .L_38)
	.align		4
.L_38:
        /*0070*/ 	.word	index@(_ZN7cutlass13device_kernelIN5flash11enable_sm90INS1_16FlashAttnFwdSm90INS1_25CollectiveMainloopFwdSm90ILi2EN4cute5tupleIJNS5_1CILi1EEES8_S8_EEENS6_IJNS7_ILi192EEENS7_ILi128EEENS7_ILi96EEEEEELi96ENS_12float_e4m3_tEfNS_4arch4Sm90ELb0ELb1ELb0ELb1ELb1ELb0ELb0ELb1ELb1ELb1ELb0ELb0EEENS1_21CollectiveEpilogueFwdINS6_IJSA_SC_SB_EEES9_NS_10bfloat16_tESG_Li384ELb1ELb1ELb0ELb1EEENS1_36VarlenDynamicPersistentTileSchedulerILi192ELi128ELi384ELi128ELb0ELb1ELb1ELb1ELb0ELb1EEEEEEEEEvNT_6ParamsE)
        /*0074*/ 	.word	0x00000028


	//----- nvinfo : EIATTR_REGCOUNT
	.align		4
.L_39:
        /*0078*/ 	.byte	0x04, 0x2f
        /*007a*/ 	.short	(.L_41 - .L_40)
	.align		4
.L_40:
        /*007c*/ 	.word	index@(_ZN7cutlass13device_kernelIN5flash11enable_sm90INS1_16FlashAttnFwdSm90INS1_25CollectiveMainloopFwdSm90ILi2EN4cute5tupleIJNS5_1CILi1EEES8_S8_EEENS6_IJNS7_ILi192EEENS7_ILi128EEENS7_ILi96EEEEEELi96ENS_12float_e4m3_tEfNS_4arch4Sm90ELb0ELb1ELb0ELb0ELb1ELb0ELb0ELb1ELb1ELb1ELb0ELb0EEENS1_21CollectiveEpilogueFwdINS6_IJSA_SC_SB_EEES9_NS_10bfloat16_tESG_Li384ELb0ELb1ELb0ELb1EEENS1_30DynamicPersistentTileSchedulerILi384ELi128ELb0ELb1ELb1EEEEEEEEEvNT_6ParamsE)
        /*0080*/ 	.word	0x00000080


	//----- nvinfo : EIATTR_FRAME_SIZE
	.align		4
.L_41:
        /*0084*/ 	.byte	0x04, 0x11
        /*0086*/ 	.short	(.L_43 - .L_42)
	.align		4
.L_42:
        /*0088*/ 	.word	index@(_ZN7cutlass13device_kernelIN5flash11enable_sm90INS1_16FlashAttnFwdSm90INS1_25CollectiveMainloopFwdSm90ILi2EN4cute5tupleIJNS5_1CILi1EEES8_S8_EEENS6_IJNS7_ILi192EEENS7_ILi128EEENS7_ILi96EEEEEELi96ENS_12float_e4m3_tEfNS_4arch4Sm90ELb0ELb1ELb0ELb0ELb1ELb0ELb0ELb1ELb1ELb1ELb0ELb0EEENS1_21CollectiveEpilogueFwdINS6_IJSA_SC_SB_EEES9_NS_10bfloat16_tESG_Li384ELb0ELb1ELb0ELb1EEENS1_30DynamicPersistentTileSchedulerILi384ELi128ELb0ELb1ELb1EEEEEEEEEvNT_6ParamsE)
        /*008c*/ 	.word	0x00000018


	//----- nvinfo : EIATTR_REGCOUNT
	.align		4
.L_43:
        /*0090*/ 	.byte	0x04, 0x2f
        /*0092*/ 	.short	(.L_45 - .L_44)
	.align		4
.L_44:
        /*0094*/ 	.word	index@(_ZN7cutlass13device_kernelIN5flash11enable_sm90INS1_16FlashAttnFwdSm90INS1_25CollectiveMainloopFwdSm90ILi2EN4cute5tupleIJNS5_1CILi1EEES8_S8_EEENS6_IJNS7_ILi192EEENS7_ILi128EEENS7_ILi96EEEEEELi96ENS_12float_e4m3_tEfNS_4arch4Sm90ELb0ELb0ELb0ELb1ELb1ELb1ELb0ELb1ELb1ELb1ELb0ELb0EEENS1_21CollectiveEpilogueFwdINS6_IJSA_SC_SB_EEES9_NS_10bfloat16_tESG_Li384ELb1ELb1ELb0ELb1EEENS1_36VarlenDynamicPersistentTileSchedulerILi192ELi128ELi384ELi128ELb0ELb1ELb1ELb0ELb1ELb1EEEEEEEEEvNT_6ParamsE)
        /*0098*/ 	.word	0x00000080


	//----- nvinfo : EIATTR_FRAME_SIZE
	.align		4
.L_45:
        /*009c*/ 	.byte	0x04, 0x11
        /*009e*/ 	.short	(.L_47 - .L_46)
	.align		4
.L_46:
        /*00a0*/ 	.word	index@(_ZN7cutlass13device_kernelIN5flash11enable_sm90INS1_16FlashAttnFwdSm90INS1_25CollectiveMainloopFwdSm90ILi2EN4cute5tupleIJNS5_1CILi1EEES8_S8_EEENS6_IJNS7_ILi192EEENS7_ILi128EEENS7_ILi96EEEEEELi96ENS_12float_e4m3_tEfNS_4arch4Sm90ELb0ELb0ELb0ELb1ELb1ELb1ELb0ELb1ELb1ELb1ELb0ELb0EEENS1_21CollectiveEpilogueFwdINS6_IJSA_SC_SB_EEES9_NS_10bfloat16_tESG_Li384ELb1ELb1ELb0ELb1EEENS1_36VarlenDynamicPersistentTileSchedulerILi192ELi128ELi384ELi128ELb0ELb1ELb1ELb0ELb1ELb1EEEEEEEEEvNT_6ParamsE)
        /*00a4*/ 	.word	0x00000080


	//----- nvinfo : EIATTR_REGCOUNT
	.align		4
.L_47:
        /*00a8*/ 	.byte	0x04, 0x2f
        /*00aa*/ 	.short	(.L_49 - .L_48)
	.align		4
.L_48:
        /*00ac*/ 	.word	index@(_ZN7cutlass13device_kernelIN5flash11enable_sm90INS1_16FlashAttnFwdSm90INS1_25CollectiveMainloopFwdSm90ILi2EN4cute5tupleIJNS5_1CILi1EEES8_S8_EEENS6_IJNS7_ILi192EEENS7_ILi128EEENS7_ILi96EEEEEELi96ENS_12float_e4m3_tEfNS_4arch4Sm90ELb0ELb0ELb0ELb1ELb1ELb0ELb0ELb1ELb1ELb1ELb0ELb0EEENS1_21CollectiveEpilogueFwdINS6_IJSA_SC_SB_EEES9_NS_10bfloat16_tESG_Li384ELb1ELb1ELb0ELb1EEENS1_36VarlenDynamicPersistentTileSchedulerILi192ELi128ELi384ELi128ELb0ELb1ELb1ELb0ELb1ELb1EEEEEEEEEvNT_6ParamsE)
        /*00b0*/ 	.word	0x00000080


	//----- nvinfo : EIATTR_FRAME_SIZE
	.align		4
.L_49:
        /*00b4*/ 	.byte	0x04, 0x11
        /*00b6*/ 	.short	(.L_51 - .L_50)
	.align		4
.L_50:
        /*00b8*/ 	.word	index@(_ZN7cutlass13device_kernelIN5flash11enable_sm90INS1_16FlashAttnFwdSm90INS1_25CollectiveMainloopFwdSm90ILi2EN4cute5tupleIJNS5_1CILi1EEES8_S8_EEENS6_IJNS7_ILi192EEENS7_ILi128EEENS7_ILi96EEEEEELi96ENS_12float_e4m3_tEfNS_4arch4Sm90ELb0ELb0ELb0ELb1ELb1ELb0ELb0ELb1ELb1ELb1ELb0ELb0EEENS1_21CollectiveEpilogueFwdINS6_IJSA_SC_SB_EEES9_NS_10bfloat16_tESG_Li384ELb1ELb1ELb0ELb1EEENS1_36VarlenDynamicPersistentTileSchedulerILi192ELi128ELi384ELi128ELb0ELb1ELb1ELb0ELb1ELb1EEEEEEEEEvNT_6ParamsE)
        /*00bc*/ 	.word	0x00000020


	//----- nvinfo : EIATTR_REGCOUNT
	.align		4
.L_51:
        /*00c0*/ 	.byte	0x04, 0x2f
        /*00c2*/ 	.short	(.L_53 - .L_52)
	.align		4
.L_52:
        /*00c4*/ 	.word	index@(_ZN7cutlass13device_kernelIN5flash11enable_sm90INS1_16FlashAttnFwdSm90INS1_25CollectiveMainloopFwdSm90ILi2EN4cute5tupleIJNS5_1CILi1EEES8_S8_EEENS6_IJNS7_ILi192EEENS7_ILi128EEENS7_ILi96EEEEEELi96ENS_12float_e4m3_tEfNS_4arch4Sm90ELb0ELb0ELb0ELb0ELb1ELb0ELb0ELb1ELb1ELb1ELb0ELb0EEENS1_21CollectiveEpilogueFwdINS6_IJSA_SC_SB_EEES9_NS_10bfloat16_tESG_Li384ELb0ELb1ELb0ELb1EEENS1_29StaticPersistentTileSchedulerILb0EEEEEEEEEvNT_6ParamsE)
        /*00c8*/ 	.word	0x00000080


	//----- nvinfo : EIATTR_FRAME_SIZE
	.align		4
.L_53:
        /*00cc*/ 	.byte	0x04, 0x11
        /*00ce*/ 	.short	(.L_55 - .L_54)
	.align		4
.L_54:
        /*00d0*/ 	.word	index@(_ZN7cutlass13device_kernelIN5flash11enable_sm90INS1_16FlashAttnFwdSm90INS1_25CollectiveMainloopFwdSm90ILi2EN4cute5tupleIJNS5_1CILi1EEES8_S8_EEENS6_IJNS7_ILi192EEENS7_ILi128EEENS7_ILi96EEEEEELi96ENS_12float_e4m3_tEfNS_4arch4Sm90ELb0ELb0ELb0ELb0ELb1ELb0ELb0ELb1ELb1ELb1ELb0ELb0EEENS1_21CollectiveEpilogueFwdINS6_IJSA_SC_SB_EEES9_NS_10bfloat16_tESG_Li384ELb0ELb1ELb0ELb1EEENS1_29StaticPersistentTileSchedulerILb0EEEEEEEEEvNT_6ParamsE)
        /*00d4*/ 	.word	0x00000010


	//----- nvinfo : EIATTR_MIN_STACK_SIZE
	.align		4
.L_55:
        /*00d8*/ 	.byte	0x04, 0x12
        /*00da*/ 	.short	(.L_57 - .L_56)
	.align		4
.L_56:
        /*00dc*/ 	.word	index@(_ZN7cutlass13device_kernelIN5flash11enable_sm90INS1_16FlashAttnFwdSm90INS1_25CollectiveMainloopFwdSm90ILi2EN4cute5tupleIJNS5_1CILi1EEES8_S8_EEENS6_IJNS7_ILi192EEENS7_ILi128EEENS7_ILi96EEEEEELi96ENS_12float_e4m3_tEfNS_4arch4Sm90ELb0ELb0ELb0ELb0ELb1ELb0ELb0ELb1ELb1ELb1ELb0ELb0EEENS1_21CollectiveEpilogueFwdINS6_IJSA_SC_SB_EEES9_NS_10bfloat16_tESG_Li384ELb0ELb1ELb0ELb1EEENS1_29StaticPersistentTileSchedulerILb0EEEEEEEEEvNT_6ParamsE)
        /*00e0*/ 	.word	0x00000010


	//----- nvinfo : EIATTR_MIN_STACK_SIZE
	.align		4
.L_57:
        /*00e4*/ 	.byte	0x04, 0x12
        /*00e6*/ 	.short	(.L_59 - .L_58)
	.align		4
.L_58:
        /*00e8*/ 	.word	index@(_ZN7cutlass13device_kernelIN5flash11enable_sm90INS1_16FlashAttnFwdSm90INS1_25CollectiveMainloopFwdSm90ILi2EN4cute5tupleIJNS5_1CILi1EEES8_S8_EEENS6_IJNS7_ILi192EEENS7_ILi128EEENS7_ILi96EEEEEELi96ENS_12float_e4m3_tEfNS_4arch4Sm90ELb0ELb0ELb0ELb1ELb1ELb0ELb0ELb1ELb1ELb1ELb0ELb0EEENS1_21CollectiveEpilogueFwdINS6_IJSA_SC_SB_EEES9_NS_10bfloat16_tESG_Li384ELb1ELb1ELb0ELb1EEENS1_36VarlenDynamicPersistentTileSchedulerILi192ELi128ELi384ELi128ELb0ELb1ELb1ELb0ELb1ELb1EEEEEEEEEvNT_6ParamsE)
        /*00ec*/ 	.word	0x00000020


	//----- nvinfo : EIATTR_MIN_STACK_SIZE
	.align		4
.L_59:
        /*00f0*/ 	.byte	0x04, 0x12
        /*00f2*/ 	.short	(.L_61 - .L_60)
	.align		4
.L_60:
        /*00f4*/ 	.word	index@(_ZN7cutlass13device_kernelIN5flash11enable_sm90INS1_16FlashAttnFwdSm90INS1_25CollectiveMainloopFwdSm90ILi2EN4cute5tupleIJNS5_1CILi1EEES8_S8_EEENS6_IJNS7_ILi192EEENS7_ILi128EEENS7_ILi96EEEEEELi96ENS_12float_e4m3_tEfNS_4arch4Sm90ELb0ELb0ELb0ELb1ELb1ELb1ELb0ELb1ELb1ELb1ELb0ELb0EEENS1_21CollectiveEpilogueFwdINS6_IJSA_SC_SB_EEES9_NS_10bfloat16_tESG_Li384ELb1ELb1ELb0ELb1EEENS1_36VarlenDynamicPersistentTileSchedulerILi192ELi128ELi384ELi128ELb0ELb1ELb1ELb0ELb1ELb1EEEEEEEEEvNT_6ParamsE)
        /*00f8*/ 	.word	0x00000080


	//----- nvinfo : EIATTR_MIN_STACK_SIZE
	.align		4
.L_61:
        /*00fc*/ 	.byte	0x04, 0x12
        /*00fe*/ 	.short	(.L_63 - .L_62)
	.align		4
.L_62:
        /*0100*/ 	.word	index@(_ZN7cutlass13device_kernelIN5flash11enable_sm90INS1_16FlashAttnFwdSm90INS1_25CollectiveMainloopFwdSm90ILi2EN4cute5tupleIJNS5_1CILi1EEES8_S8_EEENS6_IJNS7_ILi192EEENS7_ILi128EEENS7_ILi96EEEEEELi96ENS_12float_e4m3_tEfNS_4arch4Sm90ELb0ELb1ELb0ELb0ELb1ELb0ELb0ELb1ELb1ELb1ELb0ELb0EEENS1_21CollectiveEpilogueFwdINS6_IJSA_SC_SB_EEES9_NS_10bfloat16_tESG_Li384ELb0ELb1ELb0ELb1EEENS1_30DynamicPersistentTileSchedulerILi384ELi128ELb0ELb1ELb1EEEEEEEEEvNT_6ParamsE)
        /*0104*/ 	.word	0x00000018


	//----- nvinfo : EIATTR_MIN_STACK_SIZE
	.align		4
.L_63:
        /*0108*/ 	.byte	0x04, 0x12
        /*010a*/ 	.short	(.L_65 - .L_64)
	.align		4
.L_64:
        /*010c*/ 	.word	index@(_ZN7cutlass13device_kernelIN5flash11enable_sm90INS1_16FlashAttnFwdSm90INS1_25CollectiveMainloopFwdSm90ILi2EN4cute5tupleIJNS5_1CILi1EEES8_S8_EEENS6_IJNS7_ILi192EEENS7_ILi128EEENS7_ILi96EEEEEELi96ENS_12float_e4m3_tEfNS_4arch4Sm90ELb0ELb1ELb0ELb1ELb1ELb0ELb0ELb1ELb1ELb1ELb0ELb0EEENS1_21CollectiveEpilogueFwdINS6_IJSA_SC_SB_EEES9_NS_10bfloat16_tESG_Li384ELb1ELb1ELb0ELb1EEENS1_36VarlenDynamicPersistentTileSchedulerILi192ELi128ELi384ELi128ELb0ELb1ELb1ELb1ELb0ELb1EEEEEEEEEvNT_6ParamsE)
        /*0110*/ 	.word	0x00000028


	//----- nvinfo : EIATTR_MIN_STACK_SIZE
	.align		4
.L_65:
        /*0114*/ 	.byte	0x04, 0x12
        /*0116*/ 	.short	(.L_67 - .L_66)
	.align		4
.L_66:
        /*0118*/ 	.word	index@(_ZN7cutlass13device_kernelIN5flash11enable_sm90INS1_16FlashAttnFwdSm90INS1_25CollectiveMainloopFwdSm90ILi2EN4cute5tupleIJNS5_1CILi1EEES8_S8_EEENS6_IJNS7_ILi192EEENS7_ILi128EEENS7_ILi96EEEEEELi96ENS_12float_e4m3_tEfNS_4arch4Sm90ELb0ELb1ELb0ELb1ELb1ELb1ELb0ELb1ELb1ELb1ELb0ELb0EEENS1_21CollectiveEpilogueFwdINS6_IJSA_SC_SB_EEES9_NS_10bfloat16_tESG_Li384ELb1ELb1ELb0ELb1EEENS1_36VarlenDynamicPersistentTileSchedulerILi192ELi128ELi384ELi128ELb0ELb1ELb1ELb1ELb0ELb1EEEEEEEEEvNT_6ParamsE)
        /*011c*/ 	.word	0x00000090


	//----- nvinfo : EIATTR_MIN_STACK_SIZE
	.align		4
.L_67:
        /*0120*/ 	.byte	0x04, 0x12
        /*0122*/ 	.short	(.L_69 - .L_68)
	.align		4
.L_68:
        /*0124*/ 	.word	index@(_ZN7cutlass13device_kernelIN5flash11enable_sm90INS1_16FlashAttnFwdSm90INS1_25CollectiveMainloopFwdSm90ILi2EN4cute5tupleIJNS5_1CILi1EEES8_S8_EEENS6_IJNS7_ILi192EEENS7_ILi128EEENS7_ILi96EEEEEELi96ENS_12float_e4m3_tEfNS_4arch4Sm90ELb1ELb0ELb0ELb0ELb1ELb0ELb0ELb1ELb1ELb1ELb0ELb0EEENS1_21CollectiveEpilogueFwdINS6_IJSA_SC_SB_EEES9_NS_10bfloat16_tESG_Li384ELb0ELb1ELb0ELb1EEENS1_30DynamicPersistentTileSchedulerILi384ELi128ELb0ELb1ELb1EEEEEEEEEvNT_6ParamsE)
        /*0128*/ 	.word	0x00000018


	//----- nvinfo : EIATTR_MIN_STACK_SIZE
	.align		4
.L_69:
        /*012c*/ 	.byte	0x04, 0x12
        /*012e*/ 	.short	(.L_71 - .L_70)
	.align		4
.L_70:
        /*0130*/ 	.word	index@(_ZN7cutlass13device_kernelIN5flash11enable_sm90INS1_16FlashAttnFwdSm90INS1_25CollectiveMainloopFwdSm90ILi2EN4cute5tupleIJNS5_1CILi1EEES8_S8_EEENS6_IJNS7_ILi192EEENS7_ILi128EEENS7_ILi96EEEEEELi96ENS_12float_e4m3_tEfNS_4arch4Sm90ELb1ELb0ELb0ELb1ELb1ELb0ELb0ELb1ELb1ELb1ELb0ELb0EEENS1_21CollectiveEpilogueFwdINS6_IJSA_SC_SB_EEES9_NS_10bfloat16_tESG_Li384ELb1ELb1ELb0ELb1EEENS1_36VarlenDynamicPersistentTileSchedulerILi192ELi128ELi384ELi128ELb0ELb1ELb1ELb1ELb1ELb1EEEEEEEEEvNT_6ParamsE)
        /*0134*/ 	.word	0x00000020


	//----- nvinfo : EIATTR_MIN_STACK_SIZE
	.align		4
.L_71:
        /*0138*/ 	.byte	0x04, 0x12
        /*013a*/ 	.short	(.L_73 - .L_72)
	.align		4
.L_72:
        /*013c*/ 	.word	index@(_ZN7cutlass13device_kernelIN5flash11enable_sm90INS1_16FlashAttnFwdSm90INS1_25CollectiveMainloopFwdSm90ILi2EN4cute5tupleIJNS5_1CILi1EEES8_S8_EEENS6_IJNS7_ILi192EEENS7_ILi128EEENS7_ILi96EEEEEELi96ENS_12float_e4m3_tEfNS_4arch4Sm90ELb1ELb0ELb0ELb1ELb1ELb1ELb0ELb1ELb1ELb1ELb0ELb0EEENS1_21CollectiveEpilogueFwdINS6_IJSA_SC_SB_EEES9_NS_10bfloat16_tESG_Li384ELb1ELb1ELb0ELb1EEENS1_36VarlenDynamicPersistentTileSchedulerILi192ELi128ELi384ELi128ELb0ELb1ELb1ELb1ELb1ELb1EEEEEEEEEvNT_6ParamsE)
        /*0140*/ 	.word	0x00000090
.L_73:


//--------------------- .nv.compat                --------------------------
	.section	.nv.compat,"",@"SHT_CUDA_COMPAT_INFO"
	.align	4
        /*0000*/ 	.byte	0x02, 0x09, 0x01, 0x00, 0x02, 0x02, 0x04, 0x00, 0x02, 0x05, 0x05, 0x00, 0x03, 0x07, 0x01, 0x01
        /*0010*/ 	.byte	0x02, 0x03, 0x01, 0x00, 0x02, 0x06, 0x01, 0x00, 0x04, 0x0b, 0x08, 0x00, 0x00, 0x00, 0x00, 0x00
        /*0020*/ 	.byte	0x00, 0x00, 0x00, 0x00


//--------------------- .nv.info._ZN7cutlass13device_kernelIN5flash11enable_sm90INS1_16FlashAttnFwdSm90INS1_25CollectiveMainloopFwdSm90ILi2EN4cute5tupleIJNS5_1CILi1EEES8_S8_EEENS6_IJNS7_ILi192EEENS7_ILi128EEENS7_ILi96EEEEEELi96ENS_12float_e4m3_tEfNS_4arch4Sm90ELb0ELb0ELb0ELb0ELb1ELb0ELb0ELb1ELb1ELb1ELb0ELb0EEENS1_21CollectiveEpilogueFwdINS6_IJSA_SC_SB_EEES9_NS_10bfloat16_tESG_Li384ELb0ELb1ELb0ELb1EEENS1_29StaticPersistentTileSchedulerILb0EEEEEEEEEvNT_6ParamsE --------------------------
	.section	.nv.info._ZN7cutlass13device_kernelIN5flash11enable_sm90INS1_16FlashAttnFwdSm90INS1_25CollectiveMainloopFwdSm90ILi2EN4cute5tupleIJNS5_1CILi1EEES8_S8_EEENS6_IJNS7_ILi192EEENS7_ILi128EEENS7_ILi96EEEEEELi96ENS_12float_e4m3_tEfNS_4arch4Sm90ELb0ELb0ELb0ELb0ELb1ELb0ELb0ELb1ELb1ELb1ELb0ELb0EEENS1_21CollectiveEpilogueFwdINS6_IJSA_SC_SB_EEES9_NS_10bfloat16_tESG_Li384ELb0ELb1ELb0ELb1EEENS1_29StaticPersistentTileSchedulerILb0EEEEEEEEEvNT_6ParamsE,"",@"SHT_CUDA_INFO"
	.sectionflags	@""
	.align	4


	//----- nvinfo : EIATTR_CUDA_API_VERSION
	.align		4
        /*0000*/ 	.byte	0x04, 0x37
        /*0002*/ 	.short	(.L_75 - .L_74)
.L_74:
        /*0004*/ 	.word	0x00000082


	//----- nvinfo : EIATTR_KPARAM_INFO
	.align		4
.L_75:
        /*0008*/ 	.byte	0x04, 0x17
        /*000a*/ 	.short	(.L_77 - .L_76)
.L_76:
        /*000c*/ 	.word	0x00000000
        /*0010*/ 	.short	0x0000
        /*0012*/ 	.short	0x0070
        /*0014*/ 	.byte	0x00, 0xf0, 0x01, 0x28


	//----- nvinfo : EIATTR_SPARSE_MMA_MASK
	.align		4
.L_77:
        /*0018*/ 	.byte	0x03, 0x50
        /*001a*/ 	.short	0x0000


	//----- nvinfo : EIATTR_MAXREG_COUNT
	.align		4
        /*001c*/ 	.byte	0x03, 0x1b
        /*001e*/ 	.short	0x0080


	//----- nvinfo : EIATTR_NUM_BARRIERS
	.align		4
        /*0020*/ 	.byte	0x02, 0x4c
        /*0022*/ 	.byte	0x09
	.zero		1


	//----- nvinfo : EIATTR_EXTERNS
	.align		4
        /*0024*/ 	.byte	0x04, 0x0f
        /*0026*/ 	.short	(.L_79 - .L_78)


	//   ....[0]....
	.align		4
.L_78:
        /*0028*/ 	.word	index@(__assertfail)


	//----- nvinfo : EIATTR_ANNOTATIONS
	.align		4
.L_79:
        /*002c*/ 	.byte	0x04, 0x55
        /*002e*/ 	.short	(.L_81 - .L_80)


	//   ....[0]....
.L_80:
        /*0030*/ 	.word	0x00000001
        /*0034*/ 	.byte	0x30, 0x73, 0x00, 0x00, 0x01, 0x00, 0x00, 0x00, 0xd0, 0x73, 0x00, 0x00, 0x01, 0x00, 0x00, 0x00
        /*0044*/ 	.byte	0x80, 0x74, 0x00, 0x00, 0x01, 0x00, 0x00, 0x00, 0xe0, 0x74, 0x00, 0x00, 0x01, 0x00, 0x00, 0x00
        /*0054*/ 	.byte	0x50, 0x7e, 0x00, 0x00, 0x01, 0x00, 0x00, 0x00, 0x40, 0x85, 0x00, 0x00, 0x01, 0x00, 0x00, 0x00
        /*0064*/ 	.byte	0x50, 0x9e, 0x00, 0x00, 0x01, 0x00, 0x00, 0x00, 0x60, 0x9e, 0x00, 0x00, 0x01, 0x00, 0x00, 0x00
        /*0074*/ 	.byte	0x80, 0xa3, 0x00, 0x00, 0x01, 0x00, 0x00, 0x00, 0x90, 0xa3, 0x00, 0x00


	//----- nvinfo : EIATTR_MERCURY_ISA_VERSION
	.align		4
.L_81:
        /*0080*/ 	.byte	0x03, 0x5f
        /*0082*/ 	.short	0x0101


	//----- nvinfo : EIATTR_INT_WARP_WIDE_INSTR_OFFSETS
	.align		4
        /*0084*/ 	.byte	0x04, 0x31
        /*0086*/ 	.short	(.L_83 - .L_82)


	//   ....[0]....
.L_82:
        /*0088*/ 	.word	0x000000c0


	//   ....[1]....
        /*008c*/ 	.word	0x000000d0


	//   ....[2]....
        /*0090*/ 	.word	0x00000170


	//----- nvinfo : EIATTR_COOP_GROUP_MASK_REGIDS
	.align		4
.L_83:
        /*0094*/ 	.byte	0x04, 0x29
        /*0096*/ 	.short	(.L_85 - .L_84)


	//   ....[0]....
.L_84:
        /*0098*/ 	.word	0xffffffff


	//   ....[1]....
        /*009c*/ 	.word	0xffffffff


	//   ....[2]....
        /*00a0*/ 	.word	0xffffffff


	//   ....[3]....
        /*00a4*/ 	.word	0xffffffff


	//   ....[4]....
        /*00a8*/ 	.word	0xffffffff


	//   ....[5]....
        /*00ac*/ 	.word	0xffffffff


	//   ....[6]....
        /*00b0*/ 	.word	0xffffffff


	//   ....[7]....
        /*00b4*/ 	.word	0xffffffff


	//   ....[8]....
        /*00b8*/ 	.word	0xffffffff


	//   ....[9]....
        /*00bc*/ 	.word	0xffffffff


	//   ....[10]....
        /*00c0*/ 	.word	0xffffffff


	//   ....[11]....
        /*00c4*/ 	.word	0xffffffff


	//   ....[12]....
        /*00c8*/ 	.word	0xffffffff


	//   ....[13]....
        /*00cc*/ 	.word	0xffffffff


	//   ....[14]....
        /*00d0*/ 	.word	0xffffffff


	//   ....[15]....
        /*00d4*/ 	.word	0xffffffff


	//   ....[16]....
        /*00d8*/ 	.word	0xffffffff


	//   ....[17]....
        /*00dc*/ 	.word	0xffffffff


	//   ....[18]....
        /*00e0*/ 	.word	0xffffffff


	//   ....[19]....
        /*00e4*/ 	.word	0xffffffff


	//   ....[20]....
        /*00e8*/ 	.word	0xffffffff


	//   ....[21]....
        /*00ec*/ 	.word	0xffffffff


	//   ....[22]....
        /*00f0*/ 	.word	0xffffffff


	//   ....[23]....
        /*00f4*/ 	.word	0xffffffff


	//   ....[24]....
        /*00f8*/ 	.word	0xffffffff


	//   ....[25]....
        /*00fc*/ 	.word	0xffffffff


	//   ....[26]....
        /*0100*/ 	.word	0xffffffff


	//   ....[27]....
        /*0104*/ 	.word	0xffffffff


	//   ....[28]....
        /*0108*/ 	.word	0xffffffff


	//   ....[29]....
        /*010c*/ 	.word	0xffffffff


	//   ....[30]....
        /*0110*/ 	.word	0xffffffff


	//   ....[31]....
        /*0114*/ 	.word	0xffffffff


	//   ....[32]....
        /*0118*/ 	.word	0xffffffff


	//   ....[33]....
        /*011c*/ 	.word	0xffffffff


	//   ....[34]....
        /*0120*/ 	.word	0xffffffff


	//   ....[35]....
        /*0124*/ 	.word	0xffffffff


	//   ....[36]....
        /*0128*/ 	.word	0xffffffff


	//   ....[37]....
        /*012c*/ 	.word	0xffffffff


	//   ....[38]....
        /*0130*/ 	.word	0xffffffff


	//   ....[39]....
        /*0134*/ 	.word	0xffffffff


	//   ....[40]....
        /*0138*/ 	.word	0xffffffff


	//   ....[41]....
        /*013c*/ 	.word	0xffffffff


	//   ....[42]....
        /*0140*/ 	.word	0xffffffff


	//   ....[43]....
        /*0144*/ 	.word	0xffffffff


	//   ....[44]....
        /*0148*/ 	.word	0xffffffff


	//   ....[45]....
        /*014c*/ 	.word	0xffffffff


	//   ....[46]....
        /*0150*/ 	.word	0xffffffff


	//   ....[47]....
        /*0154*/ 	.word	0xffffffff


	//   ....[48]....
        /*0158*/ 	.word	0xffffffff


	//   ....[49]....
        /*015c*/ 	.word	0xffffffff


	//   ....[50]....
        /*0160*/ 	.word	0xffffffff


	//   ....[51]....
        /*0164*/ 	.word	0xffffffff


	//   ....[52]....
        /*0168*/ 	.word	0xffffffff


	//   ....[53]....
        /*016c*/ 	.word	0xffffffff


	//   ....[54]....
        /*0170*/ 	.word	0xffffffff


	//   ....[55]....
        /*0174*/ 	.word	0xffffffff


	//   ....[56]....
        /*0178*/ 	.word	0xffffffff


	//   ....[57]....
        /*017c*/ 	.word	0xffffffff


	//   ....[58]....
        /*0180*/ 	.word	0xffffffff


	//   ....[59]....
        /*0184*/ 	.word	0xffffffff


	//   ....[60]....
        /*0188*/ 	.word	0xffffffff


	//   ....[61]....
        /*018c*/ 	.word	0xffffffff


	//   ....[62]....
        /*0190*/ 	.word	0xffffffff


	//   ....[63]....
        /*0194*/ 	.word	0xffffffff


	//   ....[64]....
        /*0198*/ 	.word	0xffffffff


	//   ....[65]....
        /*019c*/ 	.word	0xffffffff


	//   ....[66]....
        /*01a0*/ 	.word	0xffffffff


	//   ....[67]....
        /*01a4*/ 	.word	0xffffffff


	//   ....[68]....
        /*01a8*/ 	.word	0xffffffff


	//   ....[69]....
        /*01ac*/ 	.word	0xffffffff


	//   ....[70]....
        /*01b0*/ 	.word	0xffffffff


	//   ....[71]....
        /*01b4*/ 	.word	0xffffffff


	//   ....[72]....
        /*01b8*/ 	.word	0xffffffff


	//   ....[73]....
        /*01bc*/ 	.word	0xffffffff


	//   ....[74]....
        /*01c0*/ 	.word	0x0500000f


	//   ....[75]....
        /*01c4*/ 	.word	0x0500000f


	//   ....[76]....
        /*01c8*/ 	.word	0x0500000f


	//   ....[77]....
        /*01cc*/ 	.word	0x0500000f


	//   ....[78]....
        /*01d0*/ 	.word	0x0500000f


	//   ....[79]....
        /*01d4*/ 	.word	0x0500000f


	//   ....[80]....
        /*01d8*/ 	.word	0x0500000f


	//   ....[81]....
        /*01dc*/ 	.word	0x0500000f


	//   ....[82]....
        /*01e0*/ 	.word	0x0500000f


	//   ....[83]....
        /*01e4*/ 	.word	0x0500000f


	//   ....[84]....
        /*01e8*/ 	.word	0x0500000f


	//   ....[85]....
        /*01ec*/ 	.word	0x0500000f


	//   ....[86]....
        /*01f0*/ 	.word	0x0500000f


	//   ....[87]....
        /*01f4*/ 	.word	0x0500000f


	//   ....[88]....
        /*01f8*/ 	.word	0x0500000f


	//   ....[89]....
        /*01fc*/ 	.word	0x0500000f


	//   ....[90]....
        /*0200*/ 	.word	0x0500000f


	//   ....[91]....
        /*0204*/ 	.word	0x0500000f


	//   ....[92]....
        /*0208*/ 	.word	0x0500000f


	//   ....[93]....
        /*020c*/ 	.word	0x0500000f


	//   ....[94]....
        /*0210*/ 	.word	0x0500000f


	//   ....[95]....
        /*0214*/ 	.word	0x0500000f


	//   ....[96]....
        /*0218*/ 	.word	0x0500000f


	//----- nvinfo : EIATTR_COOP_GROUP_INSTR_OFFSETS
	.align		4
.L_85:
        /*021c*/ 	.byte	0x04, 0x28
        /*021e*/ 	.short	(.L_87 - .L_86)


	//   ....[0]....
.L_86:
        /*0220*/ 	.word	0x00000070


	//   ....[1]....
        /*0224*/ 	.word	0x000000b0


	//   ....[2]....
        /*0228*/ 	.word	0x000002d0


	//   ....[3]....
        /*022c*/ 	.word	0x00000430


	//   ....[4]....
        /*0230*/ 	.word	0x00000550


	//   ....[5]....
        /*0234*/ 	.word	0x000006b0


	//   ....[6]....
        /*0238*/ 	.word	0x00000e20


	//   ....[7]....
        /*023c*/ 	.word	0x00002160


	//   ....[8]....
        /*0240*/ 	.word	0x00002260


	//   ....[9]....
        /*0244*/ 	.word	0x000027d0


	//   ....[10]....
        /*0248*/ 	.word	0x00002860


	//   ....[11]....
        /*024c*/ 	.word	0x00003e10


	//   ....[12]....
        /*0250*/ 	.word	0x00003e20


	//   ....[13]....
        /*0254*/ 	.word	0x00003e50


	//   ....[14]....
        /*0258*/ 	.word	0x00003e60


	//   ....[15]....
        /*025c*/ 	.word	0x00005470


	//   ....[16]....
        /*0260*/ 	.word	0x00005480


	//   ....[17]....
        /*0264*/ 	.word	0x00005500


	//   ....[18]....
        /*0268*/ 	.word	0x00005510


	//   ....[19]....
        /*026c*/ 	.word	0x00006520


	//   ....[20]....
        /*0270*/ 	.word	0x00006530


	//   ....[21]....
        /*0274*/ 	.word	0x00006540


	//   ....[22]....
        /*0278*/ 	.word	0x00006550


	//   ....[23]....
        /*027c*/ 	.word	0x00006560


	//   ....[24]....
        /*0280*/ 	.word	0x00006570


	//   ....[25]....
        /*0284*/ 	.word	0x00006580


	//   ....[26]....
        /*0288*/ 	.word	0x00006590


	//   ....[27]....
        /*028c*/ 	.word	0x000065c0


	//   ....[28]....
        /*0290*/ 	.word	0x000065d0


	//   ....[29]....
        /*0294*/ 	.word	0x00006600


	//   ....[30]....
        /*0298*/ 	.word	0x00006610


	//   ....[31]....
        /*029c*/ 	.word	0x00006620


	//   ....[32]....
        /*02a0*/ 	.word	0x00006630


	//   ....[33]....
        /*02a4*/ 	.word	0x00006640


	//   ....[34]....
        /*02a8*/ 	.word	0x00006650


	//   ....[35]....
        /*02ac*/ 	.word	0x00006660


	//   ....[36]....
        /*02b0*/ 	.word	0x00006690


	//   ....[37]....
        /*02b4*/ 	.word	0x000066a0


	//   ....[38]....
        /*02b8*/ 	.word	0x000066b0


	//   ....[39]....
        /*02bc*/ 	.word	0x000066e0


	//   ....[40]....
        /*02c0*/ 	.word	0x000066f0


	//   ....[41]....
        /*02c4*/ 	.word	0x00006700


	//   ....[42]....
        /*02c8*/ 	.word	0x00006720


	//   ....[43]....
        /*02cc*/ 	.word	0x00006780


	//   ....[44]....
        /*02d0*/ 	.word	0x000067b0


	//   ....[45]....
        /*02d4*/ 	.word	0x000067e0


	//   ....[46]....
        /*02d8*/ 	.word	0x00006810


	//   ....[47]....
        /*02dc*/ 	.word	0x00006cc0


	//   ....[48]....
        /*02e0*/ 	.word	0x00006d00


	//   ....[49]....
        /*02e4*/ 	.word	0x00006e10


	//   ....[50]....
        /*02e8*/ 	.word	0x00006e50


	//   ....[51]....
        /*02ec*/ 	.word	0x00008280


	//   ....[52]....
        /*02f0*/ 	.word	0x000082b0


	//   ....[53]....
        /*02f4*/ 	.word	0x000082d0


	//   ....[54]....
        /*02f8*/ 	.word	0x00008340


	//   ....[55]....
        /*02fc*/ 	.word	0x000086e0


	//   ....[56]....
        /*0300*/ 	.word	0x00008700


	//   ....[57]....
        /*0304*/ 	.word	0x00008710


	//   ....[58]....
        /*0308*/ 	.word	0x00008750


	//   ....[59]....
        /*030c*/ 	.word	0x00008f30


	//   ....[60]....
        /*0310*/ 	.word	0x00008f50


	//   ....[61]....
        /*0314*/ 	.word	0x00008f70


	//   ....[62]....
        /*0318*/ 	.word	0x00008f80


	//   ....[63]....
        /*031c*/ 	.word	0x00008f90


	//   ....[64]....
        /*0320*/ 	.word	0x00009060


	//   ....[65]....
        /*0324*/ 	.word	0x00009700


	//   ....[66]....
        /*0328*/ 	.word	0x00009720


	//   ....[67]....
        /*032c*/ 	.word	0x00009740


	//   ....[68]....
        /*0330*/ 	.word	0x000097a0


	//   ....[69]....
        /*0334*/ 	.word	0x00009b30


	//   ....[70]....
        /*0338*/ 	.word	0x00009b40


	//   ....[71]....
        /*033c*/ 	.word	0x00009b50


	//   ....[72]....
        /*0340*/ 	.word	0x00009bb0


	//   ....[73]....
        /*0344*/ 	.word	0x0000a8a0


	//   ....[74]....
        /*0348*/ 	.word	0x0000add0


	//   ....[75]....
        /*034c*/ 	.word	0x0000aeb0


	//   ....[76]....
        /*0350*/ 	.word	0x0000af70


	//   ....[77]....
        /*0354*/ 	.word	0x0000afd0


	//   ....[78]....
        /*0358*/ 	.word	0x0000b0b0


	//   ....[79]....
        /*035c*/ 	.word	0x0000b1a0


	//   ....[80]....
        /*0360*/ 	.word	0x0000b240


	//   ....[81]....
        /*0364*/ 	.word	0x0000b2c0


	//   ....[82]....
        /*0368*/ 	.word	0x0000b370


	//   ....[83]....
        /*036c*/ 	.word	0x0000b400


	//   ....[84]....
        /*0370*/ 	.word	0x0000b460


	//   ....[85]....
        /*0374*/ 	.word	0x0000b4c0


	//   ....[86]....
        /*0378*/ 	.word	0x0000b5a0


	//   ....[87]....
        /*037c*/ 	.word	0x0000b630


	//   ....[88]....
        /*0380*/ 	.word	0x0000b700


	//   ....[89]....
        /*0384*/ 	.word	0x0000b840


	//   ....[90]....
        /*0388*/ 	.word	0x0000b8f0


	//   ....[91]....
        /*038c*/ 	.word	0x0000b9a0


	//   ....[92]....
        /*0390*/ 	.word	0x0000ba50


	//   ....[93]....
        /*0394*/ 	.word	0x0000bb40


	//   ....[94]....
        /*0398*/ 	.word	0x0000bbd0


	//   ....[95]....
        /*039c*/ 	.word	0x0000bc30


	//   ....[96]....
        /*03a0*/ 	.word	0x0000bd00


	//----- nvinfo : EIATTR_REG_RECONFIG
	.align		4
.L_87:
        /*03a4*/ 	.byte	0x01, 0x54
	.zero		2


	//----- nvinfo : EIATTR_SYSCALL_OFFSETS
	.align		4
        /*03a8*/ 	.byte	0x04, 0x46
        /*03aa*/ 	.short	(.L_89 - .L_88)


	//   ....[0]....
.L_88:
        /*03ac*/ 	.word	0x00001340


	//   ....[1]....
        /*03b0*/ 	.word	0x000079b0


	//   ....[2]....
        /*03b4*/ 	.word	0x00007b10


	//   ....[3]....
        /*03b8*/ 	.word	0x00007c50


	//   ....[4]....
        /*03bc*/ 	.word	0x00007d70


	//   ....[5]....
        /*03c0*/ 	.word	0x00008a50


	//----- nvinfo : EIATTR_MBARRIER_INSTR_OFFSETS
	.align		4
.L_89:
        /*03c4*/ 	.byte	0x04, 0x39
        /*03c6*/ 	.short	(.L_91 - .L_90)


	//   ....[0]....
.L_90:
        /*03c8*/ 	.word	0x00000180
        /*03cc*/ 	.word	0x000000ff
        /*03d0*/ 	.word	0x00019c00
        /*03d4*/ 	.short	0x0100
        /*03d6*/ 	.byte	0x08
	.zero		1


	//   ....[1]....
        /*03d8*/ 	.word	0x00000190
        /*03dc*/ 	.word	0x000000ff
        /*03e0*/ 	.word	0x00019c20
        /*03e4*/ 	.short	0x0100
        /*03e6*/ 	.byte	0x08
	.zero		1


	//   ....[2]....
        /*03e8*/ 	.word	0x00000280
        /*03ec*/ 	.word	0x000000ff
        /*03f0*/ 	.word	0x00019c30
        /*03f4*/ 	.short	0x0100
        /*03f6*/ 	.byte	0x08
	.zero		1


	//   ....[3]....
        /*03f8*/ 	.word	0x00000290
        /*03fc*/ 	.word	0x000000ff
        /*0400*/ 	.word	0x00019c40
        /*0404*/ 	.short	0x0100
        /*0406*/ 	.byte	0x08
	.zero		1


	//   ....[4]....
        /*0408*/ 	.word	0x000002a0
        /*040c*/ 	.word	0x000000ff
        /*0410*/ 	.word	0x00019c38
        /*0414*/ 	.short	0x0100
        /*0416*/ 	.byte	0x08
	.zero		1


	//   ....[5]....
        /*0418*/ 	.word	0x000002b0
        /*041c*/ 	.word	0x000000ff
        /*0420*/ 	.word	0x00019c48
        /*0424*/ 	.short	0x0100
        /*0426*/ 	.byte	0x08
	.zero		1


	//   ....[6]....
        /*0428*/ 	.word	0x000003e0
        /*042c*/ 	.word	0x000000ff
        /*0430*/ 	.word	0x00019c50
        /*0434*/ 	.short	0x0100
        /*0436*/ 	.byte	0x08
	.zero		1


	//   ....[7]....
        /*0438*/ 	.word	0x000003f0
        /*043c*/ 	.word	0x000000ff
        /*0440*/ 	.word	0x00019c60
        /*0444*/ 	.short	0x0100
        /*0446*/ 	.byte	0x08
	.zero		1


	//   ....[8]....
        /*0448*/ 	.word	0x00000400
        /*044c*/ 	.word	0x000000ff
        /*0450*/ 	.word	0x00019c58
        /*0454*/ 	.short	0x0100
        /*0456*/ 	.byte	0x08
	.zero		1


	//   ....[9]....
        /*0458*/ 	.word	0x00000410
        /*045c*/ 	.word	0x000000ff
        /*0460*/ 	.word	0x00019c68
        /*0464*/ 	.short	0x0100
        /*0466*/ 	.byte	0x08
	.zero		1


	//   ....[10]....
        /*0468*/ 	.word	0x00000500
        /*046c*/ 	.word	0x000000ff
        /*0470*/ 	.word	0x00019c70
        /*0474*/ 	.short	0x0100
        /*0476*/ 	.byte	0x06
	.zero		1


	//   ....[11]....
        /*0478*/ 	.word	0x00000510
        /*047c*/ 	.word	0x000000ff
        /*0480*/ 	.word	0x00019c80
        /*0484*/ 	.short	0x0100
        /*0486*/ 	.byte	0x06
	.zero		1


	//   ....[12]....
        /*0488*/ 	.word	0x00000520
        /*048c*/ 	.word	0x000000ff
        /*0490*/ 	.word	0x00019c78
        /*0494*/ 	.short	0x0100
        /*0496*/ 	.byte	0x06
	.zero		1


	//   ....[13]....
        /*0498*/ 	.word	0x00000530
        /*049c*/ 	.word	0x000000ff
        /*04a0*/ 	.word	0x00019c88
        /*04a4*/ 	.short	0x0100
        /*04a6*/ 	.byte	0x06
	.zero		1


	//   ....[14]....
        /*04a8*/ 	.word	0x00000660
        /*04ac*/ 	.word	0x000000ff
        /*04b0*/ 	.word	0x00019c90
        /*04b4*/ 	.short	0x0100
        /*04b6*/ 	.byte	0x08
	.zero		1


	//   ....[15]....
        /*04b8*/ 	.word	0x00000670
        /*04bc*/ 	.word	0x000000ff
        /*04c0*/ 	.word	0x00019ca0
        /*04c4*/ 	.short	0x0100
        /*04c6*/ 	.byte	0x08
	.zero		1


	//   ....[16]....
        /*04c8*/ 	.word	0x00000680
        /*04cc*/ 	.word	0x000000ff
        /*04d0*/ 	.word	0x00019c98
        /*04d4*/ 	.short	0x0100
        /*04d6*/ 	.byte	0x08
	.zero		1


	//   ....[17]....
        /*04d8*/ 	.word	0x00000690
        /*04dc*/ 	.word	0x000000ff
        /*04e0*/ 	.word	0x00019ca8
        /*04e4*/ 	.short	0x0100
        /*04e6*/ 	.byte	0x08
	.zero		1


	//   ....[18]....
        /*04e8*/ 	.word	0x000007e0
        /*04ec*/ 	.word	0x000000ff
        /*04f0*/ 	.word	0x00019cb0
        /*04f4*/ 	.short	0x0100
        /*04f6*/ 	.byte	0x08
	.zero		1


	//   ....[19]....
        /*04f8*/ 	.word	0x000007f0
        /*04fc*/ 	.word	0x000000ff
        /*0500*/ 	.word	0x00019cc0
        /*0504*/ 	.short	0x0100
        /*0506*/ 	.byte	0x08
	.zero		1


	//   ....[20]....
        /*0508*/ 	.word	0x00000800
        /*050c*/ 	.word	0x000000ff
        /*0510*/ 	.word	0x00019cb8
        /*0514*/ 	.short	0x0100
        /*0516*/ 	.byte	0x08
	.zero		1


	//   ....[21]....
        /*0518*/ 	.word	0x00000810
        /*051c*/ 	.word	0x000000ff
        /*0520*/ 	.word	0x00019cc8
        /*0524*/ 	.short	0x0100
        /*0526*/ 	.byte	0x08
	.zero		1


	//   ....[22]....
        /*0528*/ 	.word	0x000013a0
        /*052c*/ 	.word	0x000000ff
        /*0530*/ 	.word	0x00019c00
        /*0534*/ 	.short	0x010a
        /*0536*/ 	.byte	0x32
	.zero		1


	//   ....[23]....
        /*0538*/ 	.word	0x00001420
        /*053c*/ 	.word	0x00000003
        /*0540*/ 	.word	0x00019c30
        /*0544*/ 	.short	0x010a
        /*0546*/ 	.byte	0x3f
	.zero		1


	//   ....[24]....
        /*0548*/ 	.word	0x00001470
        /*054c*/ 	.word	0x00000003
        /*0550*/ 	.word	0x00019c30
        /*0554*/ 	.short	0x010a
        /*0556*/ 	.byte	0x3f
	.zero		1


	//   ....[25]....
        /*0558*/ 	.word	0x00001810
        /*055c*/ 	.word	0x000000ff
        /*0560*/ 	.word	0x00000000
        /*0564*/ 	.short	0x0101
        /*0566*/ 	.byte	0x06
	.zero		1


	//   ....[26]....
        /*0568*/ 	.word	0x00003620
        /*056c*/ 	.word	0x000000ff
        /*0570*/ 	.word	0x00019c30
        /*0574*/ 	.short	0x010a
        /*0576*/ 	.byte	0x14
	.zero		1


	//   ....[27]....
        /*0578*/ 	.word	0x00003660
        /*057c*/ 	.word	0x000000ff
        /*0580*/ 	.word	0x00019c30
        /*0584*/ 	.short	0x010a
        /*0586*/ 	.byte	0x14
	.zero		1


	//   ....[28]....
        /*0588*/ 	.word	0x000037c0
        /*058c*/ 	.word	0x000000ff
        /*0590*/ 	.word	0x00019c50
        /*0594*/ 	.short	0x010a
        /*0596*/ 	.byte	0x0b
	.zero		1


	//   ....[29]....
        /*0598*/ 	.word	0x00003800
        /*059c*/ 	.word	0x000000ff
        /*05a0*/ 	.word	0x00019c50
        /*05a4*/ 	.short	0x010a
        /*05a6*/ 	.byte	0x0b
	.zero		1


	//   ....[30]....
        /*05a8*/ 	.word	0x00003a90
        /*05ac*/ 	.word	0x000000ff
        /*05b0*/ 	.word	0x00000000
        /*05b4*/ 	.short	0x0101
        /*05b6*/ 	.byte	0x06
	.zero		1


	//   ....[31]....
        /*05b8*/ 	.word	0x00004c20
        /*05bc*/ 	.word	0x000000ff
        /*05c0*/ 	.word	0x00000000
        /*05c4*/ 	.short	0x0101
        /*05c6*/ 	.byte	0x06
	.zero		1


	//   ....[32]....
        /*05c8*/ 	.word	0x00005180
        /*05cc*/ 	.word	0x000000ff
        /*05d0*/ 	.word	0x00019c50
        /*05d4*/ 	.short	0x010a
        /*05d6*/ 	.byte	0x08
	.zero		1


	//   ....[33]....
        /*05d8*/ 	.word	0x000051c0
        /*05dc*/ 	.word	0x000000ff
        /*05e0*/ 	.word	0x00019c50
        /*05e4*/ 	.short	0x010a
        /*05e6*/ 	.byte	0x08
	.zero		1


	//   ....[34]....
        /*05e8*/ 	.word	0x00005cd0
        /*05ec*/ 	.word	0x000000ff
        /*05f0*/ 	.word	0x00000000
        /*05f4*/ 	.short	0x0101
        /*05f6*/ 	.byte	0x08
	.zero		1


	//   ....[35]....
        /*05f8*/ 	.word	0x00006ce0
        /*05fc*/ 	.word	0x000000ff
        /*0600*/ 	.word	0x00000000
        /*0604*/ 	.short	0x0101
        /*0606*/ 	.byte	0x04
	.zero		1


	//   ....[36]....
        /*0608*/ 	.word	0x000080d0
        /*060c*/ 	.word	0x00000004
        /*0610*/ 	.word	0x00019c80
        /*0614*/ 	.short	0x010a
        /*0616*/ 	.byte	0x3f
	.zero		1


	//   ....[37]....
        /*0618*/ 	.word	0x00008410
        /*061c*/ 	.word	0x00000004
        /*0620*/ 	.word	0x00019c70
        /*0624*/ 	.short	0x0107
        /*0626*/ 	.byte	0x3f
	.zero		1


	//   ....[38]....
        /*0628*/ 	.word	0x000084d0
        /*062c*/ 	.word	0x00000004
        /*0630*/ 	.word	0x00019c70
        /*0634*/ 	.short	0x0101
        /*0636*/ 	.byte	0x3f
	.zero		1


	//   ....[39]....
        /*0638*/ 	.word	0x00008500
        /*063c*/ 	.word	0x00000004
        /*0640*/ 	.word	0x00019c40
        /*0644*/ 	.short	0x010a
        /*0646*/ 	.byte	0x3f
	.zero		1


	//   ....[40]....
        /*0648*/ 	.word	0x00008830
        /*064c*/ 	.word	0x00000004
        /*0650*/ 	.word	0x00019c30
        /*0654*/ 	.short	0x0107
        /*0656*/ 	.byte	0x3f
	.zero		1


	//   ....[41]....
        /*0658*/ 	.word	0x000088f0
        /*065c*/ 	.word	0x00000004
        /*0660*/ 	.word	0x00019c30
        /*0664*/ 	.short	0x0101
        /*0666*/ 	.byte	0x3f
	.zero		1


	//   ....[42]....
        /*0668*/ 	.word	0x00009170
        /*066c*/ 	.word	0x000000ff
        /*0670*/ 	.word	0x00019c00
        /*0674*/ 	.short	0x0107
        /*0676*/ 	.byte	0x2b
	.zero		1


	//   ....[43]....
        /*0678*/ 	.word	0x000091c0
        /*067c*/ 	.word	0x000000ff
        /*0680*/ 	.word	0x00019c00
        /*0684*/ 	.short	0x0101
        /*0686*/ 	.byte	0x2b
	.zero		1


	//   ....[44]....
        /*0688*/ 	.word	0x000091f0
        /*068c*/ 	.word	0x000000ff
        /*0690*/ 	.word	0x00019c20
        /*0694*/ 	.short	0x010a
        /*0696*/ 	.byte	0x2b
	.zero		1


	//   ....[45]....
        /*0698*/ 	.word	0x00009540
        /*069c*/ 	.word	0x00000005
        /*06a0*/ 	.word	0x00019c80
        /*06a4*/ 	.short	0x010a
        /*06a6*/ 	.byte	0x3f
	.zero		1


	//   ....[46]....
        /*06a8*/ 	.word	0x00009870
        /*06ac*/ 	.word	0x00000005
        /*06b0*/ 	.word	0x00019c70
        /*06b4*/ 	.short	0x0107
        /*06b6*/ 	.byte	0x3f
	.zero		1


	//   ....[47]....
        /*06b8*/ 	.word	0x00009930
        /*06bc*/ 	.word	0x00000005
        /*06c0*/ 	.word	0x00019c70
        /*06c4*/ 	.short	0x0101
        /*06c6*/ 	.byte	0x3f
	.zero		1


	//   ....[48]....
        /*06c8*/ 	.word	0x00009960
        /*06cc*/ 	.word	0x00000005
        /*06d0*/ 	.word	0x00019c40
        /*06d4*/ 	.short	0x010a
        /*06d6*/ 	.byte	0x3f
	.zero		1


	//   ....[49]....
        /*06d8*/ 	.word	0x00009c50
        /*06dc*/ 	.word	0x00000005
        /*06e0*/ 	.word	0x00019c30
        /*06e4*/ 	.short	0x0107
        /*06e6*/ 	.byte	0x3f
	.zero		1


	//   ....[50]....
        /*06e8*/ 	.word	0x00009d20
        /*06ec*/ 	.word	0x00000005
        /*06f0*/ 	.word	0x00019c30
        /*06f4*/ 	.short	0x0101
        /*06f6*/ 	.byte	0x3f
	.zero		1


	//   ....[51]....
        /*06f8*/ 	.word	0x00009da0
        /*06fc*/ 	.word	0x00000002
        /*0700*/ 	.word	0x00019c70
        /*0704*/ 	.short	0x010a
        /*0706*/ 	.byte	0x3f
	.zero		1


	//   ....[52]....
        /*0708*/ 	.word	0x00009e30
        /*070c*/ 	.word	0x00000002
        /*0710*/ 	.word	0x00019c60
        /*0714*/ 	.short	0x010a
        /*0716*/ 	.byte	0x3f
	.zero		1


	//   ....[53]....
        /*0718*/ 	.word	0x0000a1a0
        /*071c*/ 	.word	0x00000002
        /*0720*/ 	.word	0x00019c50
        /*0724*/ 	.short	0x0101
        /*0726*/ 	.byte	0x3f
	.zero		1


	//   ....[54]....
        /*0728*/ 	.word	0x0000a230
        /*072c*/ 	.word	0x00000002
        /*0730*/ 	.word	0x00000000
        /*0734*/ 	.short	0x0101
        /*0736*/ 	.byte	0x3f
	.zero		1


	//   ....[55]....
        /*0738*/ 	.word	0x0000a2d0
        /*073c*/ 	.word	0x00000002
        /*0740*/ 	.word	0x00019c70
        /*0744*/ 	.short	0x010a
        /*0746*/ 	.byte	0x3f
	.zero		1


	//   ....[56]....
        /*0748*/ 	.word	0x0000a360
        /*074c*/ 	.word	0x00000002
        /*0750*/ 	.word	0x00019c60
        /*0754*/ 	.short	0x010a
        /*0756*/ 	.byte	0x3f
	.zero		1


	//   ....[57]....
        /*0758*/ 	.word	0x0000a6d0
        /*075c*/ 	.word	0x00000002
        /*0760*/ 	.word	0x00019c50
        /*0764*/ 	.short	0x0101
        /*0766*/ 	.byte	0x3f
	.zero		1


	//   ....[58]....
        /*0768*/ 	.word	0x0000a7c0
        /*076c*/ 	.word	0x00000002
        /*0770*/ 	.word	0x00000000
        /*0774*/ 	.short	0x0101
        /*0776*/ 	.byte	0x3f
	.zero		1


	//   ....[59]....
        /*0778*/ 	.word	0x0000a850
        /*077c*/ 	.word	0x00000004
        /*0780*/ 	.word	0x00019c20
        /*0784*/ 	.short	0x010a
        /*0786*/ 	.byte	0x3f
	.zero		1


	//   ....[60]....
        /*0788*/ 	.word	0x0000a980
        /*078c*/ 	.word	0x00000005
        /*0790*/ 	.word	0x00019c40
        /*0794*/ 	.short	0x010a
        /*0796*/ 	.byte	0x3f
	.zero		1


	//   ....[61]....
        /*0798*/ 	.word	0x0000aa20
        /*079c*/ 	.word	0x00000013
        /*07a0*/ 	.word	0x00019c40
        /*07a4*/ 	.short	0x010a
        /*07a6*/ 	.byte	0x3f
	.zero		1


	//   ....[62]....
        /*07a8*/ 	.word	0x0000aa60
        /*07ac*/ 	.word	0x00000005
        /*07b0*/ 	.word	0x00019c60
        /*07b4*/ 	.short	0x010a
        /*07b6*/ 	.byte	0x3f
	.zero		1


	//   ....[63]....
        /*07b8*/ 	.word	0x0000aaa0
        /*07bc*/ 	.word	0x00000013
        /*07c0*/ 	.word	0x00019c60
        /*07c4*/ 	.short	0x010a
        /*07c6*/ 	.byte	0x3f
	.zero		1


	//   ....[64]....
        /*07c8*/ 	.word	0x0000aae0
        /*07cc*/ 	.word	0x00000005
        /*07d0*/ 	.word	0x00019c80
        /*07d4*/ 	.short	0x010a
        /*07d6*/ 	.byte	0x3f
	.zero		1


	//   ....[65]....
        /*07d8*/ 	.word	0x0000ab20
        /*07dc*/ 	.word	0x00000013
        /*07e0*/ 	.word	0x00019c80
        /*07e4*/ 	.short	0x010a
        /*07e6*/ 	.byte	0x3f
	.zero		1


	//   ....[66]....
        /*07e8*/ 	.word	0x0000ab90
        /*07ec*/ 	.word	0x00000003
        /*07f0*/ 	.word	0x00019c00
        /*07f4*/ 	.short	0x010a
        /*07f6*/ 	.byte	0x3f
	.zero		1


	//   ....[67]....
        /*07f8*/ 	.word	0x0000abe0
        /*07fc*/ 	.word	0x00000003
        /*0800*/ 	.word	0x00019c30
        /*0804*/ 	.short	0x010a
        /*0806*/ 	.byte	0x3f
	.zero		1


	//   ....[68]....
        /*0808*/ 	.word	0x0000ac40
        /*080c*/ 	.word	0x00000005
        /*0810*/ 	.word	0x00019c30
        /*0814*/ 	.short	0x010a
        /*0816*/ 	.byte	0x3f
	.zero		1


	//   ....[69]....
        /*0818*/ 	.word	0x0000aca0
        /*081c*/ 	.word	0x00000005
        /*0820*/ 	.word	0x00019c50
        /*0824*/ 	.short	0x010a
        /*0826*/ 	.byte	0x3f
	.zero		1


	//   ....[70]....
        /*0828*/ 	.word	0x0000ad00
        /*082c*/ 	.word	0x00000007
        /*0830*/ 	.word	0x00019c50
        /*0834*/ 	.short	0x010a
        /*0836*/ 	.byte	0x3f
	.zero		1


	//   ....[71]....
        /*0838*/ 	.word	0x0000ae00
        /*083c*/ 	.word	0x00000004
        /*0840*/ 	.word	0x00019c80
        /*0844*/ 	.short	0x010a
        /*0846*/ 	.byte	0x3f
	.zero		1


	//   ....[72]....
        /*0848*/ 	.word	0x0000b0f0
        /*084c*/ 	.word	0x00000004
        /*0850*/ 	.word	0x00019c40
        /*0854*/ 	.short	0x010a
        /*0856*/ 	.byte	0x3f
	.zero		1


	//   ....[73]....
        /*0858*/ 	.word	0x0000b740
        /*085c*/ 	.word	0x00000003
        /*0860*/ 	.word	0x00019c20
        /*0864*/ 	.short	0x010a
        /*0866*/ 	.byte	0x3f
	.zero		1


	//   ....[74]....
        /*0868*/ 	.word	0x0000b790
        /*086c*/ 	.word	0x00000005
        /*0870*/ 	.word	0x00019c80
        /*0874*/ 	.short	0x010a
        /*0876*/ 	.byte	0x3f
	.zero		1


	//   ....[75]....
        /*0878*/ 	.word	0x0000ba90
        /*087c*/ 	.word	0x00000005
        /*0880*/ 	.word	0x00019c40
        /*0884*/ 	.short	0x010a
        /*0886*/ 	.byte	0x3f
	.zero		1


	//   ....[76]....
        /*0888*/ 	.word	0x0000bd40
        /*088c*/ 	.word	0x00000002
        /*0890*/ 	.word	0x00019c70
        /*0894*/ 	.short	0x010a
        /*0896*/ 	.byte	0x3f
	.zero		1


	//   ....[77]....
        /*0898*/ 	.word	0x0000bd90
        /*089c*/ 	.word	0x00000002
        /*08a0*/ 	.word	0x00019c60
        /*08a4*/ 	.short	0x010a
        /*08a6*/ 	.byte	0x3f
	.zero		1


	//   ....[78]....
        /*08a8*/ 	.word	0x0000bde0
        /*08ac*/ 	.word	0x00000002
        /*08b0*/ 	.word	0x00019c70
        /*08b4*/ 	.short	0x010a
        /*08b6*/ 	.byte	0x3f
	.zero		1


	//   ....[79]....
        /*08b8*/ 	.word	0x0000be30
        /*08bc*/ 	.word	0x00000002
        /*08c0*/ 	.word	0x00019c60
        /*08c4*/ 	.short	0x010a
        /*08c6*/ 	.byte	0x3f
	.zero		1


	//   ....[80]....
        /*08c8*/ 	.word	0x0000be80
        /*08cc*/ 	.word	0x00000004
        /*08d0*/ 	.word	0x00019c20
        /*08d4*/ 	.short	0x010a
        /*08d6*/ 	.byte	0x3f
	.zero		1


	//   ....[81]....
        /*08d8*/ 	.word	0x0000bed0
        /*08dc*/ 	.word	0x00000005
        /*08e0*/ 	.word	0x00019c40
        /*08e4*/ 	.short	0x010a
        /*08e6*/ 	.byte	0x3f
	.zero		1


	//   ....[82]....
        /*08e8*/ 	.word	0x0000bf20
        /*08ec*/ 	.word	0x00000013
        /*08f0*/ 	.word	0x00019c40
        /*08f4*/ 	.short	0x010a
        /*08f6*/ 	.byte	0x3f
	.zero		1


	//   ....[83]....
        /*08f8*/ 	.word	0x0000bf70
        /*08fc*/ 	.word	0x00000005
        /*0900*/ 	.word	0x00019c60
        /*0904*/ 	.short	0x010a
        /*0906*/ 	.byte	0x3f
	.zero		1


	//   ....[84]....
        /*0908*/ 	.word	0x0000bfc0
        /*090c*/ 	.word	0x00000013
        /*0910*/ 	.word	0x00019c60
        /*0914*/ 	.short	0x010a
        /*0916*/ 	.byte	0x3f
	.zero		1


	//   ....[85]....
        /*0918*/ 	.word	0x0000c010
        /*091c*/ 	.word	0x00000005
        /*0920*/ 	.word	0x00019c80
        /*0924*/ 	.short	0x010a
        /*0926*/ 	.byte	0x3f
	.zero		1


	//----- nvinfo : EIATTR_NUM_MBARRIERS
	.align		4
.L_91:
        /*0928*/ 	.byte	0x03, 0x38
        /*092a*/ 	.short	0x0016


	//----- nvinfo : EIATTR_EXIT_INSTR_OFFSETS
	.align		4
        /*092c*/ 	.byte	0x04, 0x1c
        /*092e*/ 	.short	(.L_93 - .L_92)


	//   ....[0]....
.L_92:
        /*0930*/ 	.word	0x00000930


	//   ....[1]....
        /*0934*/ 	.word	0x00006f70


	//   ....[2]....
        /*0938*/ 	.word	0x0000a8c0


	//   ....[3]....
        /*093c*/ 	.word	0x0000ab70


	//----- nvinfo : EIATTR_MAX_THREADS
	.align		4
.L_93:
        /*0940*/ 	.byte	0x04, 0x05
        /*0942*/ 	.short	(.L_95 - .L_94)
.L_94:
        /*0944*/ 	.word	0x00000200
        /*0948*/ 	.word	0x00000001
        /*094c*/ 	.word	0x00000001


	//----- nvinfo : EIATTR_CRS_STACK_SIZE
	.align		4
.L_95:
        /*0950*/ 	.byte	0x04, 0x1e
        /*0952*/ 	.short	(.L_97 - .L_96)
.L_96:
        /*0954*/ 	.word	0x00000000


	//----- nvinfo : EIATTR_CBANK_PARAM_SIZE
	.align		4
.L_97:
        /*0958*/ 	.byte	0x03, 0x19
        /*095a*/ 	.short	0x0a70


	//----- nvinfo : EIATTR_PARAM_CBANK
	.align		4
        /*095c*/ 	.byte	0x04, 0x0a
        /*095e*/ 	.short	(.L_99 - .L_98)
	.align		4
.L_98:
        /*0960*/ 	.word	index@(.nv.constant0._ZN7cutlass13device_kernelIN5flash11enable_sm90INS1_16FlashAttnFwdSm90INS1_25CollectiveMainloopFwdSm90ILi2EN4cute5tupleIJNS5_1CILi1EEES8_S8_EEENS6_IJNS7_ILi192EEENS7_ILi128EEENS7_ILi96EEEEEELi96ENS_12float_e4m3_tEfNS_4arch4Sm90ELb0ELb0ELb0ELb0ELb1ELb0ELb0ELb1ELb1ELb1ELb0ELb0EEENS1_21CollectiveEpilogueFwdINS6_IJSA_SC_SB_EEES9_NS_10bfloat16_tESG_Li384ELb0ELb1ELb0ELb1EEENS1_29StaticPersistentTileSchedulerILb0EEEEEEEEEvNT_6ParamsE)
        /*0964*/ 	.short	0x0210
        /*0966*/ 	.short	0x0a70


	//----- nvinfo : EIATTR_SW_WAR
	.align		4
.L_99:
        /*0968*/ 	.byte	0x04, 0x36
        /*096a*/ 	.short	(.L_101 - .L_100)
.L_100:
        /*096c*/ 	.word	0x00000008
.L_101:


//--------------------- .nv.info._ZN7cutlass13device_kernelIN5flash11enable_sm90INS1_16FlashAttnFwdSm90INS1_25CollectiveMainloopFwdSm90ILi2EN4cute5tupleIJNS5_1CILi1EEES8_S8_EEENS6_IJNS7_ILi192EEENS7_ILi128EEENS7_ILi96EEEEEELi96ENS_12float_e4m3_tEfNS_4arch4Sm90ELb0ELb0ELb0ELb1ELb1ELb0ELb0ELb1ELb1ELb1ELb0ELb0EEENS1_21CollectiveEpilogueFwdINS6_IJSA_SC_SB_EEES9_NS_10bfloat16_tESG_Li384ELb1ELb1ELb0ELb1EEENS1_36VarlenDynamicPersistentTileSchedulerILi192ELi128ELi384ELi128ELb0ELb1ELb1ELb0ELb1ELb1EEEEEEEEEvNT_6ParamsE --------------------------
	.section	.nv.info._ZN7cutlass13device_kernelIN5flash11enable_sm90INS1_16FlashAttnFwdSm90INS1_25CollectiveMainloopFwdSm90ILi2EN4cute5tupleIJNS5_1CILi1EEES8_S8_EEENS6_IJNS7_ILi192EEENS7_ILi128EEENS7_ILi96EEEEEELi96ENS_12float_e4m3_tEfNS_4arch4Sm90ELb0ELb0ELb0ELb1ELb1ELb0ELb0ELb1ELb1ELb1ELb0ELb0EEENS1_21CollectiveEpilogueFwdINS6_IJSA_SC_SB_EEES9_NS_10bfloat16_tESG_Li384ELb1ELb1ELb0ELb1EEENS1_36VarlenDynamicPersistentTileSchedulerILi192ELi128ELi384ELi128ELb0ELb1ELb1ELb0ELb1ELb1EEEEEEEEEvNT_6ParamsE,"",@"SHT_CUDA_INFO"
	.sectionflags	@""
	.align	4


	//----- nvinfo : EIATTR_CUDA_API_VERSION
	.align		4
        /*0000*/ 	.byte	0x04, 0x37
        /*0002*/ 	.short	(.L_103 - .L_102)
.L_102:
        /*0004*/ 	.word	0x00000082


	//----- nvinfo : EIATTR_KPARAM_INFO
	.align		4
.L_103:
        /*0008*/ 	.byte	0x04, 0x17
        /*000a*/ 	.short	(.L_105 - .L_104)
.L_104:
        /*000c*/ 	.word	0x00000000
        /*0010*/ 	.short	0x0000
        /*0012*/ 	.short	0x0070
        /*0014*/ 	.byte	0x00, 0xf0, 0x01, 0x2a


	//----- nvinfo : EIATTR_SPARSE_MMA_MASK
	.align		4
.L_105:
        /*0018*/ 	.byte	0x03, 0x50
        /*001a*/ 	.short	0x0000


	//----- nvinfo : EIATTR_MAXREG_COUNT
	.align		4
        /*001c*/ 	.byte	0x03, 0x1b
        /*001e*/ 	.short	0x0080


	//----- nvinfo : EIATTR_NUM_BARRIERS
	.align		4
        /*0020*/ 	.byte	0x02, 0x4c
        /*0022*/ 	.byte	0x09
	.zero		1


	//----- nvinfo : EIATTR_EXTERNS
	.align		4
        /*0024*/ 	.byte	0x04, 0x0f
        /*0026*/ 	.short	(.L_107 - .L_106)


	//   ....[0]....
	.align		4
.L_106:
        /*0028*/ 	.word	index@(__assertfail)


	//----- nvinfo : EIATTR_ANNOTATIONS
	.align		4
.L_107:
        /*002c*/ 	.byte	0x04, 0x55
        /*002e*/ 	.short	(.L_109 - .L_108)


	//   ....[0]....
.L_108:
        /*0030*/ 	.word	0x00000001
        /*0034*/ 	.byte	0x60, 0x89, 0x00, 0x00, 0x01, 0x00, 0x00, 0x00, 0xb0, 0x8b, 0x00, 0x00, 0x01, 0x00, 0x00, 0x00
        /* <DEDUP_REMOVED lines=13> */
        /*0114*/ 	.byte	0x90, 0xdb, 0x00, 0x00


	//----- nvinfo : EIATTR_MERCURY_ISA_VERSION
	.align		4
.L_109:
        /*0118*/ 	.byte	0x03, 0x5f
        /*011a*/ 	.short	0x0101


	//----- nvinfo : EIATTR_UNUSED_LOAD_BYTE_OFFSET
	.align		4
        /*011c*/ 	.byte	0x04, 0x44
        /*011e*/ 	.short	(.L_111 - .L_110)


	//   ....[0]....
.L_110:
        /*0120*/ 	.word	0x00000940
        /*0124*/ 	.word	0x0000fff0


	//   ....[1]....
        /*0128*/ 	.word	0x00005ef0
        /*012c*/ 	.word	0x0000fff0


	//----- nvinfo : EIATTR_INT_WARP_WIDE_INSTR_OFFSETS
	.align		4
.L_111:
        /*0130*/ 	.byte	0x04, 0x31
        /*0132*/ 	.short	(.L_113 - .L_112)


	//   ....[0]....
.L_112:
        /*0134*/ 	.word	0x000000c0


	//   ....[1]....
        /*0138*/ 	.word	0x000000d0


	//   ....[2]....
        /*013c*/ 	.word	0x00000170


	//   ....[3]....
        /*0140*/ 	.word	0x000092e0


	//   ....[4]....
        /*0144*/ 	.word	0x00009370


	//   ....[5]....
        /*0148*/ 	.word	0x0000c180


	//   ....[6]....
        /*014c*/ 	.word	0x0000c210


	//----- nvinfo : EIATTR_COOP_GROUP_MASK_REGIDS
	.align		4
.L_113:
        /*0150*/ 	.byte	0x04, 0x29
        /*0152*/ 	.short	(.L_115 - .L_114)


	//   ....[0]....
.L_114:
        /*0154*/ 	.word	0xffffffff


	//   ....[1]....
        /*0158*/ 	.word	0xffffffff


	//   ....[2]....
        /*015c*/ 	.word	0xffffffff


	//   ....[3]....
        /*0160*/ 	.word	0xffffffff


	//   ....[4]....
        /*0164*/ 	.word	0xffffffff


	//   ....[5]....
        /*0168*/ 	.word	0xffffffff


	//   ....[6]....
        /*016c*/ 	.word	0xffffffff


	//   ....[7]....
        /*0170*/ 	.word	0xffffffff


	//   ....[8]....
        /*0174*/ 	.word	0xffffffff


	//   ....[9]....
        /*0178*/ 	.word	0xffffffff


	//   ....[10]....
        /*017c*/ 	.word	0xffffffff


	//   ....[11]....
        /*0180*/ 	.word	0xffffffff


	//   ....[12]....
        /*0184*/ 	.word	0xffffffff


	//   ....[13]....
        /*0188*/ 	.word	0xffffffff


	//   ....[14]....
        /*018c*/ 	.word	0xffffffff


	//   ....[15]....
        /*0190*/ 	.word	0xffffffff


	//   ....[16]....
        /*0194*/ 	.word	0xffffffff


	//   ....[17]....
        /*0198*/ 	.word	0xffffffff


	//   ....[18]....
        /*019c*/ 	.word	0xffffffff


	//   ....[19]....
        /*01a0*/ 	.word	0xffffffff


	//   ....[20]....
        /*01a4*/ 	.word	0xffffffff


	//   ....[21]....
        /*01a8*/ 	.word	0xffffffff


	//   ....[22]....
        /*01ac*/ 	.word	0xffffffff


	//   ....[23]....
        /*01b0*/ 	.word	0xffffffff


	//   ....[24]....
        /*01b4*/ 	.word	0xffffffff


	//   ....[25]....
        /*01b8*/ 	.word	0xffffffff


	//   ....[26]....
        /*01bc*/ 	.word	0xffffffff


	//   ....[27]....
        /*01c0*/ 	.word	0xffffffff


	//   ....[28]....
        /*01c4*/ 	.word	0xffffffff


	//   ....[29]....
        /*01c8*/ 	.word	0xffffffff


	//   ....[30]....
        /*01cc*/ 	.word	0xffffffff


	//   ....[31]....
        /*01d0*/ 	.word	0xffffffff


	//   ....[32]....
        /*01d4*/ 	.word	0xffffffff


	//   ....[33]....
        /*01d8*/ 	.word	0xffffffff


	//   ....[34]....
        /*01dc*/ 	.word	0xffffffff


	//   ....[35]....
        /*01e0*/ 	.word	0xffffffff


	//   ....[36]....
        /*01e4*/ 	.word	0xffffffff


	//   ....[37]....
        /*01e8*/ 	.word	0xffffffff


	//   ....[38]....
        /*01ec*/ 	.word	0xffffffff


	//   ....[39]....
        /*01f0*/ 	.word	0xffffffff


	//   ....[40]....
        /*01f4*/ 	.word	0xffffffff


	//   ....[41]....
        /*01f8*/ 	.word	0xffffffff


	//   ....[42]....
        /*01fc*/ 	.word	0xffffffff


	//   ....[43]....
        /*0200*/ 	.word	0xffffffff


	//   ....[44]....
        /*0204*/ 	.word	0xffffffff


	//   ....[45]....
        /*0208*/ 	.word	0xffffffff


	//   ....[46]....
        /*020c*/ 	.word	0xffffffff


	//   ....[47]....
        /*0210*/ 	.word	0xffffffff


	//   ....[48]....
        /*0214*/ 	.word	0xffffffff


	//   ....[49]....
        /*0218*/ 	.word	0xffffffff


	//   ....[50]....
        /*021c*/ 	.word	0xffffffff


	//   ....[51]....
        /*0220*/ 	.word	0xffffffff


	//   ....[52]....
        /*0224*/ 	.word	0xffffffff


	//   ....[53]....
        /*0228*/ 	.word	0xffffffff


	//   ....[54]....
        /*022c*/ 	.word	0xffffffff


	//   ....[55]....
        /*0230*/ 	.word	0xffffffff


	//   ....[56]....
        /*0234*/ 	.word	0xffffffff


	//   ....[57]....
        /*0238*/ 	.word	0xffffffff


	//   ....[58]....
        /*023c*/ 	.word	0xffffffff


	//   ....[59]....
        /*0240*/ 	.word	0xffffffff


	//   ....[60]....
        /*0244*/ 	.word	0xffffffff


	//   ....[61]....
        /*0248*/ 	.word	0xffffffff


	//   ....[62]....
        /*024c*/ 	.word	0xffffffff


	//   ....[63]....
        /*0250*/ 	.word	0xffffffff


	//   ....[64]....
        /*0254*/ 	.word	0xffffffff


	//   ....[65]....
        /*0258*/ 	.word	0xffffffff


	//   ....[66]....
        /*025c*/ 	.word	0xffffffff


	//   ....[67]....
        /*0260*/ 	.word	0xffffffff


	//   ....[68]....
        /*0264*/ 	.word	0xffffffff


	//   ....[69]....
        /*0268*/ 	.word	0xffffffff


	//   ....[70]....
        /*026c*/ 	.word	0xffffffff


	//   ....[71]....
        /*0270*/ 	.word	0xffffffff


	//   ....[72]....
        /*0274*/ 	.word	0xffffffff


	//   ....[73]....
        /*0278*/ 	.word	0xffffffff


	//   ....[74]....
        /*027c*/ 	.word	0xffffffff


	//   ....[75]....
        /*0280*/ 	.word	0xffffffff


	//   ....[76]....
        /*0284*/ 	.word	0xffffffff


	//   ....[77]....
        /*0288*/ 	.word	0xffffffff


	//   ....[78]....
        /*028c*/ 	.word	0xffffffff


	//   ....[79]....
        /*0290*/ 	.word	0xffffffff


	//   ....[80]....
        /*0294*/ 	.word	0xffffffff


	//   ....[81]....
        /*0298*/ 	.word	0xffffffff


	//   ....[82]....
        /*029c*/ 	.word	0xffffffff


	//   ....[83]....
        /*02a0*/ 	.word	0xffffffff


	//   ....[84]....
        /*02a4*/ 	.word	0xffffffff


	//   ....[85]....
        /*02a8*/ 	.word	0xffffffff


	//   ....[86]....
        /*02ac*/ 	.word	0xffffffff


	//   ....[87]....
        /*02b0*/ 	.word	0xffffffff


	//   ....[88]....
        /*02b4*/ 	.word	0xffffffff


	//   ....[89]....
        /*02b8*/ 	.word	0xffffffff


	//   ....[90]....
        /*02bc*/ 	.word	0xffffffff


	//   ....[91]....
        /*02c0*/ 	.word	0xffffffff


	//   ....[92]....
        /*02c4*/ 	.word	0xffffffff


	//   ....[93]....
        /*02c8*/ 	.word	0xffffffff


	//   ....[94]....
        /*02cc*/ 	.word	0xffffffff


	//   ....[95]....
        /*02d0*/ 	.word	0xffffffff


	//   ....[96]....
        /*02d4*/ 	.word	0xffffffff


	//   ....[97]....
        /*02d8*/ 	.word	0xffffffff


	//   ....[98]....
        /*02dc*/ 	.word	0xffffffff


	//   ....[99]....
        /*02e0*/ 	.word	0xffffffff


	//   ....[100]....
        /*02e4*/ 	.word	0xffffffff


	//   ....[101]....
        /*02e8*/ 	.word	0xffffffff


	//   ....[102]....
        /*02ec*/ 	.word	0xffffffff


	//   ....[103]....
        /*02f0*/ 	.word	0xffffffff


	//   ....[104]....
        /*02f4*/ 	.word	0xffffffff


	//   ....[105]....
        /*02f8*/ 	.word	0xffffffff


	//   ....[106]....
        /*02fc*/ 	.word	0xffffffff


	//   ....[107]....
        /*0300*/ 	.word	0xffffffff


	//   ....[108]....
        /*0304*/ 	.word	0xffffffff


	//   ....[109]....
        /*0308*/ 	.word	0xffffffff


	//   ....[110]....
        /*030c*/ 	.word	0xffffffff


	//   ....[111]....
        /*0310*/ 	.word	0x0500000f


	//   ....[112]....
        /*0314*/ 	.word	0x0500000f


	//   ....[113]....
        /*0318*/ 	.word	0x0500000f


	//   ....[114]....
        /*031c*/ 	.word	0x0500000f


	//   ....[115]....
        /*0320*/ 	.word	0x0500000f


	//   ....[116]....
        /*0324*/ 	.word	0x0500000f


	//   ....[117]....
        /*0328*/ 	.word	0x0500000f


	//   ....[118]....
        /*032c*/ 	.word	0x0500000f


	//   ....[119]....
        /*0330*/ 	.word	0x0500000f


	//   ....[120]....
        /*0334*/ 	.word	0x0500000f


	//   ....[121]....
        /*0338*/ 	.word	0x0500000f


	//   ....[122]....
        /*033c*/ 	.word	0x0500000f


	//   ....[123]....
        /*0340*/ 	.word	0x0500000f


	//   ....[124]....
        /*0344*/ 	.word	0x0500000f


	//   ....[125]....
        /*0348*/ 	.word	0x0500000f


	//   ....[126]....
        /*034c*/ 	.word	0x0500000f


	//   ....[127]....
        /*0350*/ 	.word	0x0500000f


	//   ....[128]....
        /*0354*/ 	.word	0x0500000f


	//   ....[129]....
        /*0358*/ 	.word	0x0500000f


	//   ....[130]....
        /*035c*/ 	.word	0x0500000f


	//   ....[131]....
        /*0360*/ 	.word	0x0500000f


	//   ....[132]....
        /*0364*/ 	.word	0x0500000f


	//   ....[133]....
        /*0368*/ 	.word	0x0500000f


	//   ....[134]....
        /*036c*/ 	.word	0x0500000f


	//----- nvinfo : EIATTR_COOP_GROUP_INSTR_OFFSETS
	.align		4
.L_115:
        /*0370*/ 	.byte	0x04, 0x28
        /*0372*/ 	.short	(.L_117 - .L_116)


	//   ....[0]....
.L_116:
        /*0374*/ 	.word	0x00000070


	//   ....[1]....
        /*0378*/ 	.word	0x000000b0


	//   ....[2]....
        /*037c*/ 	.word	0x000002d0


	//   ....[3]....
        /*0380*/ 	.word	0x00000430


	//   ....[4]....
        /*0384*/ 	.word	0x00000550


	//   ....[5]....
        /*0388*/ 	.word	0x000006b0


	//   ....[6]....
        /*038c*/ 	.word	0x00001540


	//   ....[7]....
        /*0390*/ 	.word	0x00002570


	//   ....[8]....
        /*0394*/ 	.word	0x00002670


	//   ....[9]....
        /*0398*/ 	.word	0x00002be0


	//   ....[10]....
        /*039c*/ 	.word	0x00002c70


	//   ....[11]....
        /*03a0*/ 	.word	0x00004220


	//   ....[12]....
        /*03a4*/ 	.word	0x00004230


	//   ....[13]....
        /*03a8*/ 	.word	0x00004260


	//   ....[14]....
        /*03ac*/ 	.word	0x00004270


	//   ....[15]....
        /*03b0*/ 	.word	0x00005850


	//   ....[16]....
        /*03b4*/ 	.word	0x00005870


	//   ....[17]....
        /*03b8*/ 	.word	0x000058e0


	//   ....[18]....
        /*03bc*/ 	.word	0x000058f0


	//   ....[19]....
        /*03c0*/ 	.word	0x000065c0


	//   ....[20]....
        /*03c4*/ 	.word	0x000065d0


	//   ....[21]....
        /*03c8*/ 	.word	0x000065e0


	//   ....[22]....
        /*03cc*/ 	.word	0x000065f0


	//   ....[23]....
        /*03d0*/ 	.word	0x00006600


	//   ....[24]....
        /*03d4*/ 	.word	0x00006610


	//   ....[25]....
        /*03d8*/ 	.word	0x00006620


	//   ....[26]....
        /*03dc*/ 	.word	0x00006630


	//   ....[27]....
        /*03e0*/ 	.word	0x00006640


	//   ....[28]....
        /*03e4*/ 	.word	0x00006670


	//   ....[29]....
        /*03e8*/ 	.word	0x000066a0


	//   ....[30]....
        /*03ec*/ 	.word	0x000066b0


	//   ....[31]....
        /*03f0*/ 	.word	0x000066e0


	//   ....[32]....
        /*03f4*/ 	.word	0x000066f0


	//   ....[33]....
        /*03f8*/ 	.word	0x00006700


	//   ....[34]....
        /*03fc*/ 	.word	0x00006730


	//   ....[35]....
        /*0400*/ 	.word	0x00006740


	//   ....[36]....
        /*0404*/ 	.word	0x00006770


	//   ....[37]....
        /*0408*/ 	.word	0x00006780


	//   ....[38]....
        /*040c*/ 	.word	0x00006790


	//   ....[39]....
        /*0410*/ 	.word	0x000067a0


	//   ....[40]....
        /*0414*/ 	.word	0x000067c0


	//   ....[41]....
        /*0418*/ 	.word	0x000067f0


	//   ....[42]....
        /*041c*/ 	.word	0x00006820


	//   ....[43]....
        /*0420*/ 	.word	0x00006de0


	//   ....[44]....
        /*0424*/ 	.word	0x00006e20


	//   ....[45]....
        /*0428*/ 	.word	0x00006e60


	//   ....[46]....
        /*042c*/ 	.word	0x00006ea0


	//   ....[47]....
        /*0430*/ 	.word	0x00007370


	//   ....[48]....
        /*0434*/ 	.word	0x000073a0


	//   ....[49]....
        /*0438*/ 	.word	0x000074a0


	//   ....[50]....
        /*043c*/ 	.word	0x000074c0


	//   ....[51]....
        /*0440*/ 	.word	0x00007dd0


	//   ....[52]....
        /*0444*/ 	.word	0x00007de0


	//   ....[53]....
        /*0448*/ 	.word	0x00007ee0


	//   ....[54]....
        /*044c*/ 	.word	0x00007f00


	//   ....[55]....
        /*0450*/ 	.word	0x00008070


	//   ....[56]....
        /*0454*/ 	.word	0x00008220


	//   ....[57]....
        /*0458*/ 	.word	0x00008250


	//   ....[58]....
        /*045c*/ 	.word	0x00008280


	//   ....[59]....
        /*0460*/ 	.word	0x000082b0


	//   ....[60]....
        /*0464*/ 	.word	0x000082e0


	//   ....[61]....
        /*0468*/ 	.word	0x00008320


	//   ....[62]....
        /*046c*/ 	.word	0x00008470


	//   ....[63]....
        /*0470*/ 	.word	0x000084a0


	//   ....[64]....
        /*0474*/ 	.word	0x000084d0


	//   ....[65]....
        /*0478*/ 	.word	0x00008500


	//   ....[66]....
        /*047c*/ 	.word	0x00008530


	//   ....[67]....
        /*0480*/ 	.word	0x00008570


	//   ....[68]....
        /*0484*/ 	.word	0x000085f0


	//   ....[69]....
        /*0488*/ 	.word	0x00008630


	//   ....[70]....
        /*048c*/ 	.word	0x000086c0


	//   ....[71]....
        /*0490*/ 	.word	0x00009f20


	//   ....[72]....
        /*0494*/ 	.word	0x00009f50


	//   ....[73]....
        /*0498*/ 	.word	0x00009f70


	//   ....[74]....
        /*049c*/ 	.word	0x0000a050


	//   ....[75]....
        /*04a0*/ 	.word	0x0000a3f0


	//   ....[76]....
        /*04a4*/ 	.word	0x0000a400


	//   ....[77]....
        /*04a8*/ 	.word	0x0000a410


	//   ....[78]....
        /*04ac*/ 	.word	0x0000a420


	//   ....[79]....
        /*04b0*/ 	.word	0x0000ad00


	//   ....[80]....
        /*04b4*/ 	.word	0x0000ad30


	//   ....[81]....
        /*04b8*/ 	.word	0x0000ad50


	//   ....[82]....
        /*04bc*/ 	.word	0x0000ad60


	//   ....[83]....
        /*04c0*/ 	.word	0x0000ad70


	//   ....[84]....
        /*04c4*/ 	.word	0x0000ae80


	//   ....[85]....
        /*04c8*/ 	.word	0x0000b5d0


	//   ....[86]....
        /*04cc*/ 	.word	0x0000b5f0


	//   ....[87]....
        /*04d0*/ 	.word	0x0000b600


	//   ....[88]....
        /*04d4*/ 	.word	0x0000b660


	//   ....[89]....
        /*04d8*/ 	.word	0x0000b9c0


	//   ....[90]....
        /*04dc*/ 	.word	0x0000b9d0


	//   ....[91]....
        /*04e0*/ 	.word	0x0000b9e0


	//   ....[92]....
        /*04e4*/ 	.word	0x0000ba40


	//   ....[93]....
        /*04e8*/ 	.word	0x0000c960


	//   ....[94]....
        /*04ec*/ 	.word	0x0000c970


	//   ....[95]....
        /*04f0*/ 	.word	0x0000c9a0


	//   ....[96]....
        /*04f4*/ 	.word	0x0000c9d0


	//   ....[97]....
        /*04f8*/ 	.word	0x0000ca00


	//   ....[98]....
        /*04fc*/ 	.word	0x0000ca10


	//   ....[99]....
        /*0500*/ 	.word	0x0000ca40


	//   ....[100]....
        /*0504*/ 	.word	0x0000ca80


	//   ....[101]....
        /*0508*/ 	.word	0x0000cbc0


	//   ....[102]....
        /*050c*/ 	.word	0x0000cbf0


	//   ....[103]....
        /*0510*/ 	.word	0x0000cc30


	//   ....[104]....
        /*0514*/ 	.word	0x0000cc60


	//   ....[105]....
        /*0518*/ 	.word	0x0000cc90


	//   ....[106]....
        /*051c*/ 	.word	0x0000ccc0


	//   ....[107]....
        /*0520*/ 	.word	0x0000cd70


	//   ....[108]....
        /*0524*/ 	.word	0x0000cdb0


	//   ....[109]....
        /*0528*/ 	.word	0x0000ce00


	//   ....[110]....
        /*052c*/ 	.word	0x0000d250


	//   ....[111]....
        /*0530*/ 	.word	0x0000d7a0


	//   ....[112]....
        /*0534*/ 	.word	0x0000d890


	//   ....[113]....
        /*0538*/ 	.word	0x0000d920


	//   ....[114]....
        /*053c*/ 	.word	0x0000dab0


	//   ....[115]....
        /*0540*/ 	.word	0x0000db50


	//   ....[116]....
        /*0544*/ 	.word	0x0000dc50


	//   ....[117]....
        /*0548*/ 	.word	0x0000dce0


	//   ....[118]....
        /*054c*/ 	.word	0x0000dd40


	//   ....[119]....
        /*0550*/ 	.word	0x0000dde0


	//   ....[120]....
        /*0554*/ 	.word	0x0000def0


	//   ....[121]....
        /*0558*/ 	.word	0x0000df50


	//   ....[122]....
        /*055c*/ 	.word	0x0000dfb0


	//   ....[123]....
        /*0560*/ 	.word	0x0000e050


	//   ....[124]....
        /*0564*/ 	.word	0x0000e110


	//   ....[125]....
        /*0568*/ 	.word	0x0000e190


	//   ....[126]....
        /*056c*/ 	.word	0x0000e350


	//   ....[127]....
        /*0570*/ 	.word	0x0000e3f0


	//   ....[128]....
        /*0574*/ 	.word	0x0000e450


	//   ....[129]....
        /*0578*/ 	.word	0x0000e520


	//   ....[130]....
        /*057c*/ 	.word	0x0000e610


	//   ....[131]....
        /*0580*/ 	.word	0x0000e6a0


	//   ....[132]....
        /*0584*/ 	.word	0x0000e700


	//   ....[133]....
        /*0588*/ 	.word	0x0000e7d0


	//   ....[134]....
        /*058c*/ 	.word	0x0000ea30


	//----- nvinfo : EIATTR_REG_RECONFIG
	.align		4
.L_117:
        /*0590*/ 	.byte	0x01, 0x54
	.zero		2


	//----- nvinfo : EIATTR_SYSCALL_OFFSETS
	.align		4
        /*0594*/ 	.byte	0x04, 0x46
        /*0596*/ 	.short	(.L_119 - .L_118)


	//   ....[0]....
.L_118:
        /*0598*/ 	.word	0x00001730


	//   ....[1]....
        /*059c*/ 	.word	0x000094d0


	//   ....[2]....
        /*05a0*/ 	.word	0x00009640


	//   ....[3]....
        /*05a4*/ 	.word	0x00009790


	//   ....[4]....
        /*05a8*/ 	.word	0x000098d0


	//   ....[5]....
        /*05ac*/ 	.word	0x0000a810


	//----- nvinfo : EIATTR_MBARRIER_INSTR_OFFSETS
	.align		4
.L_119:
        /*05b0*/ 	.byte	0x04, 0x39
        /*05b2*/ 	.short	(.L_121 - .L_120)


	//   ....[0]....
.L_120:
        /*05b4*/ 	.word	0x00000180
        /*05b8*/ 	.word	0x000000ff
        /*05bc*/ 	.word	0x00019c00
        /*05c0*/ 	.short	0x0100
        /*05c2*/ 	.byte	0x08
	.zero		1


	//   ....[1]....
        /*05c4*/ 	.word	0x00000190
        /*05c8*/ 	.word	0x000000ff
        /*05cc*/ 	.word	0x00019c20
        /*05d0*/ 	.short	0x0100
        /*05d2*/ 	.byte	0x08
	.zero		1


	//   ....[2]....
        /*05d4*/ 	.word	0x00000280
        /*05d8*/ 	.word	0x000000ff
        /*05dc*/ 	.word	0x00019c30
        /*05e0*/ 	.short	0x0100
        /*05e2*/ 	.byte	0x08
	.zero		1


	//   ....[3]....
        /*05e4*/ 	.word	0x00000290
        /*05e8*/ 	.word	0x000000ff
        /*05ec*/ 	.word	0x00019c40
        /*05f0*/ 	.short	0x0100
        /*05f2*/ 	.byte	0x08
	.zero		1


	//   ....[4]....
        /*05f4*/ 	.word	0x000002a0
        /*05f8*/ 	.word	0x000000ff
        /*05fc*/ 	.word	0x00019c38
        /*0600*/ 	.short	0x0100
        /*0602*/ 	.byte	0x08
	.zero		1


	//   ....[5]....
        /*0604*/ 	.word	0x000002b0
        /*0608*/ 	.word	0x000000ff
        /*060c*/ 	.word	0x00019c48
        /*0610*/ 	.short	0x0100
        /*0612*/ 	.byte	0x08
	.zero		1


	//   ....[6]....
        /*0614*/ 	.word	0x000003e0
        /*0618*/ 	.word	0x000000ff
        /*061c*/ 	.word	0x00019c50
        /*0620*/ 	.short	0x0100
        /*0622*/ 	.byte	0x08
	.zero		1


	//   ....[7]....
        /*0624*/ 	.word	0x000003f0
        /*0628*/ 	.word	0x000000ff
        /*062c*/ 	.word	0x00019c60
        /*0630*/ 	.short	0x0100
        /*0632*/ 	.byte	0x08
	.zero		1


	//   ....[8]....
        /*0634*/ 	.word	0x00000400
        /*0638*/ 	.word	0x000000ff
        /*063c*/ 	.word	0x00019c58
        /*0640*/ 	.short	0x0100
        /*0642*/ 	.byte	0x08
	.zero		1


	//   ....[9]....
        /*0644*/ 	.word	0x00000410
        /*0648*/ 	.word	0x000000ff
        /*064c*/ 	.word	0x00019c68
        /*0650*/ 	.short	0x0100
        /*0652*/ 	.byte	0x08
	.zero		1


	//   ....[10]....
        /*0654*/ 	.word	0x00000500
        /*0658*/ 	.word	0x000000ff
        /*065c*/ 	.word	0x00019c70
        /*0660*/ 	.short	0x0100
        /*0662*/ 	.byte	0x06
	.zero		1


	//   ....[11]....
        /*0664*/ 	.word	0x00000510
        /*0668*/ 	.word	0x000000ff
        /*066c*/ 	.word	0x00019c80
        /*0670*/ 	.short	0x0100
        /*0672*/ 	.byte	0x06
	.zero		1


	//   ....[12]....
        /*0674*/ 	.word	0x00000520
        /*0678*/ 	.word	0x000000ff
        /*067c*/ 	.word	0x00019c78
        /*0680*/ 	.short	0x0100
        /*0682*/ 	.byte	0x06
	.zero		1


	//   ....[13]....
        /*0684*/ 	.word	0x00000530
        /*0688*/ 	.word	0x000000ff
        /*068c*/ 	.word	0x00019c88
        /*0690*/ 	.short	0x0100
        /*0692*/ 	.byte	0x06
	.zero		1


	//   ....[14]....
        /*0694*/ 	.word	0x00000660
        /*0698*/ 	.word	0x000000ff
        /*069c*/ 	.word	0x00019c90
        /*06a0*/ 	.short	0x0100
        /*06a2*/ 	.byte	0x08
	.zero		1


	//   ....[15]....
        /*06a4*/ 	.word	0x00000670
        /*06a8*/ 	.word	0x000000ff
        /*06ac*/ 	.word	0x00019ca0
        /*06b0*/ 	.short	0x0100
        /*06b2*/ 	.byte	0x08
	.zero		1


	//   ....[16]....
        /*06b4*/ 	.word	0x00000680
        /*06b8*/ 	.word	0x000000ff
        /*06bc*/ 	.word	0x00019c98
        /*06c0*/ 	.short	0x0100
        /*06c2*/ 	.byte	0x08
	.zero		1


	//   ....[17]....
        /*06c4*/ 	.word	0x00000690
        /*06c8*/ 	.word	0x000000ff
        /*06cc*/ 	.word	0x00019ca8
        /*06d0*/ 	.short	0x0100
        /*06d2*/ 	.byte	0x08
	.zero		1


	//   ....[18]....
        /*06d4*/ 	.word	0x000007e0
        /*06d8*/ 	.word	0x000000ff
        /*06dc*/ 	.word	0x00019cb0
        /*06e0*/ 	.short	0x0100
        /*06e2*/ 	.byte	0x08
	.zero		1


	//   ....[19]....
        /*06e4*/ 	.word	0x000007f0
        /*06e8*/ 	.word	0x000000ff
        /*06ec*/ 	.word	0x00019cc0
        /*06f0*/ 	.short	0x0100
        /*06f2*/ 	.byte	0x08
	.zero		1


	//   ....[20]....
        /*06f4*/ 	.word	0x00000800
        /*06f8*/ 	.word	0x000000ff
        /*06fc*/ 	.word	0x00019cb8
        /*0700*/ 	.short	0x0100
        /*0702*/ 	.byte	0x08
	.zero		1


	//   ....[21]....
        /*0704*/ 	.word	0x00000810
        /*0708*/ 	.word	0x000000ff
        /*070c*/ 	.word	0x00019cc8
        /*0710*/ 	.short	0x0100
        /*0712*/ 	.byte	0x08
	.zero		1


	//   ....[22]....
        /*0714*/ 	.word	0x000017b0
        /*0718*/ 	.word	0x000000ff
        /*071c*/ 	.word	0x00019c00
        /*0720*/ 	.short	0x010a
        /*0722*/ 	.byte	0x34
	.zero		1


	//   ....[23]....
        /*0724*/ 	.word	0x00001830
        /*0728*/ 	.word	0x00000003
        /*072c*/ 	.word	0x00019c30
        /*0730*/ 	.short	0x010a
        /*0732*/ 	.byte	0x3f
	.zero		1


	//   ....[24]....
        /*0734*/ 	.word	0x00001880
        /*0738*/ 	.word	0x00000003
        /*073c*/ 	.word	0x00019c30
        /*0740*/ 	.short	0x010a
        /*0742*/ 	.byte	0x3f
	.zero		1


	//   ....[25]....
        /*0744*/ 	.word	0x00001c20
        /*0748*/ 	.word	0x000000ff
        /*074c*/ 	.word	0x00000000
        /*0750*/ 	.short	0x0101
        /*0752*/ 	.byte	0x06
	.zero		1


	//   ....[26]....
        /*0754*/ 	.word	0x00003a30
        /*0758*/ 	.word	0x000000ff
        /*075c*/ 	.word	0x00019c30
        /*0760*/ 	.short	0x010a
        /*0762*/ 	.byte	0x14
	.zero		1


	//   ....[27]....
        /*0764*/ 	.word	0x00003a70
        /*0768*/ 	.word	0x000000ff
        /*076c*/ 	.word	0x00019c30
        /*0770*/ 	.short	0x010a
        /*0772*/ 	.byte	0x14
	.zero		1


	//   ....[28]....
        /*0774*/ 	.word	0x00003bd0
        /*0778*/ 	.word	0x000000ff
        /*077c*/ 	.word	0x00019c50
        /*0780*/ 	.short	0x010a
        /*0782*/ 	.byte	0x0b
	.zero		1


	//   ....[29]....
        /*0784*/ 	.word	0x00003c10
        /*0788*/ 	.word	0x000000ff
        /*078c*/ 	.word	0x00019c50
        /*0790*/ 	.short	0x010a
        /*0792*/ 	.byte	0x0b
	.zero		1


	//   ....[30]....
        /*0794*/ 	.word	0x00003ea0
        /*0798*/ 	.word	0x000000ff
        /*079c*/ 	.word	0x00000000
        /*07a0*/ 	.short	0x0101
        /*07a2*/ 	.byte	0x06
	.zero		1


	//   ....[31]....
        /*07a4*/ 	.word	0x00005030
        /*07a8*/ 	.word	0x000000ff
        /*07ac*/ 	.word	0x00000000
        /*07b0*/ 	.short	0x0101
        /*07b2*/ 	.byte	0x06
	.zero		1


	//   ....[32]....
        /*07b4*/ 	.word	0x00005590
        /*07b8*/ 	.word	0x000000ff
        /*07bc*/ 	.word	0x00019c50
        /*07c0*/ 	.short	0x010a
        /*07c2*/ 	.byte	0x0e
	.zero		1


	//   ....[33]....
        /*07c4*/ 	.word	0x000055d0
        /*07c8*/ 	.word	0x000000ff
        /*07cc*/ 	.word	0x00019c50
        /*07d0*/ 	.short	0x010a
        /*07d2*/ 	.byte	0x0e
	.zero		1


	//   ....[34]....
        /*07d4*/ 	.word	0x00005bd0
        /*07d8*/ 	.word	0x000000ff
        /*07dc*/ 	.word	0x00000000
        /*07e0*/ 	.short	0x0101
        /*07e2*/ 	.byte	0x04
	.zero		1


	//   ....[35]....
        /*07e4*/ 	.word	0x00007390
        /*07e8*/ 	.word	0x00000000
        /*07ec*/ 	.word	0x00000000
        /*07f0*/ 	.short	0x0101
        /*07f2*/ 	.byte	0x3f
	.zero		1


	//   ....[36]....
        /*07f4*/ 	.word	0x00009d30
        /*07f8*/ 	.word	0x00000004
        /*07fc*/ 	.word	0x00019c80
        /*0800*/ 	.short	0x010a
        /*0802*/ 	.byte	0x3f
	.zero		1


	//   ....[37]....
        /*0804*/ 	.word	0x0000a120
        /*0808*/ 	.word	0x00000004
        /*080c*/ 	.word	0x00019c70
        /*0810*/ 	.short	0x0107
        /*0812*/ 	.byte	0x3f
	.zero		1


	//   ....[38]....
        /*0814*/ 	.word	0x0000a1e0
        /*0818*/ 	.word	0x00000004
        /*081c*/ 	.word	0x00019c70
        /*0820*/ 	.short	0x0101
        /*0822*/ 	.byte	0x3f
	.zero		1


	//   ....[39]....
        /*0824*/ 	.word	0x0000a230
        /*0828*/ 	.word	0x00000004
        /*082c*/ 	.word	0x00019c40
        /*0830*/ 	.short	0x010a
        /*0832*/ 	.byte	0x3f
	.zero		1


	//   ....[40]....
        /*0834*/ 	.word	0x0000a540
        /*0838*/ 	.word	0x00000004
        /*083c*/ 	.word	0x00019c30
        /*0840*/ 	.short	0x0107
        /*0842*/ 	.byte	0x3f
	.zero		1


	//   ....[41]....
        /*0844*/ 	.word	0x0000a600
        /*0848*/ 	.word	0x00000004
        /*084c*/ 	.word	0x00019c30
        /*0850*/ 	.short	0x0101
        /*0852*/ 	.byte	0x3f
	.zero		1


	//   ....[42]....
        /*0854*/ 	.word	0x0000af60
        /*0858*/ 	.word	0x00000016
        /*085c*/ 	.word	0x00019c00
        /*0860*/ 	.short	0x0107
        /*0862*/ 	.byte	0x3f
	.zero		1


	//   ....[43]....
        /*0864*/ 	.word	0x0000b060
        /*0868*/ 	.word	0x00000016
        /*086c*/ 	.word	0x00019c00
        /*0870*/ 	.short	0x0101
        /*0872*/ 	.byte	0x3f
	.zero		1


	//   ....[44]....
        /*0874*/ 	.word	0x0000b080
        /*0878*/ 	.word	0x00000016
        /*087c*/ 	.word	0x00019c20
        /*0880*/ 	.short	0x010a
        /*0882*/ 	.byte	0x3f
	.zero		1


	//   ....[45]....
        /*0884*/ 	.word	0x0000b3f0
        /*0888*/ 	.word	0x00000000
        /*088c*/ 	.word	0x00019c80
        /*0890*/ 	.short	0x010a
        /*0892*/ 	.byte	0x3f
	.zero		1


	//   ....[46]....
        /*0894*/ 	.word	0x0000b700
        /*0898*/ 	.word	0x00000000
        /*089c*/ 	.word	0x00019c70
        /*08a0*/ 	.short	0x0107
        /*08a2*/ 	.byte	0x3f
	.zero		1


	//   ....[47]....
        /*08a4*/ 	.word	0x0000b7c0
        /*08a8*/ 	.word	0x00000000
        /*08ac*/ 	.word	0x00019c70
        /*08b0*/ 	.short	0x0101
        /*08b2*/ 	.byte	0x3f
	.zero		1


	//   ....[48]....
        /*08b4*/ 	.word	0x0000b7f0
        /*08b8*/ 	.word	0x00000000
        /*08bc*/ 	.word	0x00019c40
        /*08c0*/ 	.short	0x010a
        /*08c2*/ 	.byte	0x3f
	.zero		1


	//   ....[49]....
        /*08c4*/ 	.word	0x0000bae0
        /*08c8*/ 	.word	0x00000000
        /*08cc*/ 	.word	0x00019c30
        /*08d0*/ 	.short	0x0107
        /*08d2*/ 	.byte	0x3f
	.zero		1


	//   ....[50]....
        /*08d4*/ 	.word	0x0000bba0
        /*08d8*/ 	.word	0x00000000
        /*08dc*/ 	.word	0x00019c30
        /*08e0*/ 	.short	0x0101
        /*08e2*/ 	.byte	0x3f
	.zero		1


	//   ....[51]....
        /*08e4*/ 	.word	0x0000bc30
        /*08e8*/ 	.word	0x00000002
        /*08ec*/ 	.word	0x00019c70
        /*08f0*/ 	.short	0x010a
        /*08f2*/ 	.byte	0x3f
	.zero		1


	//   ....[52]....
        /*08f4*/ 	.word	0x0000bcc0
        /*08f8*/ 	.word	0x00000002
        /*08fc*/ 	.word	0x00019c60
        /*0900*/ 	.short	0x010a
        /*0902*/ 	.byte	0x3f
	.zero		1


	//   ....[53]....
        /*0904*/ 	.word	0x0000c050
        /*0908*/ 	.word	0x00000002
        /*090c*/ 	.word	0x00019c50
        /*0910*/ 	.short	0x0101
        /*0912*/ 	.byte	0x3f
	.zero		1


	//   ....[54]....
        /*0914*/ 	.word	0x0000c0e0
        /*0918*/ 	.word	0x00000002
        /*091c*/ 	.word	0x00000000
        /*0920*/ 	.short	0x0101
        /*0922*/ 	.byte	0x3f
	.zero		1


	//   ....[55]....
        /*0924*/ 	.word	0x0000c2a0
        /*0928*/ 	.word	0x00000003
        /*092c*/ 	.word	0x00019c70
        /*0930*/ 	.short	0x010a
        /*0932*/ 	.byte	0x3f
	.zero		1


	//   ....[56]....
        /*0934*/ 	.word	0x0000c320
        /*0938*/ 	.word	0x00000003
        /*093c*/ 	.word	0x00019c60
        /*0940*/ 	.short	0x010a
        /*0942*/ 	.byte	0x3f
	.zero		1


	//   ....[57]....
        /*0944*/ 	.word	0x0000c6c0
        /*0948*/ 	.word	0x00000003
        /*094c*/ 	.word	0x00019c50
        /*0950*/ 	.short	0x0101
        /*0952*/ 	.byte	0x3f
	.zero		1


	//   ....[58]....
        /*0954*/ 	.word	0x0000c760
        /*0958*/ 	.word	0x00000003
        /*095c*/ 	.word	0x00000000
        /*0960*/ 	.short	0x0101
        /*0962*/ 	.byte	0x3f
	.zero		1


	//   ....[59]....
        /*0964*/ 	.word	0x0000d1d0
        /*0968*/ 	.word	0x00000004
        /*096c*/ 	.word	0x00019c20
        /*0970*/ 	.short	0x010a
        /*0972*/ 	.byte	0x3f
	.zero		1


	//   ....[60]....
        /*0974*/ 	.word	0x0000d350
        /*0978*/ 	.word	0x00000005
        /*097c*/ 	.word	0x00019c40
        /*0980*/ 	.short	0x010a
        /*0982*/ 	.byte	0x3f
	.zero		1


	//   ....[61]....
        /*0984*/ 	.word	0x0000d3f0
        /*0988*/ 	.word	0x00000017
        /*098c*/ 	.word	0x00019c40
        /*0990*/ 	.short	0x010a
        /*0992*/ 	.byte	0x3f
	.zero		1


	//   ....[62]....
        /*0994*/ 	.word	0x0000d430
        /*0998*/ 	.word	0x00000005
        /*099c*/ 	.word	0x00019c60
        /*09a0*/ 	.short	0x010a
        /*09a2*/ 	.byte	0x3f
	.zero		1


	//   ....[63]....
        /*09a4*/ 	.word	0x0000d470
        /*09a8*/ 	.word	0x00000017
        /*09ac*/ 	.word	0x00019c60
        /*09b0*/ 	.short	0x010a
        /*09b2*/ 	.byte	0x3f
	.zero		1


	//   ....[64]....
        /*09b4*/ 	.word	0x0000d4b0
        /*09b8*/ 	.word	0x00000005
        /*09bc*/ 	.word	0x00019c80
        /*09c0*/ 	.short	0x010a
        /*09c2*/ 	.byte	0x3f
	.zero		1


	//   ....[65]....
        /*09c4*/ 	.word	0x0000d4f0
        /*09c8*/ 	.word	0x00000017
        /*09cc*/ 	.word	0x00019c80
        /*09d0*/ 	.short	0x010a
        /*09d2*/ 	.byte	0x3f
	.zero		1


	//   ....[66]....
        /*09d4*/ 	.word	0x0000d560
        /*09d8*/ 	.word	0x00000003
        /*09dc*/ 	.word	0x00019c00
        /*09e0*/ 	.short	0x010a
        /*09e2*/ 	.byte	0x3f
	.zero		1


	//   ....[67]....
        /*09e4*/ 	.word	0x0000d5b0
        /*09e8*/ 	.word	0x00000003
        /*09ec*/ 	.word	0x00019c30
        /*09f0*/ 	.short	0x010a
        /*09f2*/ 	.byte	0x3f
	.zero		1


	//   ....[68]....
        /*09f4*/ 	.word	0x0000d610
        /*09f8*/ 	.word	0x00000005
        /*09fc*/ 	.word	0x00019c30
        /*0a00*/ 	.short	0x010a
        /*0a02*/ 	.byte	0x3f
	.zero		1


	//   ....[69]....
        /*0a04*/ 	.word	0x0000d670
        /*0a08*/ 	.word	0x00000005
        /*0a0c*/ 	.word	0x00019c50
        /*0a10*/ 	.short	0x010a
        /*0a12*/ 	.byte	0x3f
	.zero		1


	//   ....[70]....
        /*0a14*/ 	.word	0x0000d6d0
        /*0a18*/ 	.word	0x00000007
        /*0a1c*/ 	.word	0x00019c50
        /*0a20*/ 	.short	0x010a
        /*0a22*/ 	.byte	0x3f
	.zero		1


	//   ....[71]....
        /*0a24*/ 	.word	0x0000d7e0
        /*0a28*/ 	.word	0x00000004
        /*0a2c*/ 	.word	0x00019c80
        /*0a30*/ 	.short	0x010a
        /*0a32*/ 	.byte	0x3f
	.zero		1


	//   ....[72]....
        /*0a34*/ 	.word	0x0000dba0
        /*0a38*/ 	.word	0x00000004
        /*0a3c*/ 	.word	0x00019c40
        /*0a40*/ 	.short	0x010a
        /*0a42*/ 	.byte	0x3f
	.zero		1


	//   ....[73]....
        /*0a44*/ 	.word	0x0000e250
        /*0a48*/ 	.word	0x00000016
        /*0a4c*/ 	.word	0x00019c20
        /*0a50*/ 	.short	0x010a
        /*0a52*/ 	.byte	0x3f
	.zero		1


	//   ....[74]....
        /*0a54*/ 	.word	0x0000e2a0
        /*0a58*/ 	.word	0x00000000
        /*0a5c*/ 	.word	0x00019c80
        /*0a60*/ 	.short	0x010a
        /*0a62*/ 	.byte	0x3f
	.zero		1


	//   ....[75]....
        /*0a64*/ 	.word	0x0000e560
        /*0a68*/ 	.word	0x00000000
        /*0a6c*/ 	.word	0x00019c40
        /*0a70*/ 	.short	0x010a
        /*0a72*/ 	.byte	0x3f
	.zero		1


	//   ....[76]....
        /*0a74*/ 	.word	0x0000e810
        /*0a78*/ 	.word	0x00000002
        /*0a7c*/ 	.word	0x00019c70
        /*0a80*/ 	.short	0x010a
        /*0a82*/ 	.byte	0x3f
	.zero		1


	//   ....[77]....
        /*0a84*/ 	.word	0x0000e860
        /*0a88*/ 	.word	0x00000002
        /*0a8c*/ 	.word	0x00019c60
        /*0a90*/ 	.short	0x010a
        /*0a92*/ 	.byte	0x3f
	.zero		1


	//   ....[78]....
        /*0a94*/ 	.word	0x0000e8b0
        /*0a98*/ 	.word	0x00000003
        /*0a9c*/ 	.word	0x00019c70
        /*0aa0*/ 	.short	0x010a
        /*0aa2*/ 	.byte	0x3f
	.zero		1


	//   ....[79]....
        /*0aa4*/ 	.word	0x0000e900
        /*0aa8*/ 	.word	0x00000003
        /*0aac*/ 	.word	0x00019c60
        /*0ab0*/ 	.short	0x010a
        /*0ab2*/ 	.byte	0x3f
	.zero		1


	//   ....[80]....
        /*0ab4*/ 	.word	0x0000e950
        /*0ab8*/ 	.word	0x00000004
        /*0abc*/ 	.word	0x00019c20
        /*0ac0*/ 	.short	0x010a
        /*0ac2*/ 	.byte	0x3f
	.zero		1


	//   ....[81]....
        /*0ac4*/ 	.word	0x0000eaf0
        /*0ac8*/ 	.word	0x00000005
        /*0acc*/ 	.word	0x00019c40
        /*0ad0*/ 	.short	0x010a
        /*0ad2*/ 	.byte	0x3f
	.zero		1


	//   ....[82]....
        /*0ad4*/ 	.word	0x0000eb40
        /*0ad8*/ 	.word	0x00000017
        /*0adc*/ 	.word	0x00019c40
        /*0ae0*/ 	.short	0x010a
        /*0ae2*/ 	.byte	0x3f
	.zero		1


	//   ....[83]....
        /*0ae4*/ 	.word	0x0000eb90
        /*0ae8*/ 	.word	0x00000005
        /*0aec*/ 	.word	0x00019c60
        /*0af0*/ 	.short	0x010a
        /*0af2*/ 	.byte	0x3f
	.zero		1


	//   ....[84]....
        /*0af4*/ 	.word	0x0000ebe0
        /*0af8*/ 	.word	0x00000017
        /*0afc*/ 	.word	0x00019c60
        /*0b00*/ 	.short	0x010a
        /*0b02*/ 	.byte	0x3f
	.zero		1


	//   ....[85]....
        /*0b04*/ 	.word	0x0000ec30
        /*0b08*/ 	.word	0x00000005
        /*0b0c*/ 	.word	0x00019c80
        /*0b10*/ 	.short	0x010a
        /*0b12*/ 	.byte	0x3f
	.zero		1


	//----- nvinfo : EIATTR_NUM_MBARRIERS
	.align		4
.L_121:
        /*0b14*/ 	.byte	0x03, 0x38
        /*0b16*/ 	.short	0x0016


	//----- nvinfo : EIATTR_EXIT_INSTR_OFFSETS
	.align		4
        /*0b18*/ 	.byte	0x04, 0x1c
        /*0b1a*/ 	.short	(.L_123 - .L_122)


	//   ....[0]....
.L_122:
        /*0b1c*/ 	.word	0x00000980


	//   ....[1]....
        /*0b20*/ 	.word	0x00008020


	//   ....[2]....
        /*0b24*/ 	.word	0x0000d540


	//----- nvinfo : EIATTR_MAX_THREADS
	.align		4
.L_123:
        /*0b28*/ 	.byte	0x04, 0x05
        /*0b2a*/ 	.short	(.L_125 - .L_124)
.L_124:
        /*0b2c*/ 	.word	0x00000200
        /*0b30*/ 	.word	0x00000001
        /*0b34*/ 	.word	0x00000001


	//----- nvinfo : EIATTR_CRS_STACK_SIZE
	.align		4
.L_125:
        /*0b38*/ 	.byte	0x04, 0x1e
        /*0b3a*/ 	.short	(.L_127 - .L_126)
.L_126:
        /*0b3c*/ 	.word	0x00000000


	//----- nvinfo : EIATTR_CBANK_PARAM_SIZE
	.align		4
.L_127:
        /*0b40*/ 	.byte	0x03, 0x19
        /*0b42*/ 	.short	0x0af0


	//----- nvinfo : EIATTR_PARAM_CBANK
	.align		4
        /*0b44*/ 	.byte	0x04, 0x0a
        /*0b46*/ 	.short	(.L_129 - .L_128)
	.align		4
.L_128:
        /*0b48*/ 	.word	index@(.nv.constant0._ZN7cutlass13device_kernelIN5flash11enable_sm90INS1_16FlashAttnFwdSm90INS1_25CollectiveMainloopFwdSm90ILi2EN4cute5tupleIJNS5_1CILi1EEES8_S8_EEENS6_IJNS7_ILi192EEENS7_ILi128EEENS7_ILi96EEEEEELi96ENS_12float_e4m3_tEfNS_4arch4Sm90ELb0ELb0ELb0ELb1ELb1ELb0ELb0ELb1ELb1ELb1ELb0ELb0EEENS1_21CollectiveEpilogueFwdINS6_IJSA_SC_SB_EEES9_NS_10bfloat16_tESG_Li384ELb1ELb1ELb0ELb1EEENS1_36VarlenDynamicPersistentTileSchedulerILi192ELi128ELi384ELi128ELb0ELb1ELb1ELb0ELb1ELb1EEEEEEEEEvNT_6ParamsE)
        /*0b4c*/ 	.short	0x0210
        /*0b4e*/ 	.short	0x0af0


	//----- nvinfo : EIATTR_SW_WAR
	.align		4
.L_129:
        /*0b50*/ 	.byte	0x04, 0x36
        /*0b52*/ 	.short	(.L_131 - .L_130)
.L_130:
        /*0b54*/ 	.word	0x00000008
.L_131:


//--------------------- .nv.info._ZN7cutlass13device_kernelIN5flash11enable_sm90INS1_16FlashAttnFwdSm90INS1_25CollectiveMainloopFwdSm90ILi2EN4cute5tupleIJNS5_1CILi1EEES8_S8_EEENS6_IJNS7_ILi192EEENS7_ILi128EEENS7_ILi96EEEEEELi96ENS_12float_e4m3_tEfNS_4arch4Sm90ELb0ELb0ELb0ELb1ELb1ELb1ELb0ELb1ELb1ELb1ELb0ELb0EEENS1_21CollectiveEpilogueFwdINS6_IJSA_SC_SB_EEES9_NS_10bfloat16_tESG_Li384ELb1ELb1ELb0ELb1EEENS1_36VarlenDynamicPersistentTileSchedulerILi192ELi128ELi384ELi128ELb0ELb1ELb1ELb0ELb1ELb1EEEEEEEEEvNT_6ParamsE --------------------------
	.section	.nv.info._ZN7cutlass13device_kernelIN5flash11enable_sm90INS1_16FlashAttnFwdSm90INS1_25CollectiveMainloopFwdSm90ILi2EN4cute5tupleIJNS5_1CILi1EEES8_S8_EEENS6_IJNS7_ILi192EEENS7_ILi128EEENS7_ILi96EEEEEELi96ENS_12float_e4m3_tEfNS_4arch4Sm90ELb0ELb0ELb0ELb1ELb1ELb1ELb0ELb1ELb1ELb1ELb0ELb0EEENS1_21CollectiveEpilogueFwdINS6_IJSA_SC_SB_EEES9_NS_10bfloat16_tESG_Li384ELb1ELb1ELb0ELb1EEENS1_36VarlenDynamicPersistentTileSchedulerILi192ELi128ELi384ELi128ELb0ELb1ELb1ELb0ELb1ELb1EEEEEEEEEvNT_6ParamsE,"",@"SHT_CUDA_INFO"
	.sectionflags	@""
	.align	4


	//----- nvinfo : EIATTR_CUDA_API_VERSION
	.align		4
        /*0000*/ 	.byte	0x04, 0x37
        /*0002*/ 	.short	(.L_133 - .L_132)
.L_132:
        /*0004*/ 	.word	0x00000082


	//----- nvinfo : EIATTR_KPARAM_INFO
	.align		4
.L_133:
        /*0008*/ 	.byte	0x04, 0x17
        /*000a*/ 	.short	(.L_135 - .L_134)
.L_134:
        /*000c*/ 	.word	0x00000000
        /*0010*/ 	.short	0x0000
        /*0012*/ 	.short	0x0070
        /*0014*/ 	.byte	0x00, 0xf0, 0x01, 0x2a


	//----- nvinfo : EIATTR_SPARSE_MMA_MASK
	.align		4
.L_135:
        /*0018*/ 	.byte	0x03, 0x50
        /*001a*/ 	.short	0x0000


	//----- nvinfo : EIATTR_MAXREG_COUNT
	.align		4
        /*001c*/ 	.byte	0x03, 0x1b
        /*001e*/ 	.short	0x0080


	//----- nvinfo : EIATTR_NUM_BARRIERS
	.align		4
        /*0020*/ 	.byte	0x02, 0x4c
        /*0022*/ 	.byte	0x10
	.zero		1


	//----- nvinfo : EIATTR_EXTERNS
	.align		4
        /*0024*/ 	.byte	0x04, 0x0f
        /*0026*/ 	.short	(.L_137 - .L_136)


	//   ....[0]....
	.align		4
.L_136:
        /*0028*/ 	.word	index@(__assertfail)


	//----- nvinfo : EIATTR_ANNOTATIONS
	.align		4
.L_137:
        /*002c*/ 	.byte	0x04, 0x55
        /*002e*/ 	.short	(.L_139 - .L_138)


	//   ....[0]....
.L_138:
        /* <DEDUP_REMOVED lines=92> */
        /*05e4*/ 	.byte	0xe0, 0x9b, 0x01, 0x00, 0x01, 0x00, 0x00, 0x00, 0xd0, 0x9f, 0x01, 0x00


	//----- nvinfo : EIATTR_MERCURY_ISA_VERSION
	.align		4
.L_139:
        /*05f0*/ 	.byte	0x03, 0x5f
        /*05f2*/ 	.short	0x0101


	//----- nvinfo : EIATTR_UNUSED_LOAD_BYTE_OFFSET
	.align		4
        /*05f4*/ 	.byte	0x04, 0x44
        /*05f6*/ 	.short	(.L_141 - .L_140)


	//   ....[0]....
.L_140:
        /*05f8*/ 	.word	0x00000a50
        /*05fc*/ 	.word	0x0000fff0


	//   ....[1]....
        /*0600*/ 	.word	0x0000fe20
        /*0604*/ 	.word	0x0000fff0


	//----- nvinfo : EIATTR_INT_WARP_WIDE_INSTR_OFFSETS
	.align		4
.L_141:
        /*0608*/ 	.byte	0x04, 0x31
        /*060a*/ 	.short	(.L_143 - .L_142)


	//   ....[0]....
.L_142:
        /*060c*/ 	.word	0x00000130


	//   ....[1]....
        /*0610*/ 	.word	0x00000170


	//   ....[2]....
        /*0614*/ 	.word	0x000001e0


	//   ....[3]....
        /*0618*/ 	.word	0x00014840


	//   ....[4]....
        /*061c*/ 	.word	0x000148d0


	//   ....[5]....
        /*0620*/ 	.word	0x000179d0


	//   ....[6]....
        /*0624*/ 	.word	0x00017a60


	//----- nvinfo : EIATTR_COOP_GROUP_MASK_REGIDS
	.align		4
.L_143:
        /*0628*/ 	.byte	0x04, 0x29
        /*062a*/ 	.short	(.L_145 - .L_144)


	//   ....[0]....
.L_144:
        /*062c*/ 	.word	0xffffffff


	//   ....[1]....
        /*0630*/ 	.word	0xffffffff


	//   ....[2]....
        /*0634*/ 	.word	0xffffffff


	//   ....[3]....
        /*0638*/ 	.word	0xffffffff


	//   ....[4]....
        /*063c*/ 	.word	0xffffffff


	//   ....[5]....
        /*0640*/ 	.word	0xffffffff


	//   ....[6]....
        /*0644*/ 	.word	0xffffffff


	//   ....[7]....
        /*0648*/ 	.word	0xffffffff


	//   ....[8]....
        /*064c*/ 	.word	0xffffffff


	//   ....[9]....
        /*0650*/ 	.word	0xffffffff


	//   ....[10]....
        /*0654*/ 	.word	0xffffffff


	//   ....[11]....
        /*0658*/ 	.word	0xffffffff


	//   ....[12]....
        /*065c*/ 	.word	0xffffffff


	//   ....[13]....
        /*0660*/ 	.word	0xffffffff


	//   ....[14]....
        /*0664*/ 	.word	0xffffffff


	//   ....[15]....
        /*0668*/ 	.word	0xffffffff


	//   ....[16]....
        /*066c*/ 	.word	0xffffffff


	//   ....[17]....
        /*0670*/ 	.word	0xffffffff


	//   ....[18]....
        /*0674*/ 	.word	0xffffffff


	//   ....[19]....
        /*0678*/ 	.word	0xffffffff


	//   ....[20]....
        /*067c*/ 	.word	0xffffffff


	//   ....[21]....
        /*0680*/ 	.word	0xffffffff


	//   ....[22]....
        /*0684*/ 	.word	0xffffffff


	//   ....[23]....
        /*0688*/ 	.word	0xffffffff


	//   ....[24]....
        /*068c*/ 	.word	0xffffffff


	//   ....[25]....
        /*0690*/ 	.word	0xffffffff


	//   ....[26]....
        /*0694*/ 	.word	0xffffffff


	//   ....[27]....
        /*0698*/ 	.word	0xffffffff


	//   ....[28]....
        /*069c*/ 	.word	0xffffffff


	//   ....[29]....
        /*06a0*/ 	.word	0xffffffff


	//   ....[30]....
        /*06a4*/ 	.word	0xffffffff


	//   ....[31]....
        /*06a8*/ 	.word	0xffffffff


	//   ....[32]....
        /*06ac*/ 	.word	0xffffffff


	//   ....[33]....
        /*06b0*/ 	.word	0xffffffff


	//   ....[34]....
        /*06b4*/ 	.word	0xffffffff


	//   ....[35]....
        /*06b8*/ 	.word	0xffffffff


	//   ....[36]....
        /*06bc*/ 	.word	0xffffffff


	//   ....[37]....
        /*06c0*/ 	.word	0xffffffff


	//   ....[38]....
        /*06c4*/ 	.word	0xffffffff


	//   ....[39]....
        /*06c8*/ 	.word	0xffffffff


	//   ....[40]....
        /*06cc*/ 	.word	0xffffffff


	//   ....[41]....
        /*06d0*/ 	.word	0xffffffff


	//   ....[42]....
        /*06d4*/ 	.word	0xffffffff


	//   ....[43]....
        /*06d8*/ 	.word	0xffffffff


	//   ....[44]....
        /*06dc*/ 	.word	0xffffffff


	//   ....[45]....
        /*06e0*/ 	.word	0xffffffff


	//   ....[46]....
        /*06e4*/ 	.word	0xffffffff


	//   ....[47]....
        /*06e8*/ 	.word	0xffffffff


	//   ....[48]....
        /*06ec*/ 	.word	0xffffffff


	//   ....[49]....
        /*06f0*/ 	.word	0xffffffff


	//   ....[50]....
        /*06f4*/ 	.word	0xffffffff


	//   ....[51]....
        /*06f8*/ 	.word	0xffffffff


	//   ....[52]....
        /*06fc*/ 	.word	0xffffffff


	//   ....[53]....
        /*0700*/ 	.word	0xffffffff


	//   ....[54]....
        /*0704*/ 	.word	0xffffffff


	//   ....[55]....
        /*0708*/ 	.word	0xffffffff


	//   ....[56]....
        /*070c*/ 	.word	0xffffffff


	//   ....[57]....
        /*0710*/ 	.word	0xffffffff


	//   ....[58]....
        /*0714*/ 	.word	0xffffffff


	//   ....[59]....
        /*0718*/ 	.word	0xffffffff


	//   ....[60]....
        /*071c*/ 	.word	0xffffffff


	//   ....[61]....
        /*0720*/ 	.word	0xffffffff


	//   ....[62]....
        /*0724*/ 	.word	0xffffffff


	//   ....[63]....
        /*0728*/ 	.word	0xffffffff


	//   ....[64]....
        /*072c*/ 	.word	0xffffffff


	//   ....[65]....
        /*0730*/ 	.word	0xffffffff


	//   ....[66]....
        /*0734*/ 	.word	0xffffffff


	//   ....[67]....
        /*0738*/ 	.word	0xffffffff


	//   ....[68]....
        /*073c*/ 	.word	0xffffffff


	//   ....[69]....
        /*0740*/ 	.word	0xffffffff


	//   ....[70]....
        /*0744*/ 	.word	0xffffffff


	//   ....[71]....
        /*0748*/ 	.word	0xffffffff


	//   ....[72]....
        /*074c*/ 	.word	0xffffffff


	//   ....[73]....
        /*0750*/ 	.word	0xffffffff


	//   ....[74]....
        /*0754*/ 	.word	0xffffffff


	//   ....[75]....
        /*0758*/ 	.word	0xffffffff


	//   ....[76]....
        /*075c*/ 	.word	0xffffffff


	//   ....[77]....
        /*0760*/ 	.word	0xffffffff


	//   ....[78]....
        /*0764*/ 	.word	0xffffffff


	//   ....[79]....
        /*0768*/ 	.word	0xffffffff


	//   ....[80]....
        /*076c*/ 	.word	0xffffffff


	//   ....[81]....
        /*0770*/ 	.word	0xffffffff


	//   ....[82]....
        /*0774*/ 	.word	0xffffffff


	//   ....[83]....
        /*0778*/ 	.word	0xffffffff


	//   ....[84]....
        /*077c*/ 	.word	0xffffffff


	//   ....[85]....
        /*0780*/ 	.word	0xffffffff


	//   ....[86]....
        /*0784*/ 	.word	0xffffffff


	//   ....[87]....
        /*0788*/ 	.word	0xffffffff


	//   ....[88]....
        /*078c*/ 	.word	0xffffffff


	//   ....[89]....
        /*0790*/ 	.word	0xffffffff


	//   ....[90]....
        /*0794*/ 	.word	0xffffffff


	//   ....[91]....
        /*0798*/ 	.word	0xffffffff


	//   ....[92]....
        /*079c*/ 	.word	0xffffffff


	//   ....[93]....
        /*07a0*/ 	.word	0xffffffff


	//   ....[94]....
        /*07a4*/ 	.word	0xffffffff


	//   ....[95]....
        /*07a8*/ 	.word	0xffffffff


	//   ....[96]....
        /*07ac*/ 	.word	0xffffffff


	//   ....[97]....
        /*07b0*/ 	.word	0xffffffff


	//   ....[98]....
        /*07b4*/ 	.word	0xffffffff


	//   ....[99]....
        /*07b8*/ 	.word	0xffffffff


	//   ....[100]....
        /*07bc*/ 	.word	0xffffffff


	//   ....[101]....
        /*07c0*/ 	.word	0xffffffff


	//   ....[102]....
        /*07c4*/ 	.word	0xffffffff


	//   ....[103]....
        /*07c8*/ 	.word	0xffffffff


	//   ....[104]....
        /*07cc*/ 	.word	0xffffffff


	//   ....[105]....
        /*07d0*/ 	.word	0xffffffff


	//   ....[106]....
        /*07d4*/ 	.word	0xffffffff


	//   ....[107]....
        /*07d8*/ 	.word	0xffffffff


	//   ....[108]....
        /*07dc*/ 	.word	0xffffffff


	//   ....[109]....
        /*07e0*/ 	.word	0xffffffff


	//   ....[110]....
        /*07e4*/ 	.word	0xffffffff


	//   ....[111]....
        /*07e8*/ 	.word	0xffffffff


	//   ....[112]....
        /*07ec*/ 	.word	0xffffffff


	//   ....[113]....
        /*07f0*/ 	.word	0xffffffff


	//   ....[114]....
        /*07f4*/ 	.word	0xffffffff


	//   ....[115]....
        /*07f8*/ 	.word	0xffffffff


	//   ....[116]....
        /*07fc*/ 	.word	0xffffffff


	//   ....[117]....
        /*0800*/ 	.word	0xffffffff


	//   ....[118]....
        /*0804*/ 	.word	0xffffffff


	//   ....[119]....
        /*0808*/ 	.word	0xffffffff


	//   ....[120]....
        /*080c*/ 	.word	0xffffffff


	//   ....[121]....
        /*0810*/ 	.word	0xffffffff


	//   ....[122]....
        /*0814*/ 	.word	0xffffffff


	//   ....[123]....
        /*0818*/ 	.word	0xffffffff


	//   ....[124]....
        /*081c*/ 	.word	0xffffffff


	//   ....[125]....
        /*0820*/ 	.word	0xffffffff


	//   ....[126]....
        /*0824*/ 	.word	0xffffffff


	//   ....[127]....
        /*0828*/ 	.word	0xffffffff


	//   ....[128]....
        /*082c*/ 	.word	0xffffffff


	//   ....[129]....
        /*0830*/ 	.word	0x0500000f


	//   ....[130]....
        /*0834*/ 	.word	0x0500000f


	//   ....[131]....
        /*0838*/ 	.word	0x0500000f


	//   ....[132]....
        /*083c*/ 	.word	0x0500000f


	//   ....[133]....
        /*0840*/ 	.word	0x0500000f


	//   ....[134]....
        /*0844*/ 	.word	0x0500000f


	//   ....[135]....
        /*0848*/ 	.word	0x0500000f


	//   ....[136]....
        /*084c*/ 	.word	0x0500000f


	//   ....[137]....
        /*0850*/ 	.word	0x0500000f


	//   ....[138]....
        /*0854*/ 	.word	0x0500000f


	//   ....[139]....
        /*0858*/ 	.word	0x0500000f


	//   ....[140]....
        /*085c*/ 	.word	0x0500000f


	//   ....[141]....
        /*0860*/ 	.word	0x0500000f


	//   ....[142]....
        /*0864*/ 	.word	0x0500000f


	//   ....[143]....
        /*0868*/ 	.word	0x0500000f


	//   ....[144]....
        /*086c*/ 	.word	0x0500000f


	//   ....[145]....
        /*0870*/ 	.word	0x0500000f


	//   ....[146]....
        /*0874*/ 	.word	0x0500000f


	//   ....[147]....
        /*0878*/ 	.word	0x0500000f


	//   ....[148]....
        /*087c*/ 	.word	0x0500000f


	//   ....[149]....
        /*0880*/ 	.word	0x0500000f


	//   ....[150]....
        /*0884*/ 	.word	0x0500000f


	//   ....[151]....
        /*0888*/ 	.word	0x0500000f


	//   ....[152]....
        /*088c*/ 	.word	0x0500000f


	//   ....[153]....
        /*0890*/ 	.word	0x0500000f


	//   ....[154]....
        /*0894*/ 	.word	0x0500000f


	//   ....[155]....
        /*0898*/ 	.word	0x0500000f


	//   ....[156]....
        /*089c*/ 	.word	0x0500000f


	//   ....[157]....
        /*08a0*/ 	.word	0x0500000f


	//   ....[158]....
        /*08a4*/ 	.word	0x0500000f


	//   ....[159]....
        /*08a8*/ 	.word	0x0500000f


	//   ....[160]....
        /*08ac*/ 	.word	0x0500000f


	//   ....[161]....
        /*08b0*/ 	.word	0x0500000f


	//   ....[162]....
        /*08b4*/ 	.word	0x0500000f


	//   ....[163]....
        /*08b8*/ 	.word	0x0500000f


	//   ....[164]....
        /*08bc*/ 	.word	0x0500000f


	//   ....[165]....
        /*08c0*/ 	.word	0x0500000f


	//   ....[166]....
        /*08c4*/ 	.word	0x0500000f


	//   ....[167]....
        /*08c8*/ 	.word	0x0500000f


	//   ....[168]....
        /*08cc*/ 	.word	0x0500000f


	//   ....[169]....
        /*08d0*/ 	.word	0x0500000f


	//   ....[170]....
        /*08d4*/ 	.word	0x0500000f


	//   ....[171]....
        /*08d8*/ 	.word	0x0500000f


	//   ....[172]....
        /*08dc*/ 	.word	0x0500000f


	//   ....[173]....
        /*08e0*/ 	.word	0x0500000f


	//   ....[174]....
        /*08e4*/ 	.word	0x0500000f


	//   ....[175]....
        /*08e8*/ 	.word	0x0500000f


	//   ....[176]....
        /*08ec*/ 	.word	0x0500000f


	//   ....[177]....
        /*08f0*/ 	.word	0x0500000f


	//   ....[178]....
        /*08f4*/ 	.word	0x0500000f


	//   ....[179]....
        /*08f8*/ 	.word	0x0500000f


	//   ....[180]....
        /*08fc*/ 	.word	0x0500000f


	//   ....[181]....
        /*0900*/ 	.word	0x0500000f


	//   ....[182]....
        /*0904*/ 	.word	0x0500000f


	//   ....[183]....
        /*0908*/ 	.word	0x0500000f


	//   ....[184]....
        /*090c*/ 	.word	0x0500000f


	//----- nvinfo : EIATTR_COOP_GROUP_INSTR_OFFSETS
	.align		4
.L_145:
        /*0910*/ 	.byte	0x04, 0x28
        /*0912*/ 	.short	(.L_147 - .L_146)


	//   ....[0]....
.L_146:
        /*0914*/ 	.word	0x00000070


	//   ....[1]....
        /*0918*/ 	.word	0x00000140


	//   ....[2]....
        /*091c*/ 	.word	0x00000190


	//   ....[3]....
        /*0920*/ 	.word	0x000003c0


	//   ....[4]....
        /*0924*/ 	.word	0x00000520


	//   ....[5]....
        /*0928*/ 	.word	0x00000640


	//   ....[6]....
        /*092c*/ 	.word	0x000007a0


	//   ....[7]....
        /*0930*/ 	.word	0x00002820


	//   ....[8]....
        /*0934*/ 	.word	0x00002830


	//   ....[9]....
        /*0938*/ 	.word	0x00004150


	//   ....[10]....
        /*093c*/ 	.word	0x00004160


	//   ....[11]....
        /*0940*/ 	.word	0x00006280


	//   ....[12]....
        /*0944*/ 	.word	0x00006290


	//   ....[13]....
        /*0948*/ 	.word	0x00006680


	//   ....[14]....
        /*094c*/ 	.word	0x000066a0


	//   ....[15]....
        /*0950*/ 	.word	0x00006e70


	//   ....[16]....
        /*0954*/ 	.word	0x00007410


	//   ....[17]....
        /*0958*/ 	.word	0x00007420


	//   ....[18]....
        /*095c*/ 	.word	0x00007430


	//   ....[19]....
        /*0960*/ 	.word	0x00007440


	//   ....[20]....
        /*0964*/ 	.word	0x00008f50


	//   ....[21]....
        /*0968*/ 	.word	0x00008f60


	//   ....[22]....
        /*096c*/ 	.word	0x00008f70


	//   ....[23]....
        /*0970*/ 	.word	0x00008f80


	//   ....[24]....
        /*0974*/ 	.word	0x0000bf10


	//   ....[25]....
        /*0978*/ 	.word	0x0000bf30


	//   ....[26]....
        /*097c*/ 	.word	0x0000c390


	//   ....[27]....
        /*0980*/ 	.word	0x0000c3b0


	//   ....[28]....
        /*0984*/ 	.word	0x0000de60


	//   ....[29]....
        /*0988*/ 	.word	0x0000de80


	//   ....[30]....
        /*098c*/ 	.word	0x0000e3a0


	//   ....[31]....
        /*0990*/ 	.word	0x0000e400


	//   ....[32]....
        /*0994*/ 	.word	0x0000f710


	//   ....[33]....
        /*0998*/ 	.word	0x0000f730


	//   ....[34]....
        /*099c*/ 	.word	0x0000f7b0


	//   ....[35]....
        /*09a0*/ 	.word	0x0000f7c0


	//   ....[36]....
        /*09a4*/ 	.word	0x00010380


	//   ....[37]....
        /*09a8*/ 	.word	0x00010390


	//   ....[38]....
        /*09ac*/ 	.word	0x000103a0


	//   ....[39]....
        /*09b0*/ 	.word	0x000103b0


	//   ....[40]....
        /*09b4*/ 	.word	0x000103c0


	//   ....[41]....
        /*09b8*/ 	.word	0x000103d0


	//   ....[42]....
        /*09bc*/ 	.word	0x000103e0


	//   ....[43]....
        /*09c0*/ 	.word	0x000103f0


	//   ....[44]....
        /*09c4*/ 	.word	0x00010400


	//   ....[45]....
        /*09c8*/ 	.word	0x00010410


	//   ....[46]....
        /*09cc*/ 	.word	0x00010420


	//   ....[47]....
        /*09d0*/ 	.word	0x00010430


	//   ....[48]....
        /*09d4*/ 	.word	0x00010450


	//   ....[49]....
        /*09d8*/ 	.word	0x00010460


	//   ....[50]....
        /*09dc*/ 	.word	0x00010470


	//   ....[51]....
        /*09e0*/ 	.word	0x00010480


	//   ....[52]....
        /*09e4*/ 	.word	0x000104a0


	//   ....[53]....
        /*09e8*/ 	.word	0x000104b0


	//   ....[54]....
        /*09ec*/ 	.word	0x000104c0


	//   ....[55]....
        /*09f0*/ 	.word	0x000104d0


	//   ....[56]....
        /*09f4*/ 	.word	0x000104f0


	//   ....[57]....
        /*09f8*/ 	.word	0x00010500


	//   ....[58]....
        /*09fc*/ 	.word	0x00010510


	//   ....[59]....
        /*0a00*/ 	.word	0x00010520


	//   ....[60]....
        /*0a04*/ 	.word	0x00010d50


	//   ....[61]....
        /*0a08*/ 	.word	0x00010d80


	//   ....[62]....
        /*0a0c*/ 	.word	0x00010eb0


	//   ....[63]....
        /*0a10*/ 	.word	0x00010ec0


	//   ....[64]....
        /*0a14*/ 	.word	0x00011340


	//   ....[65]....
        /*0a18*/ 	.word	0x00011370


	//   ....[66]....
        /*0a1c*/ 	.word	0x00011470


	//   ....[67]....
        /*0a20*/ 	.word	0x00011490


	//   ....[68]....
        /*0a24*/ 	.word	0x00011dd0


	//   ....[69]....
        /*0a28*/ 	.word	0x00011de0


	//   ....[70]....
        /*0a2c*/ 	.word	0x00011ee0


	//   ....[71]....
        /*0a30*/ 	.word	0x00011f00


	//   ....[72]....
        /*0a34*/ 	.word	0x00012070


	//   ....[73]....
        /*0a38*/ 	.word	0x00012240


	//   ....[74]....
        /*0a3c*/ 	.word	0x00012270


	//   ....[75]....
        /*0a40*/ 	.word	0x000122a0


	//   ....[76]....
        /*0a44*/ 	.word	0x000122d0


	//   ....[77]....
        /*0a48*/ 	.word	0x00012300


	//   ....[78]....
        /*0a4c*/ 	.word	0x00012330


	//   ....[79]....
        /*0a50*/ 	.word	0x000124a0


	//   ....[80]....
        /*0a54*/ 	.word	0x000124d0


	//   ....[81]....
        /*0a58*/ 	.word	0x00012500


	//   ....[82]....
        /*0a5c*/ 	.word	0x00012530


	//   ....[83]....
        /*0a60*/ 	.word	0x00012560


	//   ....[84]....
        /*0a64*/ 	.word	0x00012590


	//   ....[85]....
        /*0a68*/ 	.word	0x00012620


	//   ....[86]....
        /*0a6c*/ 	.word	0x00012650


	//   ....[87]....
        /*0a70*/ 	.word	0x000126d0


	//   ....[88]....
        /*0a74*/ 	.word	0x000133f0


	//   ....[89]....
        /*0a78*/ 	.word	0x00015530


	//   ....[90]....
        /*0a7c*/ 	.word	0x00015540


	//   ....[91]....
        /*0a80*/ 	.word	0x00015550


	//   ....[92]....
        /*0a84*/ 	.word	0x00015670


	//   ....[93]....
        /*0a88*/ 	.word	0x00015aa0


	//   ....[94]....
        /*0a8c*/ 	.word	0x00015ab0


	//   ....[95]....
        /*0a90*/ 	.word	0x00015ac0


	//   ....[96]....
        /*0a94*/ 	.word	0x00015ad0


	//   ....[97]....
        /*0a98*/ 	.word	0x00016450


	//   ....[98]....
        /*0a9c*/ 	.word	0x00016480


	//   ....[99]....
        /*0aa0*/ 	.word	0x000164a0


	//   ....[100]....
        /*0aa4*/ 	.word	0x000164b0


	//   ....[101]....
        /*0aa8*/ 	.word	0x000165b0


	//   ....[102]....
        /*0aac*/ 	.word	0x000165c0


	//   ....[103]....
        /*0ab0*/ 	.word	0x00016d90


	//   ....[104]....
        /*0ab4*/ 	.word	0x00016db0


	//   ....[105]....
        /*0ab8*/ 	.word	0x00016dd0


	//   ....[106]....
        /*0abc*/ 	.word	0x00016e30


	//   ....[107]....
        /*0ac0*/ 	.word	0x00017210


	//   ....[108]....
        /*0ac4*/ 	.word	0x00017220


	//   ....[109]....
        /*0ac8*/ 	.word	0x00017230


	//   ....[110]....
        /*0acc*/ 	.word	0x00017290


	//   ....[111]....
        /*0ad0*/ 	.word	0x00018180


	//   ....[112]....
        /*0ad4*/ 	.word	0x000181b0


	//   ....[113]....
        /*0ad8*/ 	.word	0x000181f0


	//   ....[114]....
        /*0adc*/ 	.word	0x00018220


	//   ....[115]....
        /*0ae0*/ 	.word	0x00018250


	//   ....[116]....
        /*0ae4*/ 	.word	0x00018280


	//   ....[117]....
        /*0ae8*/ 	.word	0x000182b0


	//   ....[118]....
        /*0aec*/ 	.word	0x000182e0


	//   ....[119]....
        /*0af0*/ 	.word	0x00018460


	//   ....[120]....
        /*0af4*/ 	.word	0x00018490


	//   ....[121]....
        /*0af8*/ 	.word	0x000184c0


	//   ....[122]....
        /*0afc*/ 	.word	0x000184f0


	//   ....[123]....
        /*0b00*/ 	.word	0x00018520


	//   ....[124]....
        /*0b04*/ 	.word	0x00018550


	//   ....[125]....
        /*0b08*/ 	.word	0x00018610


	//   ....[126]....
        /*0b0c*/ 	.word	0x00018630


	//   ....[127]....
        /*0b10*/ 	.word	0x000186a0


	//   ....[128]....
        /*0b14*/ 	.word	0x00018b30


	//   ....[129]....
        /*0b18*/ 	.word	0x00018ed0


	//   ....[130]....
        /*0b1c*/ 	.word	0x00018f60


	//   ....[131]....
        /*0b20*/ 	.word	0x00019040


	//   ....[132]....
        /*0b24*/ 	.word	0x000190d0


	//   ....[133]....
        /*0b28*/ 	.word	0x000191b0


	//   ....[134]....
        /*0b2c*/ 	.word	0x00019240


	//   ....[135]....
        /*0b30*/ 	.word	0x00019320


	//   ....[136]....
        /*0b34*/ 	.word	0x000193b0


	//   ....[137]....
        /*0b38*/ 	.word	0x00019400


	//   ....[138]....
        /*0b3c*/ 	.word	0x00019450


	//   ....[139]....
        /*0b40*/ 	.word	0x00019530


	//   ....[140]....
        /*0b44*/ 	.word	0x000195c0


	//   ....[141]....
        /*0b48*/ 	.word	0x00019610


	//   ....[142]....
        /*0b4c*/ 	.word	0x00019660


	//   ....[143]....
        /*0b50*/ 	.word	0x000198c0


	//   ....[144]....
        /*0b54*/ 	.word	0x00019ba0


	//   ....[145]....
        /*0b58*/ 	.word	0x00019ca0


	//   ....[146]....
        /*0b5c*/ 	.word	0x00019d40


	//   ....[147]....
        /*0b60*/ 	.word	0x00019ef0


	//   ....[148]....
        /*0b64*/ 	.word	0x00019f90


	//   ....[149]....
        /*0b68*/ 	.word	0x0001a090


	//   ....[150]....
        /*0b6c*/ 	.word	0x0001a120


	//   ....[151]....
        /*0b70*/ 	.word	0x0001a180


	//   ....[152]....
        /*0b74*/ 	.word	0x0001a260


	//   ....[153]....
        /*0b78*/ 	.word	0x0001a360


	//   ....[154]....
        /*0b7c*/ 	.word	0x0001a3c0


	//   ....[155]....
        /*0b80*/ 	.word	0x0001a420


	//   ....[156]....
        /*0b84*/ 	.word	0x0001a4c0


	//   ....[157]....
        /*0b88*/ 	.word	0x0001a590


	//   ....[158]....
        /*0b8c*/ 	.word	0x0001a670


	//   ....[159]....
        /*0b90*/ 	.word	0x0001a7b0


	//   ....[160]....
        /*0b94*/ 	.word	0x0001a860


	//   ....[161]....
        /*0b98*/ 	.word	0x0001a910


	//   ....[162]....
        /*0b9c*/ 	.word	0x0001a9c0


	//   ....[163]....
        /*0ba0*/ 	.word	0x0001aab0


	//   ....[164]....
        /*0ba4*/ 	.word	0x0001ab40


	//   ....[165]....
        /*0ba8*/ 	.word	0x0001aba0


	//   ....[166]....
        /*0bac*/ 	.word	0x0001ac70


	//   ....[167]....
        /*0bb0*/ 	.word	0x0001ae50


	//   ....[168]....
        /*0bb4*/ 	.word	0x0001aef0


	//   ....[169]....
        /*0bb8*/ 	.word	0x0001b010


	//   ....[170]....
        /*0bbc*/ 	.word	0x0001b080


	//   ....[171]....
        /*0bc0*/ 	.word	0x0001b0f0


	//   ....[172]....
        /*0bc4*/ 	.word	0x0001b160


	//   ....[173]....
        /*0bc8*/ 	.word	0x0001b1d0


	//   ....[174]....
        /*0bcc*/ 	.word	0x0001b250


	//   ....[175]....
        /*0bd0*/ 	.word	0x0001b2e0


	//   ....[176]....
        /*0bd4*/ 	.word	0x0001b380


	//   ....[177]....
        /*0bd8*/ 	.word	0x0001b3f0


	//   ....[178]....
        /*0bdc*/ 	.word	0x0001b460


	//   ....[179]....
        /*0be0*/ 	.word	0x0001b4d0


	//   ....[180]....
        /*0be4*/ 	.word	0x0001b550


	//   ....[181]....
        /*0be8*/ 	.word	0x0001b5c0


	//   ....[182]....
        /*0bec*/ 	.word	0x0001b660


	//   ....[183]....
        /*0bf0*/ 	.word	0x0001b6f0


	//   ....[184]....
        /*0bf4*/ 	.word	0x0001b820


	//----- nvinfo : EIATTR_REG_RECONFIG
	.align		4
.L_147:
        /*0bf8*/ 	.byte	0x01, 0x54
	.zero		2


	//----- nvinfo : EIATTR_SYSCALL_OFFSETS
	.align		4
        /*0bfc*/ 	.byte	0x04, 0x46
        /*0bfe*/ 	.short	(.L_149 - .L_148)


	//   ....[0]....
.L_148:
        /*0c00*/ 	.word	0x00001920


	//   ....[1]....
        /*0c04*/ 	.word	0x00001a70


	//   ....[2]....
        /*0c08*/ 	.word	0x00006fe0


	//   ....[3]....
        /*0c0c*/ 	.word	0x00007320


	//   ....[4]....
        /*0c10*/ 	.word	0x00014a30


	//   ....[5]....
        /*0c14*/ 	.word	0x00014bc0


	//   ....[6]....
        /*0c18*/ 	.word	0x00014d10


	//   ....[7]....
        /*0c1c*/ 	.word	0x00014e60


	//   ....[8]....
        /*0c20*/ 	.word	0x00015f10


	//----- nvinfo : EIATTR_MBARRIER_INSTR_OFFSETS
	.align		4
.L_149:
        /*0c24*/ 	.byte	0x04, 0x39
        /*0c26*/ 	.short	(.L_151 - .L_150)


	//   ....[0]....
.L_150:
        /*0c28*/ 	.word	0x00000270
        /*0c2c*/ 	.word	0x000000ff
        /*0c30*/ 	.word	0x00019c00
        /*0c34*/ 	.short	0x0100
        /*0c36*/ 	.byte	0x08
	.zero		1


	//   ....[1]....
        /*0c38*/ 	.word	0x00000280
        /*0c3c*/ 	.word	0x000000ff
        /*0c40*/ 	.word	0x00019c20
        /*0c44*/ 	.short	0x0100
        /*0c46*/ 	.byte	0x08
	.zero		1


	//   ....[2]....
        /*0c48*/ 	.word	0x00000370
        /*0c4c*/ 	.word	0x000000ff
        /*0c50*/ 	.word	0x00019c30
        /*0c54*/ 	.short	0x0100
        /*0c56*/ 	.byte	0x08
	.zero		1


	//   ....[3]....
        /*0c58*/ 	.word	0x00000380
        /*0c5c*/ 	.word	0x000000ff
        /*0c60*/ 	.word	0x00019c40
        /*0c64*/ 	.short	0x0100
        /*0c66*/ 	.byte	0x08
	.zero		1


	//   ....[4]....
        /*0c68*/ 	.word	0x00000390
        /*0c6c*/ 	.word	0x000000ff
        /*0c70*/ 	.word	0x00019c38
        /*0c74*/ 	.short	0x0100
        /*0c76*/ 	.byte	0x08
	.zero		1


	//   ....[5]....
        /*0c78*/ 	.word	0x000003a0
        /*0c7c*/ 	.word	0x000000ff
        /*0c80*/ 	.word	0x00019c48
        /*0c84*/ 	.short	0x0100
        /*0c86*/ 	.byte	0x08
	.zero		1


	//   ....[6]....
        /*0c88*/ 	.word	0x000004d0
        /*0c8c*/ 	.word	0x000000ff
        /*0c90*/ 	.word	0x00019c50
        /*0c94*/ 	.short	0x0100
        /*0c96*/ 	.byte	0x08
	.zero		1


	//   ....[7]....
        /*0c98*/ 	.word	0x000004e0
        /*0c9c*/ 	.word	0x000000ff
        /*0ca0*/ 	.word	0x00019c60
        /*0ca4*/ 	.short	0x0100
        /*0ca6*/ 	.byte	0x08
	.zero		1


	//   ....[8]....
        /*0ca8*/ 	.word	0x000004f0
        /*0cac*/ 	.word	0x000000ff
        /*0cb0*/ 	.word	0x00019c58
        /*0cb4*/ 	.short	0x0100
        /*0cb6*/ 	.byte	0x08
	.zero		1


	//   ....[9]....
        /*0cb8*/ 	.word	0x00000500
        /*0cbc*/ 	.word	0x000000ff
        /*0cc0*/ 	.word	0x00019c68
        /*0cc4*/ 	.short	0x0100
        /*0cc6*/ 	.byte	0x08
	.zero		1


	//   ....[10]....
        /*0cc8*/ 	.word	0x000005f0
        /*0ccc*/ 	.word	0x000000ff
        /*0cd0*/ 	.word	0x00019c70
        /*0cd4*/ 	.short	0x0100
        /*0cd6*/ 	.byte	0x06
	.zero		1


	//   ....[11]....
        /*0cd8*/ 	.word	0x00000600
        /*0cdc*/ 	.word	0x000000ff
        /*0ce0*/ 	.word	0x00019c80
        /*0ce4*/ 	.short	0x0100
        /*0ce6*/ 	.byte	0x06
	.zero		1


	//   ....[12]....
        /*0ce8*/ 	.word	0x00000610
        /*0cec*/ 	.word	0x000000ff
        /*0cf0*/ 	.word	0x00019c78
        /*0cf4*/ 	.short	0x0100
        /*0cf6*/ 	.byte	0x06
	.zero		1


	//   ....[13]....
        /*0cf8*/ 	.word	0x00000620
        /*0cfc*/ 	.word	0x000000ff
        /*0d00*/ 	.word	0x00019c88
        /*0d04*/ 	.short	0x0100
        /*0d06*/ 	.byte	0x06
	.zero		1


	//   ....[14]....
        /*0d08*/ 	.word	0x00000750
        /*0d0c*/ 	.word	0x000000ff
        /*0d10*/ 	.word	0x00019c90
        /*0d14*/ 	.short	0x0100
        /*0d16*/ 	.byte	0x08
	.zero		1


	//   ....[15]....
        /*0d18*/ 	.word	0x00000760
        /*0d1c*/ 	.word	0x000000ff
        /*0d20*/ 	.word	0x00019ca0
        /*0d24*/ 	.short	0x0100
        /*0d26*/ 	.byte	0x08
	.zero		1


	//   ....[16]....
        /*0d28*/ 	.word	0x00000770
        /*0d2c*/ 	.word	0x000000ff
        /*0d30*/ 	.word	0x00019c98
        /*0d34*/ 	.short	0x0100
        /*0d36*/ 	.byte	0x08
	.zero		1


	//   ....[17]....
        /*0d38*/ 	.word	0x00000780
        /*0d3c*/ 	.word	0x000000ff
        /*0d40*/ 	.word	0x00019ca8
        /*0d44*/ 	.short	0x0100
        /*0d46*/ 	.byte	0x08
	.zero		1


	//   ....[18]....
        /*0d48*/ 	.word	0x000008c0
        /*0d4c*/ 	.word	0x000000ff
        /*0d50*/ 	.word	0x00019cb0
        /*0d54*/ 	.short	0x0100
        /*0d56*/ 	.byte	0x08
	.zero		1


	//   ....[19]....
        /*0d58*/ 	.word	0x000008d0
        /*0d5c*/ 	.word	0x000000ff
        /*0d60*/ 	.word	0x00019cc0
        /*0d64*/ 	.short	0x0100
        /*0d66*/ 	.byte	0x08
	.zero		1


	//   ....[20]....
        /*0d68*/ 	.word	0x000008e0
        /*0d6c*/ 	.word	0x000000ff
        /*0d70*/ 	.word	0x00019cb8
        /*0d74*/ 	.short	0x0100
        /*0d76*/ 	.byte	0x08
	.zero		1


	//   ....[21]....
        /*0d78*/ 	.word	0x000008f0
        /*0d7c*/ 	.word	0x000000ff
        /*0d80*/ 	.word	0x00019cc8
        /*0d84*/ 	.short	0x0100
        /*0d86*/ 	.byte	0x08
	.zero		1


	//   ....[22]....
        /*0d88*/ 	.word	0x000027d0
        /*0d8c*/ 	.word	0x00000044
        /*0d90*/ 	.word	0x00019c90
        /*0d94*/ 	.short	0x010a
        /*0d96*/ 	.byte	0x3f
	.zero		1


	//   ....[23]....
        /*0d98*/ 	.word	0x00004100
        /*0d9c*/ 	.word	0x00000044
        /*0da0*/ 	.word	0x00019c90
        /*0da4*/ 	.short	0x010a
        /*0da6*/ 	.byte	0x3f
	.zero		1


	//   ....[24]....
        /*0da8*/ 	.word	0x000060a0
        /*0dac*/ 	.word	0x00000044
        /*0db0*/ 	.word	0x00019c90
        /*0db4*/ 	.short	0x010a
        /*0db6*/ 	.byte	0x3f
	.zero		1


	//   ....[25]....
        /*0db8*/ 	.word	0x000064c0
        /*0dbc*/ 	.word	0x00000004
        /*0dc0*/ 	.word	0x00000000
        /*0dc4*/ 	.short	0x0101
        /*0dc6*/ 	.byte	0x3f
	.zero		1


	//   ....[26]....
        /*0dc8*/ 	.word	0x00006500
        /*0dcc*/ 	.word	0x00000044
        /*0dd0*/ 	.word	0x00019cb0
        /*0dd4*/ 	.short	0x010a
        /*0dd6*/ 	.byte	0x3f
	.zero		1


	//   ....[27]....
        /*0dd8*/ 	.word	0x000068d0
        /*0ddc*/ 	.word	0x00000044
        /*0de0*/ 	.word	0x00000000
        /*0de4*/ 	.short	0x0101
        /*0de6*/ 	.byte	0x3f
	.zero		1


	//   ....[28]....
        /*0de8*/ 	.word	0x00007080
        /*0dec*/ 	.word	0x00000012
        /*0df0*/ 	.word	0x00019c00
        /*0df4*/ 	.short	0x010a
        /*0df6*/ 	.byte	0x3f
	.zero		1


	//   ....[29]....
        /*0df8*/ 	.word	0x000070d0
        /*0dfc*/ 	.word	0x00000012
        /*0e00*/ 	.word	0x00019c00
        /*0e04*/ 	.short	0x010a
        /*0e06*/ 	.byte	0x3f
	.zero		1


	//   ....[30]....
        /*0e08*/ 	.word	0x00007770
        /*0e0c*/ 	.word	0x00000012
        /*0e10*/ 	.word	0x00019c00
        /*0e14*/ 	.short	0x010a
        /*0e16*/ 	.byte	0x3f
	.zero		1


	//   ....[31]....
        /*0e18*/ 	.word	0x00009290
        /*0e1c*/ 	.word	0x00000012
        /*0e20*/ 	.word	0x00019c00
        /*0e24*/ 	.short	0x010a
        /*0e26*/ 	.byte	0x3f
	.zero		1


	//   ....[32]....
        /*0e28*/ 	.word	0x0000b470
        /*0e2c*/ 	.word	0x00000003
        /*0e30*/ 	.word	0x00019c30
        /*0e34*/ 	.short	0x010a
        /*0e36*/ 	.byte	0x3f
	.zero		1


	//   ....[33]....
        /*0e38*/ 	.word	0x0000b510
        /*0e3c*/ 	.word	0x00000003
        /*0e40*/ 	.word	0x00019c30
        /*0e44*/ 	.short	0x010a
        /*0e46*/ 	.byte	0x3f
	.zero		1


	//   ....[34]....
        /*0e48*/ 	.word	0x0000cb70
        /*0e4c*/ 	.word	0x00000037
        /*0e50*/ 	.word	0x00000000
        /*0e54*/ 	.short	0x0101
        /*0e56*/ 	.byte	0x3f
	.zero		1


	//   ....[35]....
        /*0e58*/ 	.word	0x0000d710
        /*0e5c*/ 	.word	0x00000000
        /*0e60*/ 	.word	0x00019c30
        /*0e64*/ 	.short	0x010a
        /*0e66*/ 	.byte	0x3f
	.zero		1


	//   ....[36]....
        /*0e68*/ 	.word	0x0000d780
        /*0e6c*/ 	.word	0x00000000
        /*0e70*/ 	.word	0x00019c30
        /*0e74*/ 	.short	0x010a
        /*0e76*/ 	.byte	0x3f
	.zero		1


	//   ....[37]....
        /*0e78*/ 	.word	0x0000d980
        /*0e7c*/ 	.word	0x00000007
        /*0e80*/ 	.word	0x00019c50
        /*0e84*/ 	.short	0x010a
        /*0e86*/ 	.byte	0x3f
	.zero		1


	//   ....[38]....
        /*0e88*/ 	.word	0x0000d9d0
        /*0e8c*/ 	.word	0x00000007
        /*0e90*/ 	.word	0x00019c50
        /*0e94*/ 	.short	0x010a
        /*0e96*/ 	.byte	0x3f
	.zero		1


	//   ....[39]....
        /*0e98*/ 	.word	0x0000dc50
        /*0e9c*/ 	.word	0x00000000
        /*0ea0*/ 	.word	0x00000000
        /*0ea4*/ 	.short	0x0101
        /*0ea6*/ 	.byte	0x3f
	.zero		1


	//   ....[40]....
        /*0ea8*/ 	.word	0x0000ee10
        /*0eac*/ 	.word	0x00000007
        /*0eb0*/ 	.word	0x00000000
        /*0eb4*/ 	.short	0x0101
        /*0eb6*/ 	.byte	0x3f
	.zero		1


	//   ....[41]....
        /*0eb8*/ 	.word	0x0000f3e0
        /*0ebc*/ 	.word	0x00000004
        /*0ec0*/ 	.word	0x00019c50
        /*0ec4*/ 	.short	0x010a
        /*0ec6*/ 	.byte	0x3f
	.zero		1


	//   ....[42]....
        /*0ec8*/ 	.word	0x0000f430
        /*0ecc*/ 	.word	0x00000004
        /*0ed0*/ 	.word	0x00019c50
        /*0ed4*/ 	.short	0x010a
        /*0ed6*/ 	.byte	0x3f
	.zero		1


	//   ....[43]....
        /*0ed8*/ 	.word	0x0000fd20
        /*0edc*/ 	.word	0x00000004
        /*0ee0*/ 	.word	0x00000000
        /*0ee4*/ 	.short	0x0101
        /*0ee6*/ 	.byte	0x3f
	.zero		1


	//   ....[44]....
        /*0ee8*/ 	.word	0x00011360
        /*0eec*/ 	.word	0x00000000
        /*0ef0*/ 	.word	0x00000000
        /*0ef4*/ 	.short	0x0101
        /*0ef6*/ 	.byte	0x3f
	.zero		1


	//   ....[45]....
        /*0ef8*/ 	.word	0x000134d0
        /*0efc*/ 	.word	0x00000016
        /*0f00*/ 	.word	0x00019c20
        /*0f04*/ 	.short	0x010a
        /*0f06*/ 	.byte	0x3f
	.zero		1


	//   ....[46]....
        /*0f08*/ 	.word	0x00013560
        /*0f0c*/ 	.word	0x00000008
        /*0f10*/ 	.word	0x00019ca0
        /*0f14*/ 	.short	0x010a
        /*0f16*/ 	.byte	0x3f
	.zero		1


	//   ....[47]....
        /*0f18*/ 	.word	0x000139b0
        /*0f1c*/ 	.word	0x00000008
        /*0f20*/ 	.word	0x00019cc0
        /*0f24*/ 	.short	0x010a
        /*0f26*/ 	.byte	0x3f
	.zero		1


	//   ....[48]....
        /*0f28*/ 	.word	0x00013ec0
        /*0f2c*/ 	.word	0x00000008
        /*0f30*/ 	.word	0x00019ca0
        /*0f34*/ 	.short	0x010a
        /*0f36*/ 	.byte	0x3f
	.zero		1


	//   ....[49]....
        /*0f38*/ 	.word	0x00014300
        /*0f3c*/ 	.word	0x00000008
        /*0f40*/ 	.word	0x00019cc0
        /*0f44*/ 	.short	0x010a
        /*0f46*/ 	.byte	0x3f
	.zero		1


	//   ....[50]....
        /*0f48*/ 	.word	0x00015310
        /*0f4c*/ 	.word	0x00000004
        /*0f50*/ 	.word	0x00019c80
        /*0f54*/ 	.short	0x010a
        /*0f56*/ 	.byte	0x3f
	.zero		1


	//   ....[51]....
        /*0f58*/ 	.word	0x00015770
        /*0f5c*/ 	.word	0x00000004
        /*0f60*/ 	.word	0x00019c70
        /*0f64*/ 	.short	0x0107
        /*0f66*/ 	.byte	0x3f
	.zero		1


	//   ....[52]....
        /*0f68*/ 	.word	0x00015830
        /*0f6c*/ 	.word	0x00000004
        /*0f70*/ 	.word	0x00019c70
        /*0f74*/ 	.short	0x0101
        /*0f76*/ 	.byte	0x3f
	.zero		1


	//   ....[53]....
        /*0f78*/ 	.word	0x00015880
        /*0f7c*/ 	.word	0x00000004
        /*0f80*/ 	.word	0x00019c40
        /*0f84*/ 	.short	0x010a
        /*0f86*/ 	.byte	0x3f
	.zero		1


	//   ....[54]....
        /*0f88*/ 	.word	0x00015bf0
        /*0f8c*/ 	.word	0x00000004
        /*0f90*/ 	.word	0x00019c30
        /*0f94*/ 	.short	0x0107
        /*0f96*/ 	.byte	0x3f
	.zero		1


	//   ....[55]....
        /*0f98*/ 	.word	0x00015cc0
        /*0f9c*/ 	.word	0x00000004
        /*0fa0*/ 	.word	0x00019c30
        /*0fa4*/ 	.short	0x0101
        /*0fa6*/ 	.byte	0x3f
	.zero		1


	//   ....[56]....
        /*0fa8*/ 	.word	0x000166a0
        /*0fac*/ 	.word	0x00000016
        /*0fb0*/ 	.word	0x00019c00
        /*0fb4*/ 	.short	0x0107
        /*0fb6*/ 	.byte	0x3f
	.zero		1


	//   ....[57]....
        /*0fb8*/ 	.word	0x000167a0
        /*0fbc*/ 	.word	0x00000016
        /*0fc0*/ 	.word	0x00019c00
        /*0fc4*/ 	.short	0x0101
        /*0fc6*/ 	.byte	0x3f
	.zero		1


	//   ....[58]....
        /*0fc8*/ 	.word	0x000167c0
        /*0fcc*/ 	.word	0x00000016
        /*0fd0*/ 	.word	0x00019c20
        /*0fd4*/ 	.short	0x010a
        /*0fd6*/ 	.byte	0x3f
	.zero		1


	//   ....[59]....
        /*0fd8*/ 	.word	0x00016b40
        /*0fdc*/ 	.word	0x00000000
        /*0fe0*/ 	.word	0x00019c80
        /*0fe4*/ 	.short	0x010a
        /*0fe6*/ 	.byte	0x3f
	.zero		1


	//   ....[60]....
        /*0fe8*/ 	.word	0x00016f00
        /*0fec*/ 	.word	0x00000000
        /*0ff0*/ 	.word	0x00019c70
        /*0ff4*/ 	.short	0x0107
        /*0ff6*/ 	.byte	0x3f
	.zero		1


	//   ....[61]....
        /*0ff8*/ 	.word	0x00016fc0
        /*0ffc*/ 	.word	0x00000000
        /*1000*/ 	.word	0x00019c70
        /*1004*/ 	.short	0x0101
        /*1006*/ 	.byte	0x3f
	.zero		1


	//   ....[62]....
        /*1008*/ 	.word	0x00016ff0
        /*100c*/ 	.word	0x00000000
        /*1010*/ 	.word	0x00019c40
        /*1014*/ 	.short	0x010a
        /*1016*/ 	.byte	0x3f
	.zero		1


	//   ....[63]....
        /*1018*/ 	.word	0x00017330
        /*101c*/ 	.word	0x00000000
        /*1020*/ 	.word	0x00019c30
        /*1024*/ 	.short	0x0107
        /*1026*/ 	.byte	0x3f
	.zero		1


	//   ....[64]....
        /*1028*/ 	.word	0x000173f0
        /*102c*/ 	.word	0x00000000
        /*1030*/ 	.word	0x00019c30
        /*1034*/ 	.short	0x0101
        /*1036*/ 	.byte	0x3f
	.zero		1


	//   ....[65]....
        /*1038*/ 	.word	0x00017480
        /*103c*/ 	.word	0x00000002
        /*1040*/ 	.word	0x00019c70
        /*1044*/ 	.short	0x010a
        /*1046*/ 	.byte	0x3f
	.zero		1


	//   ....[66]....
        /*1048*/ 	.word	0x00017510
        /*104c*/ 	.word	0x00000002
        /*1050*/ 	.word	0x00019c60
        /*1054*/ 	.short	0x010a
        /*1056*/ 	.byte	0x3f
	.zero		1


	//   ....[67]....
        /*1058*/ 	.word	0x000178a0
        /*105c*/ 	.word	0x00000002
        /*1060*/ 	.word	0x00019c50
        /*1064*/ 	.short	0x0101
        /*1066*/ 	.byte	0x3f
	.zero		1


	//   ....[68]....
        /*1068*/ 	.word	0x00017930
        /*106c*/ 	.word	0x00000002
        /*1070*/ 	.word	0x00000000
        /*1074*/ 	.short	0x0101
        /*1076*/ 	.byte	0x3f
	.zero		1


	//   ....[69]....
        /*1078*/ 	.word	0x00017af0
        /*107c*/ 	.word	0x00000003
        /*1080*/ 	.word	0x00019c70
        /*1084*/ 	.short	0x010a
        /*1086*/ 	.byte	0x3f
	.zero		1


	//   ....[70]....
        /*1088*/ 	.word	0x00017b70
        /*108c*/ 	.word	0x00000003
        /*1090*/ 	.word	0x00019c60
        /*1094*/ 	.short	0x010a
        /*1096*/ 	.byte	0x3f
	.zero		1


	//   ....[71]....
        /*1098*/ 	.word	0x00017f10
        /*109c*/ 	.word	0x00000003
        /*10a0*/ 	.word	0x00019c50
        /*10a4*/ 	.short	0x0101
        /*10a6*/ 	.byte	0x3f
	.zero		1


	//   ....[72]....
        /*10a8*/ 	.word	0x00017fc0
        /*10ac*/ 	.word	0x00000003
        /*10b0*/ 	.word	0x00000000
        /*10b4*/ 	.short	0x0101
        /*10b6*/ 	.byte	0x3f
	.zero		1


	//   ....[73]....
        /*10b8*/ 	.word	0x00018ab0
        /*10bc*/ 	.word	0x00000005
        /*10c0*/ 	.word	0x00019c20
        /*10c4*/ 	.short	0x010a
        /*10c6*/ 	.byte	0x3f
	.zero		1


	//   ....[74]....
        /*10c8*/ 	.word	0x00018c20
        /*10cc*/ 	.word	0x00000003
        /*10d0*/ 	.word	0x00019c40
        /*10d4*/ 	.short	0x010a
        /*10d6*/ 	.byte	0x3f
	.zero		1


	//   ....[75]....
        /*10d8*/ 	.word	0x00018cc0
        /*10dc*/ 	.word	0x00000017
        /*10e0*/ 	.word	0x00019c40
        /*10e4*/ 	.short	0x010a
        /*10e6*/ 	.byte	0x3f
	.zero		1


	//   ....[76]....
        /*10e8*/ 	.word	0x00018d00
        /*10ec*/ 	.word	0x00000003
        /*10f0*/ 	.word	0x00019c60
        /*10f4*/ 	.short	0x010a
        /*10f6*/ 	.byte	0x3f
	.zero		1


	//   ....[77]....
        /*10f8*/ 	.word	0x00018d40
        /*10fc*/ 	.word	0x00000017
        /*1100*/ 	.word	0x00019c60
        /*1104*/ 	.short	0x010a
        /*1106*/ 	.byte	0x3f
	.zero		1


	//   ....[78]....
        /*1108*/ 	.word	0x00018d80
        /*110c*/ 	.word	0x00000003
        /*1110*/ 	.word	0x00019c80
        /*1114*/ 	.short	0x010a
        /*1116*/ 	.byte	0x3f
	.zero		1


	//   ....[79]....
        /*1118*/ 	.word	0x00018dc0
        /*111c*/ 	.word	0x00000017
        /*1120*/ 	.word	0x00019c80
        /*1124*/ 	.short	0x010a
        /*1126*/ 	.byte	0x3f
	.zero		1


	//   ....[80]....
        /*1128*/ 	.word	0x00018e20
        /*112c*/ 	.word	0x00000044
        /*1130*/ 	.word	0x00019c90
        /*1134*/ 	.short	0x010a
        /*1136*/ 	.byte	0x3f
	.zero		1


	//   ....[81]....
        /*1138*/ 	.word	0x00018f90
        /*113c*/ 	.word	0x00000044
        /*1140*/ 	.word	0x00019c90
        /*1144*/ 	.short	0x010a
        /*1146*/ 	.byte	0x3f
	.zero		1


	//   ....[82]....
        /*1148*/ 	.word	0x00019110
        /*114c*/ 	.word	0x00000044
        /*1150*/ 	.word	0x00019c90
        /*1154*/ 	.short	0x010a
        /*1156*/ 	.byte	0x3f
	.zero		1


	//   ....[83]....
        /*1158*/ 	.word	0x00019270
        /*115c*/ 	.word	0x00000044
        /*1160*/ 	.word	0x00019cb0
        /*1164*/ 	.short	0x010a
        /*1166*/ 	.byte	0x3f
	.zero		1


	//   ....[84]....
        /*1168*/ 	.word	0x00019480
        /*116c*/ 	.word	0x00000012
        /*1170*/ 	.word	0x00019c00
        /*1174*/ 	.short	0x010a
        /*1176*/ 	.byte	0x3f
	.zero		1


	//   ....[85]....
        /*1178*/ 	.word	0x000196a0
        /*117c*/ 	.word	0x00000012
        /*1180*/ 	.word	0x00019c00
        /*1184*/ 	.short	0x010a
        /*1186*/ 	.byte	0x3f
	.zero		1


	//   ....[86]....
        /*1188*/ 	.word	0x000196f0
        /*118c*/ 	.word	0x00000003
        /*1190*/ 	.word	0x00019c30
        /*1194*/ 	.short	0x010a
        /*1196*/ 	.byte	0x3f
	.zero		1


	//   ....[87]....
        /*1198*/ 	.word	0x00019740
        /*119c*/ 	.word	0x00000000
        /*11a0*/ 	.word	0x00019c30
        /*11a4*/ 	.short	0x010a
        /*11a6*/ 	.byte	0x3f
	.zero		1


	//   ....[88]....
        /*11a8*/ 	.word	0x00019790
        /*11ac*/ 	.word	0x00000007
        /*11b0*/ 	.word	0x00019c50
        /*11b4*/ 	.short	0x010a
        /*11b6*/ 	.byte	0x3f
	.zero		1


	//   ....[89]....
        /*11b8*/ 	.word	0x000197e0
        /*11bc*/ 	.word	0x00000004
        /*11c0*/ 	.word	0x00019c50
        /*11c4*/ 	.short	0x010a
        /*11c6*/ 	.byte	0x3f
	.zero		1


	//   ....[90]....
        /*11c8*/ 	.word	0x00019980
        /*11cc*/ 	.word	0x00000016
        /*11d0*/ 	.word	0x00019c20
        /*11d4*/ 	.short	0x010a
        /*11d6*/ 	.byte	0x3f
	.zero		1


	//   ....[91]....
        /*11d8*/ 	.word	0x000199d0
        /*11dc*/ 	.word	0x00000008
        /*11e0*/ 	.word	0x00019ca0
        /*11e4*/ 	.short	0x010a
        /*11e6*/ 	.byte	0x3f
	.zero		1


	//   ....[92]....
        /*11e8*/ 	.word	0x00019a20
        /*11ec*/ 	.word	0x00000008
        /*11f0*/ 	.word	0x00019cc0
        /*11f4*/ 	.short	0x010a
        /*11f6*/ 	.byte	0x3f
	.zero		1


	//   ....[93]....
        /*11f8*/ 	.word	0x00019a70
        /*11fc*/ 	.word	0x00000008
        /*1200*/ 	.word	0x00019ca0
        /*1204*/ 	.short	0x010a
        /*1206*/ 	.byte	0x3f
	.zero		1


	//   ....[94]....
        /*1208*/ 	.word	0x00019ac0
        /*120c*/ 	.word	0x00000008
        /*1210*/ 	.word	0x00019cc0
        /*1214*/ 	.short	0x010a
        /*1216*/ 	.byte	0x3f
	.zero		1


	//   ....[95]....
        /*1218*/ 	.word	0x00019bf0
        /*121c*/ 	.word	0x00000004
        /*1220*/ 	.word	0x00019c80
        /*1224*/ 	.short	0x010a
        /*1226*/ 	.byte	0x3f
	.zero		1


	//   ....[96]....
        /*1228*/ 	.word	0x00019fe0
        /*122c*/ 	.word	0x00000004
        /*1230*/ 	.word	0x00019c40
        /*1234*/ 	.short	0x010a
        /*1236*/ 	.byte	0x3f
	.zero		1


	//   ....[97]....
        /*1238*/ 	.word	0x0001a6b0
        /*123c*/ 	.word	0x00000016
        /*1240*/ 	.word	0x00019c20
        /*1244*/ 	.short	0x010a
        /*1246*/ 	.byte	0x3f
	.zero		1


	//   ....[98]....
        /*1248*/ 	.word	0x0001a700
        /*124c*/ 	.word	0x00000000
        /*1250*/ 	.word	0x00019c80
        /*1254*/ 	.short	0x010a
        /*1256*/ 	.byte	0x3f
	.zero		1


	//   ....[99]....
        /*1258*/ 	.word	0x0001aa00
        /*125c*/ 	.word	0x00000000
        /*1260*/ 	.word	0x00019c40
        /*1264*/ 	.short	0x010a
        /*1266*/ 	.byte	0x3f
	.zero		1


	//   ....[100]....
        /*1268*/ 	.word	0x0001acb0
        /*126c*/ 	.word	0x00000002
        /*1270*/ 	.word	0x00019c70
        /*1274*/ 	.short	0x010a
        /*1276*/ 	.byte	0x3f
	.zero		1


	//   ....[101]....
        /*1278*/ 	.word	0x0001ad00
        /*127c*/ 	.word	0x00000002
        /*1280*/ 	.word	0x00019c60
        /*1284*/ 	.short	0x010a
        /*1286*/ 	.byte	0x3f
	.zero		1


	//   ....[102]....
        /*1288*/ 	.word	0x0001ad50
        /*128c*/ 	.word	0x00000003
        /*1290*/ 	.word	0x00019c70
        /*1294*/ 	.short	0x010a
        /*1296*/ 	.byte	0x3f
	.zero		1


	//   ....[103]....
        /*1298*/ 	.word	0x0001ada0
        /*129c*/ 	.word	0x00000003
        /*12a0*/ 	.word	0x00019c60
        /*12a4*/ 	.short	0x010a
        /*12a6*/ 	.byte	0x3f
	.zero		1


	//   ....[104]....
        /*12a8*/ 	.word	0x0001b740
        /*12ac*/ 	.word	0x00000005
        /*12b0*/ 	.word	0x00019c20
        /*12b4*/ 	.short	0x010a
        /*12b6*/ 	.byte	0x3f
	.zero		1


	//   ....[105]....
        /*12b8*/ 	.word	0x0001b8e0
        /*12bc*/ 	.word	0x00000003
        /*12c0*/ 	.word	0x00019c40
        /*12c4*/ 	.short	0x010a
        /*12c6*/ 	.byte	0x3f
	.zero		1


	//   ....[106]....
        /*12c8*/ 	.word	0x0001b930
        /*12cc*/ 	.word	0x00000017
        /*12d0*/ 	.word	0x00019c40
        /*12d4*/ 	.short	0x010a
        /*12d6*/ 	.byte	0x3f
	.zero		1


	//   ....[107]....
        /*12d8*/ 	.word	0x0001b980
        /*12dc*/ 	.word	0x00000003
        /*12e0*/ 	.word	0x00019c60
        /*12e4*/ 	.short	0x010a
        /*12e6*/ 	.byte	0x3f
	.zero		1


	//   ....[108]....
        /*12e8*/ 	.word	0x0001b9d0
        /*12ec*/ 	.word	0x00000017
        /*12f0*/ 	.word	0x00019c60
        /*12f4*/ 	.short	0x010a
        /*12f6*/ 	.byte	0x3f
	.zero		1


	//   ....[109]....
        /*12f8*/ 	.word	0x0001ba20
        /*12fc*/ 	.word	0x00000003
        /*1300*/ 	.word	0x00019c80
        /*1304*/ 	.short	0x010a
        /*1306*/ 	.byte	0x3f
	.zero		1


	//----- nvinfo : EIATTR_NUM_MBARRIERS
	.align		4
.L_151:
        /*1308*/ 	.byte	0x03, 0x38
        /*130a*/ 	.short	0x0016


	//----- nvinfo : EIATTR_EXIT_INSTR_OFFSETS
	.align		4
        /*130c*/ 	.byte	0x04, 0x1c
        /*130e*/ 	.short	(.L_153 - .L_152)


	//   ....[0]....
.L_152:
        /*1310*/ 	.word	0x00018e10


	//----- nvinfo : EIATTR_MAX_THREADS
	.align		4
.L_153:
        /*1314*/ 	.byte	0x04, 0x05
        /*1316*/ 	.short	(.L_155 - .L_154)
.L_154:
        /*1318*/ 	.word	0x00000200
        /*131c*/ 	.word	0x00000001
        /*1320*/ 	.word	0x00000001


	//----- nvinfo : EIATTR_CRS_STACK_SIZE
	.align		4
.L_155:
        /*1324*/ 	.byte	0x04, 0x1e
        /*1326*/ 	.short	(.L_157 - .L_156)
.L_156:
        /*1328*/ 	.word	0x00000000


	//----- nvinfo : EIATTR_CBANK_PARAM_SIZE
	.align		4
.L_157:
        /*132c*/ 	.byte	0x03, 0x19
        /*132e*/ 	.short	0x0af0


	//----- nvinfo : EIATTR_PARAM_CBANK
	.align		4
        /*1330*/ 	.byte	0x04, 0x0a
        /*1332*/ 	.short	(.L_159 - .L_158)
	.align		4
.L_158:
        /*1334*/ 	.word	index@(.nv.constant0._ZN7cutlass13device_kernelIN5flash11enable_sm90INS1_16FlashAttnFwdSm90INS1_25CollectiveMainloopFwdSm90ILi2EN4cute5tupleIJNS5_1CILi1EEES8_S8_EEENS6_IJNS7_ILi192EEENS7_ILi128EEENS7_ILi96EEEEEELi96ENS_12float_e4m3_tEfNS_4arch4Sm90ELb0ELb0ELb0ELb1ELb1ELb1ELb0ELb1ELb1ELb1ELb0ELb0EEENS1_21CollectiveEpilogueFwdINS6_IJSA_SC_SB_EEES9_NS_10bfloat16_tESG_Li384ELb1ELb1ELb0ELb1EEENS1_36VarlenDynamicPersistentTileSchedulerILi192ELi128ELi384ELi128ELb0ELb1ELb1ELb0ELb1ELb1EEEEEEEEEvNT_6ParamsE)
        /*1338*/ 	.short	0x0210
        /*133a*/ 	.short	0x0af0


	//----- nvinfo : EIATTR_SW_WAR
	.align		4
.L_159:
        /*133c*/ 	.byte	0x04, 0x36
        /*133e*/ 	.short	(.L_161 - .L_160)
.L_160:
        /*1340*/ 	.word	0x00000008
.L_161:


//--------------------- .nv.info._ZN7cutlass13device_kernelIN5flash11enable_sm90INS1_16FlashAttnFwdSm90INS1_25CollectiveMainloopFwdSm90ILi2EN4cute5tupleIJNS5_1CILi1EEES8_S8_EEENS6_IJNS7_ILi192EEENS7_ILi128EEENS7_ILi96EEEEEELi96ENS_12float_e4m3_tEfNS_4arch4Sm90ELb0ELb1ELb0ELb0ELb1ELb0ELb0ELb1ELb1ELb1ELb0ELb0EEENS1_21CollectiveEpilogueFwdINS6_IJSA_SC_SB_EEES9_NS_10bfloat16_tESG_Li384ELb0ELb1ELb0ELb1EEENS1_30DynamicPersistentTileSchedulerILi384ELi128ELb0ELb1ELb1EEEEEEEEEvNT_6ParamsE --------------------------
	.section	.nv.info._ZN7cutlass13device_kernelIN5flash11enable_sm90INS1_16FlashAttnFwdSm90INS1_25CollectiveMainloopFwdSm90ILi2EN4cute5tupleIJNS5_1CILi1EEES8_S8_EEENS6_IJNS7_ILi192EEENS7_ILi128EEENS7_ILi96EEEEEELi96ENS_12float_e4m3_tEfNS_4arch4Sm90ELb0ELb1ELb0ELb0ELb1ELb0ELb0ELb1ELb1ELb1ELb0ELb0EEENS1_21CollectiveEpilogueFwdINS6_IJSA_SC_SB_EEES9_NS_10bfloat16_tESG_Li384ELb0ELb1ELb0ELb1EEENS1_30DynamicPersistentTileSchedulerILi384ELi128ELb0ELb1ELb1EEEEEEEEEvNT_6ParamsE,"",@"SHT_CUDA_INFO"
	.sectionflags	@""
	.align	4


	//----- nvinfo : EIATTR_CUDA_API_VERSION
	.align		4
        /*0000*/ 	.byte	0x04, 0x37
        /*0002*/ 	.short	(.L_163 - .L_162)
.L_162:
        /*0004*/ 	.word	0x00000082


	//----- nvinfo : EIATTR_KPARAM_INFO
	.align		4
.L_163:
        /*0008*/ 	.byte	0x04, 0x17
        /*000a*/ 	.short	(.L_165 - .L_164)
.L_164:
        /*000c*/ 	.word	0x00000000
        /*0010*/ 	.short	0x0000
        /*0012*/ 	.short	0x0070
        /*0014*/ 	.byte	0x00, 0xf0, 0x01, 0x2a


	//----- nvinfo : EIATTR_SPARSE_MMA_MASK
	.align		4
.L_165:
        /*0018*/ 	.byte	0x03, 0x50
        /*001a*/ 	.short	0x0000


	//----- nvinfo : EIATTR_MAXREG_COUNT
	.align		4
        /*001c*/ 	.byte	0x03, 0x1b
        /*001e*/ 	.short	0x0080


	//----- nvinfo : EIATTR_NUM_BARRIERS
	.align		4
        /*0020*/ 	.byte	0x02, 0x4c
        /*0022*/ 	.byte	0x09
	.zero		1


	//----- nvinfo : EIATTR_EXTERNS
	.align		4
        /*0024*/ 	.byte	0x04, 0x0f
        /*0026*/ 	.short	(.L_167 - .L_166)


	//   ....[0]....
	.align		4
.L_166:
        /*0028*/ 	.word	index@(__assertfail)


	//----- nvinfo : EIATTR_ANNOTATIONS
	.align		4
.L_167:
        /*002c*/ 	.byte	0x04, 0x55
        /*002e*/ 	.short	(.L_169 - .L_168)


	//   ....[0]....
.L_168:
        /* <DEDUP_REMOVED lines=13> */


	//----- nvinfo : EIATTR_MERCURY_ISA_VERSION
	.align		4
.L_169:
        /*00f0*/ 	.byte	0x03, 0x5f
        /*00f2*/ 	.short	0x0101


	//----- nvinfo : EIATTR_INT_WARP_WIDE_INSTR_OFFSETS
	.align		4
        /*00f4*/ 	.byte	0x04, 0x31
        /*00f6*/ 	.short	(.L_171 - .L_170)


	//   ....[0]....
.L_170:
        /*00f8*/ 	.word	0x000000c0


	//   ....[1]....
        /*00fc*/ 	.word	0x000000d0


	//   ....[2]....
        /*0100*/ 	.word	0x00000170


	//   ....[3]....
        /*0104*/ 	.word	0x0000fba0


	//   ....[4]....
        /*0108*/ 	.word	0x0000fc30


	//   ....[5]....
        /*010c*/ 	.word	0x00012950


	//   ....[6]....
        /*0110*/ 	.word	0x000129e0


	//----- nvinfo : EIATTR_COOP_GROUP_MASK_REGIDS
	.align		4
.L_171:
        /*0114*/ 	.byte	0x04, 0x29
        /*0116*/ 	.short	(.L_173 - .L_172)


	//   ....[0]....
.L_172:
        /*0118*/ 	.word	0xffffffff


	//   ....[1]....
        /*011c*/ 	.word	0xffffffff


	//   ....[2]....
        /*0120*/ 	.word	0xffffffff


	//   ....[3]....
        /*0124*/ 	.word	0xffffffff


	//   ....[4]....
        /*0128*/ 	.word	0xffffffff


	//   ....[5]....
        /*012c*/ 	.word	0xffffffff


	//   ....[6]....
        /*0130*/ 	.word	0xffffffff


	//   ....[7]....
        /*0134*/ 	.word	0xffffffff


	//   ....[8]....
        /*0138*/ 	.word	0xffffffff


	//   ....[9]....
        /*013c*/ 	.word	0xffffffff


	//   ....[10]....
        /*0140*/ 	.word	0xffffffff


	//   ....[11]....
        /*0144*/ 	.word	0xffffffff


	//   ....[12]....
        /*0148*/ 	.word	0xffffffff


	//   ....[13]....
        /*014c*/ 	.word	0xffffffff


	//   ....[14]....
        /*0150*/ 	.word	0xffffffff


	//   ....[15]....
        /*0154*/ 	.word	0xffffffff


	//   ....[16]....
        /*0158*/ 	.word	0xffffffff


	//   ....[17]....
        /*015c*/ 	.word	0xffffffff


	//   ....[18]....
        /*0160*/ 	.word	0xffffffff


	//   ....[19]....
        /*0164*/ 	.word	0xffffffff


	//   ....[20]....
        /*0168*/ 	.word	0xffffffff


	//   ....[21]....
        /*016c*/ 	.word	0xffffffff


	//   ....[22]....
        /*0170*/ 	.word	0xffffffff


	//   ....[23]....
        /*0174*/ 	.word	0xffffffff


	//   ....[24]....
        /*0178*/ 	.word	0xffffffff


	//   ....[25]....
        /*017c*/ 	.word	0xffffffff


	//   ....[26]....
        /*0180*/ 	.word	0xffffffff


	//   ....[27]....
        /*0184*/ 	.word	0xffffffff


	//   ....[28]....
        /*0188*/ 	.word	0xffffffff


	//   ....[29]....
        /*018c*/ 	.word	0xffffffff


	//   ....[30]....
        /*0190*/ 	.word	0xffffffff


	//   ....[31]....
        /*0194*/ 	.word	0xffffffff


	//   ....[32]....
        /*0198*/ 	.word	0xffffffff


	//   ....[33]....
        /*019c*/ 	.word	0xffffffff


	//   ....[34]....
        /*01a0*/ 	.word	0xffffffff


	//   ....[35]....
        /*01a4*/ 	.word	0xffffffff


	//   ....[36]....
        /*01a8*/ 	.word	0xffffffff


	//   ....[37]....
        /*01ac*/ 	.word	0xffffffff


	//   ....[38]....
        /*01b0*/ 	.word	0xffffffff


	//   ....[39]....
        /*01b4*/ 	.word	0xffffffff


	//   ....[40]....
        /*01b8*/ 	.word	0xffffffff


	//   ....[41]....
        /*01bc*/ 	.word	0xffffffff


	//   ....[42]....
        /*01c0*/ 	.word	0xffffffff


	//   ....[43]....
        /*01c4*/ 	.word	0xffffffff


	//   ....[44]....
        /*01c8*/ 	.word	0xffffffff


	//   ....[45]....
        /*01cc*/ 	.word	0xffffffff


	//   ....[46]....
        /*01d0*/ 	.word	0xffffffff


	//   ....[47]....
        /*01d4*/ 	.word	0xffffffff


	//   ....[48]....
        /*01d8*/ 	.word	0xffffffff


	//   ....[49]....
        /*01dc*/ 	.word	0xffffffff


	//   ....[50]....
        /*01e0*/ 	.word	0xffffffff


	//   ....[51]....
        /*01e4*/ 	.word	0xffffffff


	//   ....[52]....
        /*01e8*/ 	.word	0xffffffff


	//   ....[53]....
        /*01ec*/ 	.word	0xffffffff


	//   ....[54]....
        /*01f0*/ 	.word	0xffffffff


	//   ....[55]....
        /*01f4*/ 	.word	0xffffffff


	//   ....[56]....
        /*01f8*/ 	.word	0xffffffff


	//   ....[57]....
        /*01fc*/ 	.word	0xffffffff


	//   ....[58]....
        /*0200*/ 	.word	0xffffffff


	//   ....[59]....
        /*0204*/ 	.word	0xffffffff


	//   ....[60]....
        /*0208*/ 	.word	0xffffffff


	//   ....[61]....
        /*020c*/ 	.word	0xffffffff


	//   ....[62]....
        /*0210*/ 	.word	0xffffffff


	//   ....[63]....
        /*0214*/ 	.word	0xffffffff


	//   ....[64]....
        /*0218*/ 	.word	0xffffffff


	//   ....[65]....
        /*021c*/ 	.word	0xffffffff


	//   ....[66]....
        /*0220*/ 	.word	0xffffffff


	//   ....[67]....
        /*0224*/ 	.word	0xffffffff


	//   ....[68]....
        /*0228*/ 	.word	0xffffffff


	//   ....[69]....
        /*022c*/ 	.word	0xffffffff


	//   ....[70]....
        /*0230*/ 	.word	0xffffffff


	//   ....[71]....
        /*0234*/ 	.word	0xffffffff


	//   ....[72]....
        /*0238*/ 	.word	0xffffffff


	//   ....[73]....
        /*023c*/ 	.word	0xffffffff


	//   ....[74]....
        /*0240*/ 	.word	0xffffffff


	//   ....[75]....
        /*0244*/ 	.word	0xffffffff


	//   ....[76]....
        /*0248*/ 	.word	0xffffffff


	//   ....[77]....
        /*024c*/ 	.word	0xffffffff


	//   ....[78]....
        /*0250*/ 	.word	0xffffffff


	//   ....[79]....
        /*0254*/ 	.word	0xffffffff


	//   ....[80]....
        /*0258*/ 	.word	0xffffffff


	//   ....[81]....
        /*025c*/ 	.word	0xffffffff


	//   ....[82]....
        /*0260*/ 	.word	0xffffffff


	//   ....[83]....
        /*0264*/ 	.word	0xffffffff


	//   ....[84]....
        /*0268*/ 	.word	0xffffffff


	//   ....[85]....
        /*026c*/ 	.word	0xffffffff


	//   ....[86]....
        /*0270*/ 	.word	0xffffffff


	//   ....[87]....
        /*0274*/ 	.word	0xffffffff


	//   ....[88]....
        /*0278*/ 	.word	0xffffffff


	//   ....[89]....
        /*027c*/ 	.word	0xffffffff


	//   ....[90]....
        /*0280*/ 	.word	0xffffffff


	//   ....[91]....
        /*0284*/ 	.word	0xffffffff


	//   ....[92]....
        /*0288*/ 	.word	0xffffffff


	//   ....[93]....
        /*028c*/ 	.word	0xffffffff


	//   ....[94]....
        /*0290*/ 	.word	0x0500000f


	//   ....[95]....
        /*0294*/ 	.word	0x0500000f


	//   ....[96]....
        /*0298*/ 	.word	0x0500000f


	//   ....[97]....
        /*029c*/ 	.word	0x0500000f


	//   ....[98]....
        /*02a0*/ 	.word	0x0500000f


	//   ....[99]....
        /*02a4*/ 	.word	0x0500000f


	//   ....[100]....
        /*02a8*/ 	.word	0x0500000f


	//   ....[101]....
        /*02ac*/ 	.word	0x0500000f


	//   ....[102]....
        /*02b0*/ 	.word	0x0500000f


	//   ....[103]....
        /*02b4*/ 	.word	0x0500000f


	//   ....[104]....
        /*02b8*/ 	.word	0x0500000f


	//   ....[105]....
        /*02bc*/ 	.word	0x0500000f


	//   ....[106]....
        /*02c0*/ 	.word	0x0500000f


	//   ....[107]....
        /*02c4*/ 	.word	0x0500000f


	//   ....[108]....
        /*02c8*/ 	.word	0x0500000f


	//   ....[109]....
        /*02cc*/ 	.word	0x0500000f


	//   ....[110]....
        /*02d0*/ 	.word	0x0500000f


	//   ....[111]....
        /*02d4*/ 	.word	0x0500000f


	//   ....[112]....
        /*02d8*/ 	.word	0x0500000f


	//   ....[113]....
        /*02dc*/ 	.word	0x0500000f


	//   ....[114]....
        /*02e0*/ 	.word	0x0500000f


	//   ....[115]....
        /*02e4*/ 	.word	0x0500000f


	//   ....[116]....
        /*02e8*/ 	.word	0x0500000f


	//   ....[117]....
        /*02ec*/ 	.word	0x0500000f


	//----- nvinfo : EIATTR_COOP_GROUP_INSTR_OFFSETS
	.align		4
.L_173:
        /*02f0*/ 	.byte	0x04, 0x28
        /*02f2*/ 	.short	(.L_175 - .L_174)


	//   ....[0]....
.L_174:
        /*02f4*/ 	.word	0x00000070


	//   ....[1]....
        /*02f8*/ 	.word	0x000000b0


	//   ....[2]....
        /*02fc*/ 	.word	0x000002d0


	//   ....[3]....
        /*0300*/ 	.word	0x00000430


	//   ....[4]....
        /*0304*/ 	.word	0x00000550


	//   ....[5]....
        /*0308*/ 	.word	0x000006b0


	//   ....[6]....
        /*030c*/ 	.word	0x00001970


	//   ....[7]....
        /*0310*/ 	.word	0x00001fe0


	//   ....[8]....
        /*0314*/ 	.word	0x00002d70


	//   ....[9]....
        /*0318*/ 	.word	0x000035a0


	//   ....[10]....
        /*031c*/ 	.word	0x000036b0


	//   ....[11]....
        /*0320*/ 	.word	0x00003f70


	//   ....[12]....
        /*0324*/ 	.word	0x00003fe0


	//   ....[13]....
        /*0328*/ 	.word	0x000053b0


	//   ....[14]....
        /*032c*/ 	.word	0x000055d0


	//   ....[15]....
        /*0330*/ 	.word	0x000061c0


	//   ....[16]....
        /*0334*/ 	.word	0x000062c0


	//   ....[17]....
        /*0338*/ 	.word	0x00006b30


	//   ....[18]....
        /*033c*/ 	.word	0x00006bb0


	//   ....[19]....
        /*0340*/ 	.word	0x00008610


	//   ....[20]....
        /*0344*/ 	.word	0x00008620


	//   ....[21]....
        /*0348*/ 	.word	0x00008650


	//   ....[22]....
        /*034c*/ 	.word	0x00008660


	//   ....[23]....
        /*0350*/ 	.word	0x00009ee0


	//   ....[24]....
        /*0354*/ 	.word	0x0000a100


	//   ....[25]....
        /*0358*/ 	.word	0x0000acf0


	//   ....[26]....
        /*035c*/ 	.word	0x0000adf0


	//   ....[27]....
        /*0360*/ 	.word	0x0000b640


	//   ....[28]....
        /*0364*/ 	.word	0x0000b6d0


	//   ....[29]....
        /*0368*/ 	.word	0x0000c940


	//   ....[30]....
        /*036c*/ 	.word	0x0000c960


	//   ....[31]....
        /*0370*/ 	.word	0x0000c9d0


	//   ....[32]....
        /*0374*/ 	.word	0x0000c9e0


	//   ....[33]....
        /*0378*/ 	.word	0x0000da20


	//   ....[34]....
        /*037c*/ 	.word	0x0000da30


	//   ....[35]....
        /*0380*/ 	.word	0x0000da40


	//   ....[36]....
        /*0384*/ 	.word	0x0000da50


	//   ....[37]....
        /*0388*/ 	.word	0x0000da60


	//   ....[38]....
        /*038c*/ 	.word	0x0000da70


	//   ....[39]....
        /*0390*/ 	.word	0x0000da80


	//   ....[40]....
        /*0394*/ 	.word	0x0000da90


	//   ....[41]....
        /*0398*/ 	.word	0x0000daa0


	//   ....[42]....
        /*039c*/ 	.word	0x0000dac0


	//   ....[43]....
        /*03a0*/ 	.word	0x0000dad0


	//   ....[44]....
        /*03a4*/ 	.word	0x0000dae0


	//   ....[45]....
        /*03a8*/ 	.word	0x0000db00


	//   ....[46]....
        /*03ac*/ 	.word	0x0000db10


	//   ....[47]....
        /*03b0*/ 	.word	0x0000db40


	//   ....[48]....
        /*03b4*/ 	.word	0x0000db50


	//   ....[49]....
        /*03b8*/ 	.word	0x0000db60


	//   ....[50]....
        /*03bc*/ 	.word	0x0000db70


	//   ....[51]....
        /*03c0*/ 	.word	0x0000db80


	//   ....[52]....
        /*03c4*/ 	.word	0x0000db90


	//   ....[53]....
        /*03c8*/ 	.word	0x0000dba0


	//   ....[54]....
        /*03cc*/ 	.word	0x0000dbb0


	//   ....[55]....
        /*03d0*/ 	.word	0x0000dbc0


	//   ....[56]....
        /*03d4*/ 	.word	0x0000dbd0


	//   ....[57]....
        /*03d8*/ 	.word	0x0000dcd0


	//   ....[58]....
        /*03dc*/ 	.word	0x0000dd00


	//   ....[59]....
        /*03e0*/ 	.word	0x0000de50


	//   ....[60]....
        /*03e4*/ 	.word	0x0000de90


	//   ....[61]....
        /*03e8*/ 	.word	0x0000e1c0


	//   ....[62]....
        /*03ec*/ 	.word	0x0000e1f0


	//   ....[63]....
        /*03f0*/ 	.word	0x0000e310


	//   ....[64]....
        /*03f4*/ 	.word	0x0000e330


	//   ....[65]....
        /*03f8*/ 	.word	0x0000ea10


	//   ....[66]....
        /*03fc*/ 	.word	0x0000ea20


	//   ....[67]....
        /*0400*/ 	.word	0x0000eb20


	//   ....[68]....
        /*0404*/ 	.word	0x0000eb40


	//   ....[69]....
        /*0408*/ 	.word	0x0000ed00


	//   ....[70]....
        /*040c*/ 	.word	0x000107d0


	//   ....[71]....
        /*0410*/ 	.word	0x000107f0


	//   ....[72]....
        /*0414*/ 	.word	0x00010800


	//   ....[73]....
        /*0418*/ 	.word	0x000108a0


	//   ....[74]....
        /*041c*/ 	.word	0x00010c30


	//   ....[75]....
        /*0420*/ 	.word	0x00010c40


	//   ....[76]....
        /*0424*/ 	.word	0x00010c50


	//   ....[77]....
        /*0428*/ 	.word	0x00010c60


	//   ....[78]....
        /*042c*/ 	.word	0x000114b0


	//   ....[79]....
        /*0430*/ 	.word	0x000114d0


	//   ....[80]....
        /*0434*/ 	.word	0x000114f0


	//   ....[81]....
        /*0438*/ 	.word	0x00011500


	//   ....[82]....
        /*043c*/ 	.word	0x00011510


	//   ....[83]....
        /*0440*/ 	.word	0x00011520


	//   ....[84]....
        /*0444*/ 	.word	0x00011d50


	//   ....[85]....
        /*0448*/ 	.word	0x00011d70


	//   ....[86]....
        /*044c*/ 	.word	0x00011d90


	//   ....[87]....
        /*0450*/ 	.word	0x00011df0


	//   ....[88]....
        /*0454*/ 	.word	0x00012180


	//   ....[89]....
        /*0458*/ 	.word	0x00012190


	//   ....[90]....
        /*045c*/ 	.word	0x000121a0


	//   ....[91]....
        /*0460*/ 	.word	0x00012200


	//   ....[92]....
        /*0464*/ 	.word	0x000130b0


	//   ....[93]....
        /*0468*/ 	.word	0x00013250


	//   ....[94]....
        /*046c*/ 	.word	0x00013920


	//   ....[95]....
        /*0470*/ 	.word	0x00013a00


	//   ....[96]....
        /*0474*/ 	.word	0x00013aa0


	//   ....[97]....
        /*0478*/ 	.word	0x00013b00


	//   ....[98]....
        /*047c*/ 	.word	0x00013be0


	//   ....[99]....
        /*0480*/ 	.word	0x00013d30


	//   ....[100]....
        /*0484*/ 	.word	0x00013dc0


	//   ....[101]....
        /*0488*/ 	.word	0x00013e20


	//   ....[102]....
        /*048c*/ 	.word	0x00013ec0


	//   ....[103]....
        /*0490*/ 	.word	0x00013fc0


	//   ....[104]....
        /*0494*/ 	.word	0x00014020


	//   ....[105]....
        /*0498*/ 	.word	0x00014080


	//   ....[106]....
        /*049c*/ 	.word	0x00014120


	//   ....[107]....
        /*04a0*/ 	.word	0x000141f0


	//   ....[108]....
        /*04a4*/ 	.word	0x00014280


	//   ....[109]....
        /*04a8*/ 	.word	0x00014410


	//   ....[110]....
        /*04ac*/ 	.word	0x000144c0


	//   ....[111]....
        /*04b0*/ 	.word	0x00014570


	//   ....[112]....
        /*04b4*/ 	.word	0x00014620


	//   ....[113]....
        /*04b8*/ 	.word	0x00014710


	//   ....[114]....
        /*04bc*/ 	.word	0x000147a0


	//   ....[115]....
        /*04c0*/ 	.word	0x00014800


	//   ....[116]....
        /*04c4*/ 	.word	0x000148d0


	//   ....[117]....
        /*04c8*/ 	.word	0x00014b30


	//----- nvinfo : EIATTR_REG_RECONFIG
	.align		4
.L_175:
        /*04cc*/ 	.byte	0x01, 0x54
	.zero		2


	//----- nvinfo : EIATTR_SYSCALL_OFFSETS
	.align		4
        /*04d0*/ 	.byte	0x04, 0x46
        /*04d2*/ 	.short	(.L_177 - .L_176)


	//   ....[0]....
.L_176:
        /*04d4*/ 	.word	0x00001b50


	//   ....[1]....
        /*04d8*/ 	.word	0x0000fda0


	//   ....[2]....
        /*04dc*/ 	.word	0x0000ff10


	//   ....[3]....
        /*04e0*/ 	.word	0x00010060


	//   ....[4]....
        /*04e4*/ 	.word	0x000101a0


	//   ....[5]....
        /*04e8*/ 	.word	0x00010fa0


	//----- nvinfo : EIATTR_MBARRIER_INSTR_OFFSETS
	.align		4
.L_177:
        /*04ec*/ 	.byte	0x04, 0x39
        /*04ee*/ 	.short	(.L_179 - .L_178)


	//   ....[0]....
.L_178:
        /*04f0*/ 	.word	0x00000180
        /*04f4*/ 	.word	0x000000ff
        /*04f8*/ 	.word	0x00019c00
        /*04fc*/ 	.short	0x0100
        /*04fe*/ 	.byte	0x08
	.zero		1


	//   ....[1]....
        /*0500*/ 	.word	0x00000190
        /*0504*/ 	.word	0x000000ff
        /*0508*/ 	.word	0x00019c20
        /*050c*/ 	.short	0x0100
        /*050e*/ 	.byte	0x08
	.zero		1


	//   ....[2]....
        /*0510*/ 	.word	0x00000280
        /*0514*/ 	.word	0x000000ff
        /*0518*/ 	.word	0x00019c30
        /*051c*/ 	.short	0x0100
        /*051e*/ 	.byte	0x08
	.zero		1


	//   ....[3]....
        /*0520*/ 	.word	0x00000290
        /*0524*/ 	.word	0x000000ff
        /*0528*/ 	.word	0x00019c40
        /*052c*/ 	.short	0x0100
        /*052e*/ 	.byte	0x08
	.zero		1


	//   ....[4]....
        /*0530*/ 	.word	0x000002a0
        /*0534*/ 	.word	0x000000ff
        /*0538*/ 	.word	0x00019c38
        /*053c*/ 	.short	0x0100
        /*053e*/ 	.byte	0x08
	.zero		1


	//   ....[5]....
        /*0540*/ 	.word	0x000002b0
        /*0544*/ 	.word	0x000000ff
        /*0548*/ 	.word	0x00019c48
        /*054c*/ 	.short	0x0100
        /*054e*/ 	.byte	0x08
	.zero		1


	//   ....[6]....
        /*0550*/ 	.word	0x000003e0
        /*0554*/ 	.word	0x000000ff
        /*0558*/ 	.word	0x00019c50
        /*055c*/ 	.short	0x0100
        /*055e*/ 	.byte	0x08
	.zero		1


	//   ....[7]....
        /*0560*/ 	.word	0x000003f0
        /*0564*/ 	.word	0x000000ff
        /*0568*/ 	.word	0x00019c60
        /*056c*/ 	.short	0x0100
        /*056e*/ 	.byte	0x08
	.zero		1


	//   ....[8]....
        /*0570*/ 	.word	0x00000400
        /*0574*/ 	.word	0x000000ff
        /*0578*/ 	.word	0x00019c58
        /*057c*/ 	.short	0x0100
        /*057e*/ 	.byte	0x08
	.zero		1


	//   ....[9]....
        /*0580*/ 	.word	0x00000410
        /*0584*/ 	.word	0x000000ff
        /*0588*/ 	.word	0x00019c68
        /*058c*/ 	.short	0x0100
        /*058e*/ 	.byte	0x08
	.zero		1


	//   ....[10]....
        /*0590*/ 	.word	0x00000500
        /*0594*/ 	.word	0x000000ff
        /*0598*/ 	.word	0x00019c70
        /*059c*/ 	.short	0x0100
        /*059e*/ 	.byte	0x06
	.zero		1


	//   ....[11]....
        /*05a0*/ 	.word	0x00000510
        /*05a4*/ 	.word	0x000000ff
        /*05a8*/ 	.word	0x00019c80
        /*05ac*/ 	.short	0x0100
        /*05ae*/ 	.byte	0x06
	.zero		1


	//   ....[12]....
        /*05b0*/ 	.word	0x00000520
        /*05b4*/ 	.word	0x000000ff
        /*05b8*/ 	.word	0x00019c78
        /*05bc*/ 	.short	0x0100
        /*05be*/ 	.byte	0x06
	.zero		1


	//   ....[13]....
        /*05c0*/ 	.word	0x00000530
        /*05c4*/ 	.word	0x000000ff
        /*05c8*/ 	.word	0x00019c88
        /*05cc*/ 	.short	0x0100
        /*05ce*/ 	.byte	0x06
	.zero		1


	//   ....[14]....
        /*05d0*/ 	.word	0x00000660
        /*05d4*/ 	.word	0x000000ff
        /*05d8*/ 	.word	0x00019c90
        /*05dc*/ 	.short	0x0100
        /*05de*/ 	.byte	0x08
	.zero		1


	//   ....[15]....
        /*05e0*/ 	.word	0x00000670
        /*05e4*/ 	.word	0x000000ff
        /*05e8*/ 	.word	0x00019ca0
        /*05ec*/ 	.short	0x0100
        /*05ee*/ 	.byte	0x08
	.zero		1


	//   ....[16]....
        /*05f0*/ 	.word	0x00000680
        /*05f4*/ 	.word	0x000000ff
        /*05f8*/ 	.word	0x00019c98
        /*05fc*/ 	.short	0x0100
        /*05fe*/ 	.byte	0x08
	.zero		1


	//   ....[17]....
        /*0600*/ 	.word	0x00000690
        /*0604*/ 	.word	0x000000ff
        /*0608*/ 	.word	0x00019ca8
        /*060c*/ 	.short	0x0100
        /*060e*/ 	.byte	0x08
	.zero		1


	//   ....[18]....
        /*0610*/ 	.word	0x000007e0
        /*0614*/ 	.word	0x000000ff
        /*0618*/ 	.word	0x00019cb0
        /*061c*/ 	.short	0x0100
        /*061e*/ 	.byte	0x08
	.zero		1


	//   ....[19]....
        /*0620*/ 	.word	0x000007f0
        /*0624*/ 	.word	0x000000ff
        /*0628*/ 	.word	0x00019cc0
        /*062c*/ 	.short	0x0100
        /*062e*/ 	.byte	0x08
	.zero		1


	//   ....[20]....
        /*0630*/ 	.word	0x00000800
        /*0634*/ 	.word	0x000000ff
        /*0638*/ 	.word	0x00019cb8
        /*063c*/ 	.short	0x0100
        /*063e*/ 	.byte	0x08
	.zero		1


	//   ....[21]....
        /*0640*/ 	.word	0x00000810
        /*0644*/ 	.word	0x000000ff
        /*0648*/ 	.word	0x00019cc8
        /*064c*/ 	.short	0x0100
        /*064e*/ 	.byte	0x08
	.zero		1


	//   ....[22]....
        /*0650*/ 	.word	0x00001bd0
        /*0654*/ 	.word	0x000000ff
        /*0658*/ 	.word	0x00019c00
        /*065c*/ 	.short	0x010a
        /*065e*/ 	.byte	0x2e
	.zero		1


	//   ....[23]....
        /*0660*/ 	.word	0x00001c50
        /*0664*/ 	.word	0x00000003
        /*0668*/ 	.word	0x00019c30
        /*066c*/ 	.short	0x010a
        /*066e*/ 	.byte	0x3f
	.zero		1


	//   ....[24]....
        /*0670*/ 	.word	0x00001c90
        /*0674*/ 	.word	0x00000003
        /*0678*/ 	.word	0x00019c30
        /*067c*/ 	.short	0x010a
        /*067e*/ 	.byte	0x3f
	.zero		1


	//   ....[25]....
        /*0680*/ 	.word	0x00001ff0
        /*0684*/ 	.word	0x000000ff
        /*0688*/ 	.word	0x00000000
        /*068c*/ 	.short	0x0101
        /*068e*/ 	.byte	0x06
	.zero		1


	//   ....[26]....
        /*0690*/ 	.word	0x00004ef0
        /*0694*/ 	.word	0x000000ff
        /*0698*/ 	.word	0x00019c30
        /*069c*/ 	.short	0x010a
        /*069e*/ 	.byte	0x13
	.zero		1


	//   ....[27]....
        /*06a0*/ 	.word	0x00004f30
        /*06a4*/ 	.word	0x000000ff
        /*06a8*/ 	.word	0x00019c30
        /*06ac*/ 	.short	0x010a
        /*06ae*/ 	.byte	0x13
	.zero		1


	//   ....[28]....
        /*06b0*/ 	.word	0x00005090
        /*06b4*/ 	.word	0x000000ff
        /*06b8*/ 	.word	0x00019c50
        /*06bc*/ 	.short	0x010a
        /*06be*/ 	.byte	0x0b
	.zero		1


	//   ....[29]....
        /*06c0*/ 	.word	0x000050d0
        /*06c4*/ 	.word	0x000000ff
        /*06c8*/ 	.word	0x00019c50
        /*06cc*/ 	.short	0x010a
        /*06ce*/ 	.byte	0x0b
	.zero		1


	//   ....[30]....
        /*06d0*/ 	.word	0x00005340
        /*06d4*/ 	.word	0x000000ff
        /*06d8*/ 	.word	0x00000000
        /*06dc*/ 	.short	0x0101
        /*06de*/ 	.byte	0x13
	.zero		1


	//   ....[31]....
        /*06e0*/ 	.word	0x00007620
        /*06e4*/ 	.word	0x000000ff
        /*06e8*/ 	.word	0x00000000
        /*06ec*/ 	.short	0x0101
        /*06ee*/ 	.byte	0x06
	.zero		1


	//   ....[32]....
        /*06f0*/ 	.word	0x00007e10
        /*06f4*/ 	.word	0x000000ff
        /*06f8*/ 	.word	0x00019c30
        /*06fc*/ 	.short	0x010a
        /*06fe*/ 	.byte	0x06
	.zero		1


	//   ....[33]....
        /*0700*/ 	.word	0x00007e50
        /*0704*/ 	.word	0x000000ff
        /*0708*/ 	.word	0x00019c30
        /*070c*/ 	.short	0x010a
        /*070e*/ 	.byte	0x06
	.zero		1


	//   ....[34]....
        /*0710*/ 	.word	0x00007fb0
        /*0714*/ 	.word	0x000000ff
        /*0718*/ 	.word	0x00019c50
        /*071c*/ 	.short	0x010a
        /*071e*/ 	.byte	0x0b
	.zero		1


	//   ....[35]....
        /*0720*/ 	.word	0x00007ff0
        /*0724*/ 	.word	0x000000ff
        /*0728*/ 	.word	0x00019c50
        /*072c*/ 	.short	0x010a
        /*072e*/ 	.byte	0x0b
	.zero		1


	//   ....[36]....
        /*0730*/ 	.word	0x000082b0
        /*0734*/ 	.word	0x000000ff
        /*0738*/ 	.word	0x00000000
        /*073c*/ 	.short	0x0101
        /*073e*/ 	.byte	0x06
	.zero		1


	//   ....[37]....
        /*0740*/ 	.word	0x00009420
        /*0744*/ 	.word	0x000000ff
        /*0748*/ 	.word	0x00000000
        /*074c*/ 	.short	0x0101
        /*074e*/ 	.byte	0x06
	.zero		1


	//   ....[38]....
        /*0750*/ 	.word	0x00009a20
        /*0754*/ 	.word	0x000000ff
        /*0758*/ 	.word	0x00019c30
        /*075c*/ 	.short	0x010a
        /*075e*/ 	.byte	0x06
	.zero		1


	//   ....[39]....
        /*0760*/ 	.word	0x00009a60
        /*0764*/ 	.word	0x000000ff
        /*0768*/ 	.word	0x00019c30
        /*076c*/ 	.short	0x010a
        /*076e*/ 	.byte	0x06
	.zero		1


	//   ....[40]....
        /*0770*/ 	.word	0x00009bc0
        /*0774*/ 	.word	0x000000ff
        /*0778*/ 	.word	0x00019c50
        /*077c*/ 	.short	0x010a
        /*077e*/ 	.byte	0x0b
	.zero		1


	//   ....[41]....
        /*0780*/ 	.word	0x00009c00
        /*0784*/ 	.word	0x000000ff
        /*0788*/ 	.word	0x00019c50
        /*078c*/ 	.short	0x010a
        /*078e*/ 	.byte	0x0b
	.zero		1


	//   ....[42]....
        /*0790*/ 	.word	0x00009ea0
        /*0794*/ 	.word	0x000000ff
        /*0798*/ 	.word	0x00000000
        /*079c*/ 	.short	0x0101
        /*079e*/ 	.byte	0x06
	.zero		1


	//   ....[43]....
        /*07a0*/ 	.word	0x0000c150
        /*07a4*/ 	.word	0x000000ff
        /*07a8*/ 	.word	0x00000000
        /*07ac*/ 	.short	0x0101
        /*07ae*/ 	.byte	0x06
	.zero		1


	//   ....[44]....
        /*07b0*/ 	.word	0x0000c670
        /*07b4*/ 	.word	0x000000ff
        /*07b8*/ 	.word	0x00019c50
        /*07bc*/ 	.short	0x010a
        /*07be*/ 	.byte	0x0e
	.zero		1


	//   ....[45]....
        /*07c0*/ 	.word	0x0000c6b0
        /*07c4*/ 	.word	0x000000ff
        /*07c8*/ 	.word	0x00019c50
        /*07cc*/ 	.short	0x010a
        /*07ce*/ 	.byte	0x0e
	.zero		1


	//   ....[46]....
        /*07d0*/ 	.word	0x0000ccc0
        /*07d4*/ 	.word	0x000000ff
        /*07d8*/ 	.word	0x00000000
        /*07dc*/ 	.short	0x0101
        /*07de*/ 	.byte	0x04
	.zero		1


	//   ....[47]....
        /*07e0*/ 	.word	0x0000e1d0
        /*07e4*/ 	.word	0x00000000
        /*07e8*/ 	.word	0x00000000
        /*07ec*/ 	.short	0x0101
        /*07ee*/ 	.byte	0x3f
	.zero		1


	//   ....[48]....
        /*07f0*/ 	.word	0x00010590
        /*07f4*/ 	.word	0x00000004
        /*07f8*/ 	.word	0x00019c80
        /*07fc*/ 	.short	0x010a
        /*07fe*/ 	.byte	0x3f
	.zero		1


	//   ....[49]....
        /*0800*/ 	.word	0x00010970
        /*0804*/ 	.word	0x00000004
        /*0808*/ 	.word	0x00019c70
        /*080c*/ 	.short	0x0107
        /*080e*/ 	.byte	0x3f
	.zero		1


	//   ....[50]....
        /*0810*/ 	.word	0x00010a30
        /*0814*/ 	.word	0x00000004
        /*0818*/ 	.word	0x00019c70
        /*081c*/ 	.short	0x0101
        /*081e*/ 	.byte	0x3f
	.zero		1


	//   ....[51]....
        /*0820*/ 	.word	0x00010a60
        /*0824*/ 	.word	0x00000004
        /*0828*/ 	.word	0x00019c40
        /*082c*/ 	.short	0x010a
        /*082e*/ 	.byte	0x3f
	.zero		1


	//   ....[52]....
        /*0830*/ 	.word	0x00010d80
        /*0834*/ 	.word	0x00000004
        /*0838*/ 	.word	0x00019c30
        /*083c*/ 	.short	0x0107
        /*083e*/ 	.byte	0x3f
	.zero		1


	//   ....[53]....
        /*0840*/ 	.word	0x00010e50
        /*0844*/ 	.word	0x00000004
        /*0848*/ 	.word	0x00019c30
        /*084c*/ 	.short	0x0101
        /*084e*/ 	.byte	0x3f
	.zero		1


	//   ....[54]....
        /*0850*/ 	.word	0x00011700
        /*0854*/ 	.word	0x00000010
        /*0858*/ 	.word	0x00019c00
        /*085c*/ 	.short	0x0107
        /*085e*/ 	.byte	0x3f
	.zero		1


	//   ....[55]....
        /*0860*/ 	.word	0x00011800
        /*0864*/ 	.word	0x00000010
        /*0868*/ 	.word	0x00019c00
        /*086c*/ 	.short	0x0101
        /*086e*/ 	.byte	0x3f
	.zero		1


	//   ....[56]....
        /*0870*/ 	.word	0x00011820
        /*0874*/ 	.word	0x00000010
        /*0878*/ 	.word	0x00019c20
        /*087c*/ 	.short	0x010a
        /*087e*/ 	.byte	0x3f
	.zero		1


	//   ....[57]....
        /*0880*/ 	.word	0x00011b80
        /*0884*/ 	.word	0x00000004
        /*0888*/ 	.word	0x00019c80
        /*088c*/ 	.short	0x010a
        /*088e*/ 	.byte	0x3f
	.zero		1


	//   ....[58]....
        /*0890*/ 	.word	0x00011ec0
        /*0894*/ 	.word	0x00000004
        /*0898*/ 	.word	0x00019c70
        /*089c*/ 	.short	0x0107
        /*089e*/ 	.byte	0x3f
	.zero		1


	//   ....[59]....
        /*08a0*/ 	.word	0x00011f80
        /*08a4*/ 	.word	0x00000004
        /*08a8*/ 	.word	0x00019c70
        /*08ac*/ 	.short	0x0101
        /*08ae*/ 	.byte	0x3f
	.zero		1


	//   ....[60]....
        /*08b0*/ 	.word	0x00011fb0
        /*08b4*/ 	.word	0x00000004
        /*08b8*/ 	.word	0x00019c40
        /*08bc*/ 	.short	0x010a
        /*08be*/ 	.byte	0x3f
	.zero		1


	//   ....[61]....
        /*08c0*/ 	.word	0x000122a0
        /*08c4*/ 	.word	0x00000004
        /*08c8*/ 	.word	0x00019c30
        /*08cc*/ 	.short	0x0107
        /*08ce*/ 	.byte	0x3f
	.zero		1


	//   ....[62]....
        /*08d0*/ 	.word	0x00012370
        /*08d4*/ 	.word	0x00000004
        /*08d8*/ 	.word	0x00019c30
        /*08dc*/ 	.short	0x0101
        /*08de*/ 	.byte	0x3f
	.zero		1


	//   ....[63]....
        /*08e0*/ 	.word	0x000123f0
        /*08e4*/ 	.word	0x00000002
        /*08e8*/ 	.word	0x00019c70
        /*08ec*/ 	.short	0x010a
        /*08ee*/ 	.byte	0x3f
	.zero		1


	//   ....[64]....
        /*08f0*/ 	.word	0x00012480
        /*08f4*/ 	.word	0x00000002
        /*08f8*/ 	.word	0x00019c60
        /*08fc*/ 	.short	0x010a
        /*08fe*/ 	.byte	0x3f
	.zero		1


	//   ....[65]....
        /*0900*/ 	.word	0x00012840
        /*0904*/ 	.word	0x00000002
        /*0908*/ 	.word	0x00019c50
        /*090c*/ 	.short	0x0101
        /*090e*/ 	.byte	0x3f
	.zero		1


	//   ....[66]....
        /*0910*/ 	.word	0x000128c0
        /*0914*/ 	.word	0x00000002
        /*0918*/ 	.word	0x00000000
        /*091c*/ 	.short	0x0101
        /*091e*/ 	.byte	0x3f
	.zero		1


	//   ....[67]....
        /*0920*/ 	.word	0x00012a90
        /*0924*/ 	.word	0x00000003
        /*0928*/ 	.word	0x00019c70
        /*092c*/ 	.short	0x010a
        /*092e*/ 	.byte	0x3f
	.zero		1


	//   ....[68]....
        /*0930*/ 	.word	0x00012b10
        /*0934*/ 	.word	0x00000003
        /*0938*/ 	.word	0x00019c60
        /*093c*/ 	.short	0x010a
        /*093e*/ 	.byte	0x3f
	.zero		1


	//   ....[69]....
        /*0940*/ 	.word	0x00012ee0
        /*0944*/ 	.word	0x00000003
        /*0948*/ 	.word	0x00019c50
        /*094c*/ 	.short	0x0101
        /*094e*/ 	.byte	0x3f
	.zero		1


	//   ....[70]....
        /*0950*/ 	.word	0x00012f60
        /*0954*/ 	.word	0x00000000
        /*0958*/ 	.word	0x00000000
        /*095c*/ 	.short	0x0101
        /*095e*/ 	.byte	0x3f
	.zero		1


	//   ....[71]....
        /*0960*/ 	.word	0x000131d0
        /*0964*/ 	.word	0x00000005
        /*0968*/ 	.word	0x00019c20
        /*096c*/ 	.short	0x010a
        /*096e*/ 	.byte	0x3f
	.zero		1


	//   ....[72]....
        /*0970*/ 	.word	0x00013350
        /*0974*/ 	.word	0x00000003
        /*0978*/ 	.word	0x00019c40
        /*097c*/ 	.short	0x010a
        /*097e*/ 	.byte	0x3f
	.zero		1


	//   ....[73]....
        /*0980*/ 	.word	0x000133f0
        /*0984*/ 	.word	0x00000005
        /*0988*/ 	.word	0x00019c40
        /*098c*/ 	.short	0x010a
        /*098e*/ 	.byte	0x3f
	.zero		1


	//   ....[74]....
        /*0990*/ 	.word	0x00013430
        /*0994*/ 	.word	0x00000003
        /*0998*/ 	.word	0x00019c60
        /*099c*/ 	.short	0x010a
        /*099e*/ 	.byte	0x3f
	.zero		1


	//   ....[75]....
        /*09a0*/ 	.word	0x00013470
        /*09a4*/ 	.word	0x00000005
        /*09a8*/ 	.word	0x00019c60
        /*09ac*/ 	.short	0x010a
        /*09ae*/ 	.byte	0x3f
	.zero		1


	//   ....[76]....
        /*09b0*/ 	.word	0x000134b0
        /*09b4*/ 	.word	0x00000003
        /*09b8*/ 	.word	0x00019c80
        /*09bc*/ 	.short	0x010a
        /*09be*/ 	.byte	0x3f
	.zero		1


	//   ....[77]....
        /*09c0*/ 	.word	0x000134f0
        /*09c4*/ 	.word	0x00000005
        /*09c8*/ 	.word	0x00019c80
        /*09cc*/ 	.short	0x010a
        /*09ce*/ 	.byte	0x3f
	.zero		1


	//   ....[78]....
        /*09d0*/ 	.word	0x00013560
        /*09d4*/ 	.word	0x00000003
        /*09d8*/ 	.word	0x00019c00
        /*09dc*/ 	.short	0x010a
        /*09de*/ 	.byte	0x3f
	.zero		1


	//   ....[79]....
        /*09e0*/ 	.word	0x000135b0
        /*09e4*/ 	.word	0x00000003
        /*09e8*/ 	.word	0x00019c30
        /*09ec*/ 	.short	0x010a
        /*09ee*/ 	.byte	0x3f
	.zero		1


	//   ....[80]....
        /*09f0*/ 	.word	0x00013610
        /*09f4*/ 	.word	0x00000005
        /*09f8*/ 	.word	0x00019c30
        /*09fc*/ 	.short	0x010a
        /*09fe*/ 	.byte	0x3f
	.zero		1


	//   ....[81]....
        /*0a00*/ 	.word	0x00013670
        /*0a04*/ 	.word	0x00000005
        /*0a08*/ 	.word	0x00019c50
        /*0a0c*/ 	.short	0x010a
        /*0a0e*/ 	.byte	0x3f
	.zero		1


	//   ....[82]....
        /*0a10*/ 	.word	0x000136d0
        /*0a14*/ 	.word	0x00000009
        /*0a18*/ 	.word	0x00019c30
        /*0a1c*/ 	.short	0x010a
        /*0a1e*/ 	.byte	0x3f
	.zero		1


	//   ....[83]....
        /*0a20*/ 	.word	0x00013730
        /*0a24*/ 	.word	0x00000009
        /*0a28*/ 	.word	0x00019c50
        /*0a2c*/ 	.short	0x010a
        /*0a2e*/ 	.byte	0x3f
	.zero		1


	//   ....[84]....
        /*0a30*/ 	.word	0x00013790
        /*0a34*/ 	.word	0x00000005
        /*0a38*/ 	.word	0x00019c30
        /*0a3c*/ 	.short	0x010a
        /*0a3e*/ 	.byte	0x3f
	.zero		1


	//   ....[85]....
        /*0a40*/ 	.word	0x000137f0
        /*0a44*/ 	.word	0x00000005
        /*0a48*/ 	.word	0x00019c50
        /*0a4c*/ 	.short	0x010a
        /*0a4e*/ 	.byte	0x3f
	.zero		1


	//   ....[86]....
        /*0a50*/ 	.word	0x00013850
        /*0a54*/ 	.word	0x00000005
        /*0a58*/ 	.word	0x00019c50
        /*0a5c*/ 	.short	0x010a
        /*0a5e*/ 	.byte	0x3f
	.zero		1


	//   ....[87]....
        /*0a60*/ 	.word	0x00013950
        /*0a64*/ 	.word	0x00000004
        /*0a68*/ 	.word	0x00019c80
        /*0a6c*/ 	.short	0x010a
        /*0a6e*/ 	.byte	0x3f
	.zero		1


	//   ....[88]....
        /*0a70*/ 	.word	0x00013c80
        /*0a74*/ 	.word	0x00000004
        /*0a78*/ 	.word	0x00019c40
        /*0a7c*/ 	.short	0x010a
        /*0a7e*/ 	.byte	0x3f
	.zero		1


	//   ....[89]....
        /*0a80*/ 	.word	0x00014310
        /*0a84*/ 	.word	0x00000010
        /*0a88*/ 	.word	0x00019c20
        /*0a8c*/ 	.short	0x010a
        /*0a8e*/ 	.byte	0x3f
	.zero		1


	//   ....[90]....
        /*0a90*/ 	.word	0x00014360
        /*0a94*/ 	.word	0x00000004
        /*0a98*/ 	.word	0x00019c80
        /*0a9c*/ 	.short	0x010a
        /*0a9e*/ 	.byte	0x3f
	.zero		1


	//   ....[91]....
        /*0aa0*/ 	.word	0x00014660
        /*0aa4*/ 	.word	0x00000004
        /*0aa8*/ 	.word	0x00019c40
        /*0aac*/ 	.short	0x010a
        /*0aae*/ 	.byte	0x3f
	.zero		1


	//   ....[92]....
        /*0ab0*/ 	.word	0x00014910
        /*0ab4*/ 	.word	0x00000002
        /*0ab8*/ 	.word	0x00019c70
        /*0abc*/ 	.short	0x010a
        /*0abe*/ 	.byte	0x3f
	.zero		1


	//   ....[93]....
        /*0ac0*/ 	.word	0x00014960
        /*0ac4*/ 	.word	0x00000002
        /*0ac8*/ 	.word	0x00019c60
        /*0acc*/ 	.short	0x010a
        /*0ace*/ 	.byte	0x3f
	.zero		1


	//   ....[94]....
        /*0ad0*/ 	.word	0x000149b0
        /*0ad4*/ 	.word	0x00000003
        /*0ad8*/ 	.word	0x00019c70
        /*0adc*/ 	.short	0x010a
        /*0ade*/ 	.byte	0x3f
	.zero		1


	//   ....[95]....
        /*0ae0*/ 	.word	0x00014a00
        /*0ae4*/ 	.word	0x00000003
        /*0ae8*/ 	.word	0x00019c60
        /*0aec*/ 	.short	0x010a
        /*0aee*/ 	.byte	0x3f
	.zero		1


	//   ....[96]....
        /*0af0*/ 	.word	0x00014a50
        /*0af4*/ 	.word	0x00000005
        /*0af8*/ 	.word	0x00019c20
        /*0afc*/ 	.short	0x010a
        /*0afe*/ 	.byte	0x3f
	.zero		1


	//   ....[97]....
        /*0b00*/ 	.word	0x00014bf0
        /*0b04*/ 	.word	0x00000003
        /*0b08*/ 	.word	0x00019c40
        /*0b0c*/ 	.short	0x010a
        /*0b0e*/ 	.byte	0x3f
	.zero		1


	//   ....[98]....
        /*0b10*/ 	.word	0x00014c40
        /*0b14*/ 	.word	0x00000005
        /*0b18*/ 	.word	0x00019c40
        /*0b1c*/ 	.short	0x010a
        /*0b1e*/ 	.byte	0x3f
	.zero		1


	//   ....[99]....
        /*0b20*/ 	.word	0x00014c90
        /*0b24*/ 	.word	0x00000003
        /*0b28*/ 	.word	0x00019c60
        /*0b2c*/ 	.short	0x010a
        /*0b2e*/ 	.byte	0x3f
	.zero		1


	//   ....[100]....
        /*0b30*/ 	.word	0x00014ce0
        /*0b34*/ 	.word	0x00000005
        /*0b38*/ 	.word	0x00019c60
        /*0b3c*/ 	.short	0x010a
        /*0b3e*/ 	.byte	0x3f
	.zero		1


	//   ....[101]....
        /*0b40*/ 	.word	0x00014d30
        /*0b44*/ 	.word	0x00000003
        /*0b48*/ 	.word	0x00019c80
        /*0b4c*/ 	.short	0x010a
        /*0b4e*/ 	.byte	0x3f
	.zero		1


	//----- nvinfo : EIATTR_NUM_MBARRIERS
	.align		4
.L_179:
        /*0b50*/ 	.byte	0x03, 0x38
        /*0b52*/ 	.short	0x0016


	//----- nvinfo : EIATTR_EXIT_INSTR_OFFSETS
	.align		4
        /*0b54*/ 	.byte	0x04, 0x1c
        /*0b56*/ 	.short	(.L_181 - .L_180)


	//   ....[0]....
.L_180:
        /*0b58*/ 	.word	0x00000950


	//   ....[1]....
        /*0b5c*/ 	.word	0x0000ec70


	//   ....[2]....
        /*0b60*/ 	.word	0x00013540


	//----- nvinfo : EIATTR_MAX_THREADS
	.align		4
.L_181:
        /*0b64*/ 	.byte	0x04, 0x05
        /*0b66*/ 	.short	(.L_183 - .L_182)
.L_182:
        /*0b68*/ 	.word	0x00000200
        /*0b6c*/ 	.word	0x00000001
        /*0b70*/ 	.word	0x00000001


	//----- nvinfo : EIATTR_CRS_STACK_SIZE
	.align		4
.L_183:
        /*0b74*/ 	.byte	0x04, 0x1e
        /*0b76*/ 	.short	(.L_185 - .L_184)
.L_184:
        /*0b78*/ 	.word	0x00000000


	//----- nvinfo : EIATTR_CBANK_PARAM_SIZE
	.align		4
.L_185:
        /*0b7c*/ 	.byte	0x03, 0x19
        /*0b7e*/ 	.short	0x0af0


	//----- nvinfo : EIATTR_PARAM_CBANK
	.align		4
        /*0b80*/ 	.byte	0x04, 0x0a
        /*0b82*/ 	.short	(.L_187 - .L_186)
	.align		4
.L_186:
        /*0b84*/ 	.word	index@(.nv.constant0._ZN7cutlass13device_kernelIN5flash11enable_sm90INS1_16FlashAttnFwdSm90INS1_25CollectiveMainloopFwdSm90ILi2EN4cute5tupleIJNS5_1CILi1EEES8_S8_EEENS6_IJNS7_ILi192EEENS7_ILi128EEENS7_ILi96EEEEEELi96ENS_12float_e4m3_tEfNS_4arch4Sm90ELb0ELb1ELb0ELb0ELb1ELb0ELb0ELb1ELb1ELb1ELb0ELb0EEENS1_21CollectiveEpilogueFwdINS6_IJSA_SC_SB_EEES9_NS_10bfloat16_tESG_Li384ELb0ELb1ELb0ELb1EEENS1_30DynamicPersistentTileSchedulerILi384ELi128ELb0ELb1ELb1EEEEEEEEEvNT_6ParamsE)
        /*0b88*/ 	.short	0x0210
        /*0b8a*/ 	.short	0x0af0


	//----- nvinfo : EIATTR_SW_WAR
	.align		4
.L_187:
        /*0b8c*/ 	.byte	0x04, 0x36
        /*0b8e*/ 	.short	(.L_189 - .L_188)
.L_188:
        /*0b90*/ 	.word	0x00000008
.L_189:


//--------------------- .nv.info._ZN7cutlass13device_kernelIN5flash11enable_sm90INS1_16FlashAttnFwdSm90INS1_25CollectiveMainloopFwdSm90ILi2EN4cute5tupleIJNS5_1CILi1EEES8_S8_EEENS6_IJNS7_ILi192EEENS7_ILi128EEENS7_ILi96EEEEEELi96ENS_12float_e4m3_tEfNS_4arch4Sm90ELb0ELb1ELb0ELb1ELb1ELb0ELb0ELb1ELb1ELb1ELb0ELb0EEENS1_21CollectiveEpilogueFwdINS6_IJSA_SC_SB_EEES9_NS_10bfloat16_tESG_Li384ELb1ELb1ELb0ELb1EEENS1_36VarlenDynamicPersistentTileSchedulerILi192ELi128ELi384ELi128ELb0ELb1ELb1ELb1ELb0ELb1EEEEEEEEEvNT_6ParamsE --------------------------
	.section	.nv.info._ZN7cutlass13device_kernelIN5flash11enable_sm90INS1_16FlashAttnFwdSm90INS1_25CollectiveMainloopFwdSm90ILi2EN4cute5tupleIJNS5_1CILi1EEES8_S8_EEENS6_IJNS7_ILi192EEENS7_ILi128EEENS7_ILi96EEEEEELi96ENS_12float_e4m3_tEfNS_4arch4Sm90ELb0ELb1ELb0ELb1ELb1ELb0ELb0ELb1ELb1ELb1ELb0ELb0EEENS1_21CollectiveEpilogueFwdINS6_IJSA_SC_SB_EEES9_NS_10bfloat16_tESG_Li384ELb1ELb1ELb0ELb1EEENS1_36VarlenDynamicPersistentTileSchedulerILi192ELi128ELi384ELi128ELb0ELb1ELb1ELb1ELb0ELb1EEEEEEEEEvNT_6ParamsE,"",@"SHT_CUDA_INFO"
	.sectionflags	@""
	.align	4


	//----- nvinfo : EIATTR_CUDA_API_VERSION
	.align		4
        /*0000*/ 	.byte	0x04, 0x37
        /*0002*/ 	.short	(.L_191 - .L_190)
.L_190:
        /*0004*/ 	.word	0x00000082


	//----- nvinfo : EIATTR_KPARAM_INFO
	.align		4
.L_191:
        /*0008*/ 	.byte	0x04, 0x17
        /*000a*/ 	.short	(.L_193 - .L_192)
.L_192:
        /*000c*/ 	.word	0x00000000
        /*0010*/ 	.short	0x0000
        /*0012*/ 	.short	0x0070
        /*0014*/ 	.byte	0x00, 0xf0, 0x01, 0x2a


	//----- nvinfo : EIATTR_SPARSE_MMA_MASK
	.align		4
.L_193:
        /*0018*/ 	.byte	0x03, 0x50
        /*001a*/ 	.short	0x0000


	//----- nvinfo : EIATTR_MAXREG_COUNT
	.align		4
        /*001c*/ 	.byte	0x03, 0x1b
        /*001e*/ 	.short	0x0080


	//----- nvinfo : EIATTR_NUM_BARRIERS
	.align		4
        /*0020*/ 	.byte	0x02, 0x4c
        /*0022*/ 	.byte	0x09
	.zero		1


	//----- nvinfo : EIATTR_EXTERNS
	.align		4
        /*0024*/ 	.byte	0x04, 0x0f
        /*0026*/ 	.short	(.L_195 - .L_194)


	//   ....[0]....
	.align		4
.L_194:
        /*0028*/ 	.word	index@(__assertfail)


	//----- nvinfo : EIATTR_ANNOTATIONS
	.align		4
.L_195:
        /*002c*/ 	.byte	0x04, 0x55
        /*002e*/ 	.short	(.L_197 - .L_196)


	//   ....[0]....
.L_196:
        /* <DEDUP_REMOVED lines=14> */


	//----- nvinfo : EIATTR_MERCURY_ISA_VERSION
	.align		4
.L_197:
        /*0100*/ 	.byte	0x03, 0x5f
        /*0102*/ 	.short	0x0101


	//----- nvinfo : EIATTR_UNUSED_LOAD_BYTE_OFFSET
	.align		4
        /*0104*/ 	.byte	0x04, 0x44
        /*0106*/ 	.short	(.L_199 - .L_198)


	//   ....[0]....
.L_198:
        /*0108*/ 	.word	0x00000940
        /*010c*/ 	.word	0x0000fff0


	//   ....[1]....
        /*0110*/ 	.word	0x0000d140
        /*0114*/ 	.word	0x0000fff0


	//----- nvinfo : EIATTR_INT_WARP_WIDE_INSTR_OFFSETS
	.align		4
.L_199:
        /*0118*/ 	.byte	0x04, 0x31
        /*011a*/ 	.short	(.L_201 - .L_200)


	//   ....[0]....
.L_200:
        /*011c*/ 	.word	0x000000c0


	//   ....[1]....
        /*0120*/ 	.word	0x000000d0


	//   ....[2]....
        /*0124*/ 	.word	0x00000170


	//   ....[3]....
        /*0128*/ 	.word	0x00010af0


	//   ....[4]....
        /*012c*/ 	.word	0x00010b80


	//   ....[5]....
        /*0130*/ 	.word	0x000139b0


	//   ....[6]....
        /*0134*/ 	.word	0x00013a40


	//----- nvinfo : EIATTR_COOP_GROUP_MASK_REGIDS
	.align		4
.L_201:
        /*0138*/ 	.byte	0x04, 0x29
        /*013a*/ 	.short	(.L_203 - .L_202)


	//   ....[0]....
.L_202:
        /*013c*/ 	.word	0xffffffff


	//   ....[1]....
        /*0140*/ 	.word	0xffffffff


	//   ....[2]....
        /*0144*/ 	.word	0xffffffff


	//   ....[3]....
        /*0148*/ 	.word	0xffffffff


	//   ....[4]....
        /*014c*/ 	.word	0xffffffff


	//   ....[5]....
        /*0150*/ 	.word	0xffffffff


	//   ....[6]....
        /*0154*/ 	.word	0xffffffff


	//   ....[7]....
        /*0158*/ 	.word	0xffffffff


	//   ....[8]....
        /*015c*/ 	.word	0xffffffff


	//   ....[9]....
        /*0160*/ 	.word	0xffffffff


	//   ....[10]....
        /*0164*/ 	.word	0xffffffff


	//   ....[11]....
        /*0168*/ 	.word	0xffffffff


	//   ....[12]....
        /*016c*/ 	.word	0xffffffff


	//   ....[13]....
        /*0170*/ 	.word	0xffffffff


	//   ....[14]....
        /*0174*/ 	.word	0xffffffff


	//   ....[15]....
        /*0178*/ 	.word	0xffffffff


	//   ....[16]....
        /*017c*/ 	.word	0xffffffff


	//   ....[17]....
        /*0180*/ 	.word	0xffffffff


	//   ....[18]....
        /*0184*/ 	.word	0xffffffff


	//   ....[19]....
        /*0188*/ 	.word	0xffffffff


	//   ....[20]....
        /*018c*/ 	.word	0xffffffff


	//   ....[21]....
        /*0190*/ 	.word	0xffffffff


	//   ....[22]....
        /*0194*/ 	.word	0xffffffff


	//   ....[23]....
        /*0198*/ 	.word	0xffffffff


	//   ....[24]....
        /*019c*/ 	.word	0xffffffff


	//   ....[25]....
        /*01a0*/ 	.word	0xffffffff


	//   ....[26]....
        /*01a4*/ 	.word	0xffffffff


	//   ....[27]....
        /*01a8*/ 	.word	0xffffffff


	//   ....[28]....
        /*01ac*/ 	.word	0xffffffff


	//   ....[29]....
        /*01b0*/ 	.word	0xffffffff


	//   ....[30]....
        /*01b4*/ 	.word	0xffffffff


	//   ....[31]....
        /*01b8*/ 	.word	0xffffffff


	//   ....[32]....
        /*01bc*/ 	.word	0xffffffff


	//   ....[33]....
        /*01c0*/ 	.word	0xffffffff


	//   ....[34]....
        /*01c4*/ 	.word	0xffffffff


	//   ....[35]....
        /*01c8*/ 	.word	0xffffffff


	//   ....[36]....
        /*01cc*/ 	.word	0xffffffff


	//   ....[37]....
        /*01d0*/ 	.word	0xffffffff


	//   ....[38]....
        /*01d4*/ 	.word	0xffffffff


	//   ....[39]....
        /*01d8*/ 	.word	0xffffffff


	//   ....[40]....
        /*01dc*/ 	.word	0xffffffff


	//   ....[41]....
        /*01e0*/ 	.word	0xffffffff


	//   ....[42]....
        /*01e4*/ 	.word	0xffffffff


	//   ....[43]....
        /*01e8*/ 	.word	0xffffffff


	//   ....[44]....
        /*01ec*/ 	.word	0xffffffff


	//   ....[45]....
        /*01f0*/ 	.word	0xffffffff


	//   ....[46]....
        /*01f4*/ 	.word	0xffffffff


	//   ....[47]....
        /*01f8*/ 	.word	0xffffffff


	//   ....[48]....
        /*01fc*/ 	.word	0xffffffff


	//   ....[49]....
        /*0200*/ 	.word	0xffffffff


	//   ....[50]....
        /*0204*/ 	.word	0xffffffff


	//   ....[51]....
        /*0208*/ 	.word	0xffffffff


	//   ....[52]....
        /*020c*/ 	.word	0xffffffff


	//   ....[53]....
        /*0210*/ 	.word	0xffffffff


	//   ....[54]....
        /*0214*/ 	.word	0xffffffff


	//   ....[55]....
        /*0218*/ 	.word	0xffffffff


	//   ....[56]....
        /*021c*/ 	.word	0xffffffff


	//   ....[57]....
        /*0220*/ 	.word	0xffffffff


	//   ....[58]....
        /*0224*/ 	.word	0xffffffff


	//   ....[59]....
        /*0228*/ 	.word	0xffffffff


	//   ....[60]....
        /*022c*/ 	.word	0xffffffff


	//   ....[61]....
        /*0230*/ 	.word	0xffffffff


	//   ....[62]....
        /*0234*/ 	.word	0xffffffff


	//   ....[63]....
        /*0238*/ 	.word	0xffffffff


	//   ....[64]....
        /*023c*/ 	.word	0xffffffff


	//   ....[65]....
        /*0240*/ 	.word	0xffffffff


	//   ....[66]....
        /*0244*/ 	.word	0xffffffff


	//   ....[67]....
        /*0248*/ 	.word	0xffffffff


	//   ....[68]....
        /*024c*/ 	.word	0xffffffff


	//   ....[69]....
        /*0250*/ 	.word	0xffffffff


	//   ....[70]....
        /*0254*/ 	.word	0xffffffff


	//   ....[71]....
        /*0258*/ 	.word	0xffffffff


	//   ....[72]....
        /*025c*/ 	.word	0xffffffff


	//   ....[73]....
        /*0260*/ 	.word	0xffffffff


	//   ....[74]....
        /*0264*/ 	.word	0xffffffff


	//   ....[75]....
        /*0268*/ 	.word	0xffffffff


	//   ....[76]....
        /*026c*/ 	.word	0xffffffff


	//   ....[77]....
        /*0270*/ 	.word	0xffffffff


	//   ....[78]....
        /*0274*/ 	.word	0xffffffff


	//   ....[79]....
        /*0278*/ 	.word	0xffffffff


	//   ....[80]....
        /*027c*/ 	.word	0xffffffff


	//   ....[81]....
        /*0280*/ 	.word	0xffffffff


	//   ....[82]....
        /*0284*/ 	.word	0xffffffff


	//   ....[83]....
        /*0288*/ 	.word	0xffffffff


	//   ....[84]....
        /*028c*/ 	.word	0xffffffff


	//   ....[85]....
        /*0290*/ 	.word	0xffffffff


	//   ....[86]....
        /*0294*/ 	.word	0xffffffff


	//   ....[87]....
        /*0298*/ 	.word	0xffffffff


	//   ....[88]....
        /*029c*/ 	.word	0xffffffff


	//   ....[89]....
        /*02a0*/ 	.word	0xffffffff


	//   ....[90]....
        /*02a4*/ 	.word	0xffffffff


	//   ....[91]....
        /*02a8*/ 	.word	0xffffffff


	//   ....[92]....
        /*02ac*/ 	.word	0xffffffff


	//   ....[93]....
        /*02b0*/ 	.word	0xffffffff


	//   ....[94]....
        /*02b4*/ 	.word	0xffffffff


	//   ....[95]....
        /*02b8*/ 	.word	0xffffffff


	//   ....[96]....
        /*02bc*/ 	.word	0xffffffff


	//   ....[97]....
        /*02c0*/ 	.word	0xffffffff


	//   ....[98]....
        /*02c4*/ 	.word	0xffffffff


	//   ....[99]....
        /*02c8*/ 	.word	0xffffffff


	//   ....[100]....
        /*02cc*/ 	.word	0xffffffff


	//   ....[101]....
        /*02d0*/ 	.word	0xffffffff


	//   ....[102]....
        /*02d4*/ 	.word	0xffffffff


	//   ....[103]....
        /*02d8*/ 	.word	0xffffffff


	//   ....[104]....
        /*02dc*/ 	.word	0xffffffff


	//   ....[105]....
        /*02e0*/ 	.word	0xffffffff


	//   ....[106]....
        /*02e4*/ 	.word	0xffffffff


	//   ....[107]....
        /*02e8*/ 	.word	0xffffffff


	//   ....[108]....
        /*02ec*/ 	.word	0xffffffff


	//   ....[109]....
        /*02f0*/ 	.word	0xffffffff


	//   ....[110]....
        /*02f4*/ 	.word	0xffffffff


	//   ....[111]....
        /*02f8*/ 	.word	0xffffffff


	//   ....[112]....
        /*02fc*/ 	.word	0xffffffff


	//   ....[113]....
        /*0300*/ 	.word	0xffffffff


	//   ....[114]....
        /*0304*/ 	.word	0xffffffff


	//   ....[115]....
        /*0308*/ 	.word	0xffffffff


	//   ....[116]....
        /*030c*/ 	.word	0xffffffff


	//   ....[117]....
        /*0310*/ 	.word	0xffffffff


	//   ....[118]....
        /*0314*/ 	.word	0xffffffff


	//   ....[119]....
        /*0318*/ 	.word	0xffffffff


	//   ....[120]....
        /*031c*/ 	.word	0xffffffff


	//   ....[121]....
        /*0320*/ 	.word	0xffffffff


	//   ....[122]....
        /*0324*/ 	.word	0xffffffff


	//   ....[123]....
        /*0328*/ 	.word	0xffffffff


	//   ....[124]....
        /*032c*/ 	.word	0xffffffff


	//   ....[125]....
        /*0330*/ 	.word	0x0500000f


	//   ....[126]....
        /*0334*/ 	.word	0x0500000f


	//   ....[127]....
        /*0338*/ 	.word	0x0500000f


	//   ....[128]....
        /*033c*/ 	.word	0x0500000f


	//   ....[129]....
        /*0340*/ 	.word	0x0500000f


	//   ....[130]....
        /*0344*/ 	.word	0x0500000f


	//   ....[131]....
        /*0348*/ 	.word	0x0500000f


	//   ....[132]....
        /*034c*/ 	.word	0x0500000f


	//   ....[133]....
        /*0350*/ 	.word	0x0500000f


	//   ....[134]....
        /*0354*/ 	.word	0x0500000f


	//   ....[135]....
        /*0358*/ 	.word	0x0500000f


	//   ....[136]....
        /*035c*/ 	.word	0x0500000f


	//   ....[137]....
        /*0360*/ 	.word	0x0500000f


	//   ....[138]....
        /*0364*/ 	.word	0x0500000f


	//   ....[139]....
        /*0368*/ 	.word	0x0500000f


	//   ....[140]....
        /*036c*/ 	.word	0x0500000f


	//   ....[141]....
        /*0370*/ 	.word	0x0500000f


	//   ....[142]....
        /*0374*/ 	.word	0x0500000f


	//   ....[143]....
        /*0378*/ 	.word	0x0500000f


	//   ....[144]....
        /*037c*/ 	.word	0x0500000f


	//   ....[145]....
        /*0380*/ 	.word	0x0500000f


	//   ....[146]....
        /*0384*/ 	.word	0x0500000f


	//   ....[147]....
        /*0388*/ 	.word	0x0500000f


	//   ....[148]....
        /*038c*/ 	.word	0x0500000f


	//----- nvinfo : EIATTR_COOP_GROUP_INSTR_OFFSETS
	.align		4
.L_203:
        /*0390*/ 	.byte	0x04, 0x28
        /*0392*/ 	.short	(.L_205 - .L_204)


	//   ....[0]....
.L_204:
        /*0394*/ 	.word	0x00000070


	//   ....[1]....
        /*0398*/ 	.word	0x000000b0


	//   ....[2]....
        /*039c*/ 	.word	0x000002d0


	//   ....[3]....
        /*03a0*/ 	.word	0x00000430


	//   ....[4]....
        /*03a4*/ 	.word	0x00000550


	//   ....[5]....
        /*03a8*/ 	.word	0x000006b0


	//   ....[6]....
        /*03ac*/ 	.word	0x00001b10


	//   ....[7]....
        /*03b0*/ 	.word	0x00002170


	//   ....[8]....
        /*03b4*/ 	.word	0x000023b0


	//   ....[9]....
        /*03b8*/ 	.word	0x00003710


	//   ....[10]....
        /*03bc*/ 	.word	0x00003820


	//   ....[11]....
        /*03c0*/ 	.word	0x000040c0


	//   ....[12]....
        /*03c4*/ 	.word	0x00004130


	//   ....[13]....
        /*03c8*/ 	.word	0x00005520


	//   ....[14]....
        /*03cc*/ 	.word	0x00005730


	//   ....[15]....
        /*03d0*/ 	.word	0x00006320


	//   ....[16]....
        /*03d4*/ 	.word	0x00006420


	//   ....[17]....
        /*03d8*/ 	.word	0x00006c80


	//   ....[18]....
        /*03dc*/ 	.word	0x00006cf0


	//   ....[19]....
        /*03e0*/ 	.word	0x00008780


	//   ....[20]....
        /*03e4*/ 	.word	0x00008790


	//   ....[21]....
        /*03e8*/ 	.word	0x000087c0


	//   ....[22]....
        /*03ec*/ 	.word	0x000087d0


	//   ....[23]....
        /*03f0*/ 	.word	0x0000a050


	//   ....[24]....
        /*03f4*/ 	.word	0x0000a260


	//   ....[25]....
        /*03f8*/ 	.word	0x0000ae50


	//   ....[26]....
        /*03fc*/ 	.word	0x0000af50


	//   ....[27]....
        /*0400*/ 	.word	0x0000b7b0


	//   ....[28]....
        /*0404*/ 	.word	0x0000b820


	//   ....[29]....
        /*0408*/ 	.word	0x0000caa0


	//   ....[30]....
        /*040c*/ 	.word	0x0000cac0


	//   ....[31]....
        /*0410*/ 	.word	0x0000cb30


	//   ....[32]....
        /*0414*/ 	.word	0x0000cb40


	//   ....[33]....
        /*0418*/ 	.word	0x0000d7f0


	//   ....[34]....
        /*041c*/ 	.word	0x0000d800


	//   ....[35]....
        /*0420*/ 	.word	0x0000d810


	//   ....[36]....
        /*0424*/ 	.word	0x0000d820


	//   ....[37]....
        /*0428*/ 	.word	0x0000d830


	//   ....[38]....
        /*042c*/ 	.word	0x0000d840


	//   ....[39]....
        /*0430*/ 	.word	0x0000d850


	//   ....[40]....
        /*0434*/ 	.word	0x0000d860


	//   ....[41]....
        /*0438*/ 	.word	0x0000d890


	//   ....[42]....
        /*043c*/ 	.word	0x0000d8c0


	//   ....[43]....
        /*0440*/ 	.word	0x0000d900


	//   ....[44]....
        /*0444*/ 	.word	0x0000d910


	//   ....[45]....
        /*0448*/ 	.word	0x0000d930


	//   ....[46]....
        /*044c*/ 	.word	0x0000d940


	//   ....[47]....
        /*0450*/ 	.word	0x0000d970


	//   ....[48]....
        /*0454*/ 	.word	0x0000d980


	//   ....[49]....
        /*0458*/ 	.word	0x0000d9a0


	//   ....[50]....
        /*045c*/ 	.word	0x0000d9b0


	//   ....[51]....
        /*0460*/ 	.word	0x0000d9c0


	//   ....[52]....
        /*0464*/ 	.word	0x0000d9e0


	//   ....[53]....
        /*0468*/ 	.word	0x0000da10


	//   ....[54]....
        /*046c*/ 	.word	0x0000da20


	//   ....[55]....
        /*0470*/ 	.word	0x0000da40


	//   ....[56]....
        /*0474*/ 	.word	0x0000da50


	//   ....[57]....
        /*0478*/ 	.word	0x0000e020


	//   ....[58]....
        /*047c*/ 	.word	0x0000e060


	//   ....[59]....
        /*0480*/ 	.word	0x0000e090


	//   ....[60]....
        /*0484*/ 	.word	0x0000e0c0


	//   ....[61]....
        /*0488*/ 	.word	0x0000e580


	//   ....[62]....
        /*048c*/ 	.word	0x0000e5b0


	//   ....[63]....
        /*0490*/ 	.word	0x0000e6d0


	//   ....[64]....
        /*0494*/ 	.word	0x0000e6f0


	//   ....[65]....
        /*0498*/ 	.word	0x0000f000


	//   ....[66]....
        /*049c*/ 	.word	0x0000f010


	//   ....[67]....
        /*04a0*/ 	.word	0x0000f110


	//   ....[68]....
        /*04a4*/ 	.word	0x0000f130


	//   ....[69]....
        /*04a8*/ 	.word	0x0000f2b0


	//   ....[70]....
        /*04ac*/ 	.word	0x0000f450


	//   ....[71]....
        /*04b0*/ 	.word	0x0000f480


	//   ....[72]....
        /*04b4*/ 	.word	0x0000f4b0


	//   ....[73]....
        /*04b8*/ 	.word	0x0000f4f0


	//   ....[74]....
        /*04bc*/ 	.word	0x0000f520


	//   ....[75]....
        /*04c0*/ 	.word	0x0000f560


	//   ....[76]....
        /*04c4*/ 	.word	0x0000f6a0


	//   ....[77]....
        /*04c8*/ 	.word	0x0000f6d0


	//   ....[78]....
        /*04cc*/ 	.word	0x0000f700


	//   ....[79]....
        /*04d0*/ 	.word	0x0000f730


	//   ....[80]....
        /*04d4*/ 	.word	0x0000f760


	//   ....[81]....
        /*04d8*/ 	.word	0x0000f7a0


	//   ....[82]....
        /*04dc*/ 	.word	0x0000f840


	//   ....[83]....
        /*04e0*/ 	.word	0x0000f8a0


	//   ....[84]....
        /*04e4*/ 	.word	0x0000f950


	//   ....[85]....
        /*04e8*/ 	.word	0x00011710


	//   ....[86]....
        /*04ec*/ 	.word	0x00011740


	//   ....[87]....
        /*04f0*/ 	.word	0x00011760


	//   ....[88]....
        /*04f4*/ 	.word	0x00011840


	//   ....[89]....
        /*04f8*/ 	.word	0x00011bd0


	//   ....[90]....
        /*04fc*/ 	.word	0x00011be0


	//   ....[91]....
        /*0500*/ 	.word	0x00011bf0


	//   ....[92]....
        /*0504*/ 	.word	0x00011c00


	//   ....[93]....
        /*0508*/ 	.word	0x00012500


	//   ....[94]....
        /*050c*/ 	.word	0x00012530


	//   ....[95]....
        /*0510*/ 	.word	0x00012550


	//   ....[96]....
        /*0514*/ 	.word	0x00012560


	//   ....[97]....
        /*0518*/ 	.word	0x00012570


	//   ....[98]....
        /*051c*/ 	.word	0x00012670


	//   ....[99]....
        /*0520*/ 	.word	0x00012dd0


	//   ....[100]....
        /*0524*/ 	.word	0x00012df0


	//   ....[101]....
        /*0528*/ 	.word	0x00012e00


	//   ....[102]....
        /*052c*/ 	.word	0x00012e60


	//   ....[103]....
        /*0530*/ 	.word	0x000131c0


	//   ....[104]....
        /*0534*/ 	.word	0x000131d0


	//   ....[105]....
        /*0538*/ 	.word	0x000131e0


	//   ....[106]....
        /*053c*/ 	.word	0x00013240


	//   ....[107]....
        /*0540*/ 	.word	0x00014130


	//   ....[108]....
        /*0544*/ 	.word	0x000141d0


	//   ....[109]....
        /*0548*/ 	.word	0x00014200


	//   ....[110]....
        /*054c*/ 	.word	0x00014230


	//   ....[111]....
        /*0550*/ 	.word	0x00014260


	//   ....[112]....
        /*0554*/ 	.word	0x00014270


	//   ....[113]....
        /*0558*/ 	.word	0x000142a0


	//   ....[114]....
        /*055c*/ 	.word	0x000142e0


	//   ....[115]....
        /*0560*/ 	.word	0x00014410


	//   ....[116]....
        /*0564*/ 	.word	0x00014440


	//   ....[117]....
        /*0568*/ 	.word	0x00014470


	//   ....[118]....
        /*056c*/ 	.word	0x000144a0


	//   ....[119]....
        /*0570*/ 	.word	0x000144d0


	//   ....[120]....
        /*0574*/ 	.word	0x00014510


	//   ....[121]....
        /*0578*/ 	.word	0x000145a0


	//   ....[122]....
        /*057c*/ 	.word	0x000145d0


	//   ....[123]....
        /*0580*/ 	.word	0x00014650


	//   ....[124]....
        /*0584*/ 	.word	0x00014d30


	//   ....[125]....
        /*0588*/ 	.word	0x00015400


	//   ....[126]....
        /*058c*/ 	.word	0x000154e0


	//   ....[127]....
        /*0590*/ 	.word	0x00015570


	//   ....[128]....
        /*0594*/ 	.word	0x00015700


	//   ....[129]....
        /*0598*/ 	.word	0x000157a0


	//   ....[130]....
        /*059c*/ 	.word	0x00015890


	//   ....[131]....
        /*05a0*/ 	.word	0x00015920


	//   ....[132]....
        /*05a4*/ 	.word	0x00015980


	//   ....[133]....
        /*05a8*/ 	.word	0x00015a20


	//   ....[134]....
        /*05ac*/ 	.word	0x00015b30


	//   ....[135]....
        /*05b0*/ 	.word	0x00015b90


	//   ....[136]....
        /*05b4*/ 	.word	0x00015bf0


	//   ....[137]....
        /*05b8*/ 	.word	0x00015c90


	//   ....[138]....
        /*05bc*/ 	.word	0x00015d50


	//   ....[139]....
        /*05c0*/ 	.word	0x00015dd0


	//   ....[140]....
        /*05c4*/ 	.word	0x00015f80


	//   ....[141]....
        /*05c8*/ 	.word	0x00016020


	//   ....[142]....
        /*05cc*/ 	.word	0x00016080


	//   ....[143]....
        /*05d0*/ 	.word	0x00016150


	//   ....[144]....
        /*05d4*/ 	.word	0x00016240


	//   ....[145]....
        /*05d8*/ 	.word	0x000162d0


	//   ....[146]....
        /*05dc*/ 	.word	0x00016330


	//   ....[147]....
        /*05e0*/ 	.word	0x00016400


	//   ....[148]....
        /*05e4*/ 	.word	0x00016660


	//----- nvinfo : EIATTR_REG_RECONFIG
	.align		4
.L_205:
        /*05e8*/ 	.byte	0x01, 0x54
	.zero		2


	//----- nvinfo : EIATTR_SYSCALL_OFFSETS
	.align		4
        /*05ec*/ 	.byte	0x04, 0x46
        /*05ee*/ 	.short	(.L_207 - .L_206)


	//   ....[0]....
.L_206:
        /*05f0*/ 	.word	0x00001cf0


	//   ....[1]....
        /*05f4*/ 	.word	0x00010ce0


	//   ....[2]....
        /*05f8*/ 	.word	0x00010e50


	//   ....[3]....
        /*05fc*/ 	.word	0x00010fa0


	//   ....[4]....
        /*0600*/ 	.word	0x000110e0


	//   ....[5]....
        /*0604*/ 	.word	0x00011fb0


	//----- nvinfo : EIATTR_MBARRIER_INSTR_OFFSETS
	.align		4
.L_207:
        /*0608*/ 	.byte	0x04, 0x39
        /*060a*/ 	.short	(.L_209 - .L_208)


	//   ....[0]....
.L_208:
        /*060c*/ 	.word	0x00000180
        /*0610*/ 	.word	0x000000ff
        /*0614*/ 	.word	0x00019c00
        /*0618*/ 	.short	0x0100
        /*061a*/ 	.byte	0x08
	.zero		1


	//   ....[1]....
        /*061c*/ 	.word	0x00000190
        /*0620*/ 	.word	0x000000ff
        /*0624*/ 	.word	0x00019c20
        /*0628*/ 	.short	0x0100
        /*062a*/ 	.byte	0x08
	.zero		1


	//   ....[2]....
        /*062c*/ 	.word	0x00000280
        /*0630*/ 	.word	0x000000ff
        /*0634*/ 	.word	0x00019c30
        /*0638*/ 	.short	0x0100
        /*063a*/ 	.byte	0x08
	.zero		1


	//   ....[3]....
        /*063c*/ 	.word	0x00000290
        /*0640*/ 	.word	0x000000ff
        /*0644*/ 	.word	0x00019c40
        /*0648*/ 	.short	0x0100
        /*064a*/ 	.byte	0x08
	.zero		1


	//   ....[4]....
        /*064c*/ 	.word	0x000002a0
        /*0650*/ 	.word	0x000000ff
        /*0654*/ 	.word	0x00019c38
        /*0658*/ 	.short	0x0100
        /*065a*/ 	.byte	0x08
	.zero		1


	//   ....[5]....
        /*065c*/ 	.word	0x000002b0
        /*0660*/ 	.word	0x000000ff
        /*0664*/ 	.word	0x00019c48
        /*0668*/ 	.short	0x0100
        /*066a*/ 	.byte	0x08
	.zero		1


	//   ....[6]....
        /*066c*/ 	.word	0x000003e0
        /*0670*/ 	.word	0x000000ff
        /*0674*/ 	.word	0x00019c50
        /*0678*/ 	.short	0x0100
        /*067a*/ 	.byte	0x08
	.zero		1


	//   ....[7]....
        /*067c*/ 	.word	0x000003f0
        /*0680*/ 	.word	0x000000ff
        /*0684*/ 	.word	0x00019c60
        /*0688*/ 	.short	0x0100
        /*068a*/ 	.byte	0x08
	.zero		1


	//   ....[8]....
        /*068c*/ 	.word	0x00000400
        /*0690*/ 	.word	0x000000ff
        /*0694*/ 	.word	0x00019c58
        /*0698*/ 	.short	0x0100
        /*069a*/ 	.byte	0x08
	.zero		1


	//   ....[9]....
        /*069c*/ 	.word	0x00000410
        /*06a0*/ 	.word	0x000000ff
        /*06a4*/ 	.word	0x00019c68
        /*06a8*/ 	.short	0x0100
        /*06aa*/ 	.byte	0x08
	.zero		1


	//   ....[10]....
        /*06ac*/ 	.word	0x00000500
        /*06b0*/ 	.word	0x000000ff
        /*06b4*/ 	.word	0x00019c70
        /*06b8*/ 	.short	0x0100
        /*06ba*/ 	.byte	0x06
	.zero		1


	//   ....[11]....
        /*06bc*/ 	.word	0x00000510
        /*06c0*/ 	.word	0x000000ff
        /*06c4*/ 	.word	0x00019c80
        /*06c8*/ 	.short	0x0100
        /*06ca*/ 	.byte	0x06
	.zero		1


	//   ....[12]....
        /*06cc*/ 	.word	0x00000520
        /*06d0*/ 	.word	0x000000ff
        /*06d4*/ 	.word	0x00019c78
        /*06d8*/ 	.short	0x0100
        /*06da*/ 	.byte	0x06
	.zero		1


	//   ....[13]....
        /*06dc*/ 	.word	0x00000530
        /*06e0*/ 	.word	0x000000ff
        /*06e4*/ 	.word	0x00019c88
        /*06e8*/ 	.short	0x0100
        /*06ea*/ 	.byte	0x06
	.zero		1


	//   ....[14]....
        /*06ec*/ 	.word	0x00000660
        /*06f0*/ 	.word	0x000000ff
        /*06f4*/ 	.word	0x00019c90
        /*06f8*/ 	.short	0x0100
        /*06fa*/ 	.byte	0x08
	.zero		1


	//   ....[15]....
        /*06fc*/ 	.word	0x00000670
        /*0700*/ 	.word	0x000000ff
        /*0704*/ 	.word	0x00019ca0
        /*0708*/ 	.short	0x0100
        /*070a*/ 	.byte	0x08
	.zero		1


	//   ....[16]....
        /*070c*/ 	.word	0x00000680
        /*0710*/ 	.word	0x000000ff
        /*0714*/ 	.word	0x00019c98
        /*0718*/ 	.short	0x0100
        /*071a*/ 	.byte	0x08
	.zero		1


	//   ....[17]....
        /*071c*/ 	.word	0x00000690
        /*0720*/ 	.word	0x000000ff
        /*0724*/ 	.word	0x00019ca8
        /*0728*/ 	.short	0x0100
        /*072a*/ 	.byte	0x08
	.zero		1


	//   ....[18]....
        /*072c*/ 	.word	0x000007e0
        /*0730*/ 	.word	0x000000ff
        /*0734*/ 	.word	0x00019cb0
        /*0738*/ 	.short	0x0100
        /*073a*/ 	.byte	0x08
	.zero		1


	//   ....[19]....
        /*073c*/ 	.word	0x000007f0
        /*0740*/ 	.word	0x000000ff
        /*0744*/ 	.word	0x00019cc0
        /*0748*/ 	.short	0x0100
        /*074a*/ 	.byte	0x08
	.zero		1


	//   ....[20]....
        /*074c*/ 	.word	0x00000800
        /*0750*/ 	.word	0x000000ff
        /*0754*/ 	.word	0x00019cb8
        /*0758*/ 	.short	0x0100
        /*075a*/ 	.byte	0x08
	.zero		1


	//   ....[21]....
        /*075c*/ 	.word	0x00000810
        /*0760*/ 	.word	0x000000ff
        /*0764*/ 	.word	0x00019cc8
        /*0768*/ 	.short	0x0100
        /*076a*/ 	.byte	0x08
	.zero		1


	//   ....[22]....
        /*076c*/ 	.word	0x00001d70
        /*0770*/ 	.word	0x000000ff
        /*0774*/ 	.word	0x00019c00
        /*0778*/ 	.short	0x010a
        /*077a*/ 	.byte	0x2e
	.zero		1


	//   ....[23]....
        /*077c*/ 	.word	0x00001df0
        /*0780*/ 	.word	0x00000003
        /*0784*/ 	.word	0x00019c30
        /*0788*/ 	.short	0x010a
        /*078a*/ 	.byte	0x3f
	.zero		1


	//   ....[24]....
        /*078c*/ 	.word	0x00001e30
        /*0790*/ 	.word	0x00000003
        /*0794*/ 	.word	0x00019c30
        /*0798*/ 	.short	0x010a
        /*079a*/ 	.byte	0x3f
	.zero		1


	//   ....[25]....
        /*079c*/ 	.word	0x00002180
        /*07a0*/ 	.word	0x000000ff
        /*07a4*/ 	.word	0x00000000
        /*07a8*/ 	.short	0x0101
        /*07aa*/ 	.byte	0x06
	.zero		1


	//   ....[26]....
        /*07ac*/ 	.word	0x00005070
        /*07b0*/ 	.word	0x000000ff
        /*07b4*/ 	.word	0x00019c30
        /*07b8*/ 	.short	0x010a
        /*07ba*/ 	.byte	0x13
	.zero		1


	//   ....[27]....
        /*07bc*/ 	.word	0x000050b0
        /*07c0*/ 	.word	0x000000ff
        /*07c4*/ 	.word	0x00019c30
        /*07c8*/ 	.short	0x010a
        /*07ca*/ 	.byte	0x13
	.zero		1


	//   ....[28]....
        /*07cc*/ 	.word	0x00005210
        /*07d0*/ 	.word	0x000000ff
        /*07d4*/ 	.word	0x00019c50
        /*07d8*/ 	.short	0x010a
        /*07da*/ 	.byte	0x0b
	.zero		1


	//   ....[29]....
        /*07dc*/ 	.word	0x00005250
        /*07e0*/ 	.word	0x000000ff
        /*07e4*/ 	.word	0x00019c50
        /*07e8*/ 	.short	0x010a
        /*07ea*/ 	.byte	0x0b
	.zero		1


	//   ....[30]....
        /*07ec*/ 	.word	0x000054b0
        /*07f0*/ 	.word	0x000000ff
        /*07f4*/ 	.word	0x00000000
        /*07f8*/ 	.short	0x0101
        /*07fa*/ 	.byte	0x13
	.zero		1


	//   ....[31]....
        /*07fc*/ 	.word	0x00007780
        /*0800*/ 	.word	0x000000ff
        /*0804*/ 	.word	0x00000000
        /*0808*/ 	.short	0x0101
        /*080a*/ 	.byte	0x06
	.zero		1


	//   ....[32]....
        /*080c*/ 	.word	0x00007f90
        /*0810*/ 	.word	0x000000ff
        /*0814*/ 	.word	0x00019c30
        /*0818*/ 	.short	0x010a
        /*081a*/ 	.byte	0x06
	.zero		1


	//   ....[33]....
        /*081c*/ 	.word	0x00007fd0
        /*0820*/ 	.word	0x000000ff
        /*0824*/ 	.word	0x00019c30
        /*0828*/ 	.short	0x010a
        /*082a*/ 	.byte	0x06
	.zero		1


	//   ....[34]....
        /*082c*/ 	.word	0x00008130
        /*0830*/ 	.word	0x000000ff
        /*0834*/ 	.word	0x00019c50
        /*0838*/ 	.short	0x010a
        /*083a*/ 	.byte	0x0b
	.zero		1


	//   ....[35]....
        /*083c*/ 	.word	0x00008170
        /*0840*/ 	.word	0x000000ff
        /*0844*/ 	.word	0x00019c50
        /*0848*/ 	.short	0x010a
        /*084a*/ 	.byte	0x0b
	.zero		1


	//   ....[36]....
        /*084c*/ 	.word	0x00008410
        /*0850*/ 	.word	0x000000ff
        /*0854*/ 	.word	0x00000000
        /*0858*/ 	.short	0x0101
        /*085a*/ 	.byte	0x06
	.zero		1


	//   ....[37]....
        /*085c*/ 	.word	0x000095a0
        /*0860*/ 	.word	0x000000ff
        /*0864*/ 	.word	0x00000000
        /*0868*/ 	.short	0x0101
        /*086a*/ 	.byte	0x06
	.zero		1


	//   ....[38]....
        /*086c*/ 	.word	0x00009b90
        /*0870*/ 	.word	0x000000ff
        /*0874*/ 	.word	0x00019c30
        /*0878*/ 	.short	0x010a
        /*087a*/ 	.byte	0x06
	.zero		1


	//   ....[39]....
        /*087c*/ 	.word	0x00009bd0
        /*0880*/ 	.word	0x000000ff
        /*0884*/ 	.word	0x00019c30
        /*0888*/ 	.short	0x010a
        /*088a*/ 	.byte	0x06
	.zero		1


	//   ....[40]....
        /*088c*/ 	.word	0x00009d30
        /*0890*/ 	.word	0x000000ff
        /*0894*/ 	.word	0x00019c50
        /*0898*/ 	.short	0x010a
        /*089a*/ 	.byte	0x0b
	.zero		1


	//   ....[41]....
        /*089c*/ 	.word	0x00009d70
        /*08a0*/ 	.word	0x000000ff
        /*08a4*/ 	.word	0x00019c50
        /*08a8*/ 	.short	0x010a
        /*08aa*/ 	.byte	0x0b
	.zero		1


	//   ....[42]....
        /*08ac*/ 	.word	0x0000a010
        /*08b0*/ 	.word	0x000000ff
        /*08b4*/ 	.word	0x00000000
        /*08b8*/ 	.short	0x0101
        /*08ba*/ 	.byte	0x06
	.zero		1


	//   ....[43]....
        /*08bc*/ 	.word	0x0000c2b0
        /*08c0*/ 	.word	0x000000ff
        /*08c4*/ 	.word	0x00000000
        /*08c8*/ 	.short	0x0101
        /*08ca*/ 	.byte	0x06
	.zero		1


	//   ....[44]....
        /*08cc*/ 	.word	0x0000c7d0
        /*08d0*/ 	.word	0x000000ff
        /*08d4*/ 	.word	0x00019c50
        /*08d8*/ 	.short	0x010a
        /*08da*/ 	.byte	0x0e
	.zero		1


	//   ....[45]....
        /*08dc*/ 	.word	0x0000c810
        /*08e0*/ 	.word	0x000000ff
        /*08e4*/ 	.word	0x00019c50
        /*08e8*/ 	.short	0x010a
        /*08ea*/ 	.byte	0x0e
	.zero		1


	//   ....[46]....
        /*08ec*/ 	.word	0x0000ce20
        /*08f0*/ 	.word	0x000000ff
        /*08f4*/ 	.word	0x00000000
        /*08f8*/ 	.short	0x0101
        /*08fa*/ 	.byte	0x04
	.zero		1


	//   ....[47]....
        /*08fc*/ 	.word	0x0000e5a0
        /*0900*/ 	.word	0x00000000
        /*0904*/ 	.word	0x00000000
        /*0908*/ 	.short	0x0101
        /*090a*/ 	.byte	0x3f
	.zero		1


	//   ....[48]....
        /*090c*/ 	.word	0x00011530
        /*0910*/ 	.word	0x00000004
        /*0914*/ 	.word	0x00019c80
        /*0918*/ 	.short	0x010a
        /*091a*/ 	.byte	0x3f
	.zero		1


	//   ....[49]....
        /*091c*/ 	.word	0x00011910
        /*0920*/ 	.word	0x00000004
        /*0924*/ 	.word	0x00019c70
        /*0928*/ 	.short	0x0107
        /*092a*/ 	.byte	0x3f
	.zero		1


	//   ....[50]....
        /*092c*/ 	.word	0x000119d0
        /*0930*/ 	.word	0x00000004
        /*0934*/ 	.word	0x00019c70
        /*0938*/ 	.short	0x0101
        /*093a*/ 	.byte	0x3f
	.zero		1


	//   ....[51]....
        /*093c*/ 	.word	0x00011a00
        /*0940*/ 	.word	0x00000004
        /*0944*/ 	.word	0x00019c40
        /*0948*/ 	.short	0x010a
        /*094a*/ 	.byte	0x3f
	.zero		1


	//   ....[52]....
        /*094c*/ 	.word	0x00011d20
        /*0950*/ 	.word	0x00000004
        /*0954*/ 	.word	0x00019c30
        /*0958*/ 	.short	0x0107
        /*095a*/ 	.byte	0x3f
	.zero		1


	//   ....[53]....
        /*095c*/ 	.word	0x00011de0
        /*0960*/ 	.word	0x00000004
        /*0964*/ 	.word	0x00019c30
        /*0968*/ 	.short	0x0101
        /*096a*/ 	.byte	0x3f
	.zero		1


	//   ....[54]....
        /*096c*/ 	.word	0x00012750
        /*0970*/ 	.word	0x00000016
        /*0974*/ 	.word	0x00019c00
        /*0978*/ 	.short	0x0107
        /*097a*/ 	.byte	0x3f
	.zero		1


	//   ....[55]....
        /*097c*/ 	.word	0x00012850
        /*0980*/ 	.word	0x00000016
        /*0984*/ 	.word	0x00019c00
        /*0988*/ 	.short	0x0101
        /*098a*/ 	.byte	0x3f
	.zero		1


	//   ....[56]....
        /*098c*/ 	.word	0x00012870
        /*0990*/ 	.word	0x00000016
        /*0994*/ 	.word	0x00019c20
        /*0998*/ 	.short	0x010a
        /*099a*/ 	.byte	0x3f
	.zero		1


	//   ....[57]....
        /*099c*/ 	.word	0x00012bf0
        /*09a0*/ 	.word	0x00000000
        /*09a4*/ 	.word	0x00019c80
        /*09a8*/ 	.short	0x010a
        /*09aa*/ 	.byte	0x3f
	.zero		1


	//   ....[58]....
        /*09ac*/ 	.word	0x00012f00
        /*09b0*/ 	.word	0x00000000
        /*09b4*/ 	.word	0x00019c70
        /*09b8*/ 	.short	0x0107
        /*09ba*/ 	.byte	0x3f
	.zero		1


	//   ....[59]....
        /*09bc*/ 	.word	0x00012fc0
        /*09c0*/ 	.word	0x00000000
        /*09c4*/ 	.word	0x00019c70
        /*09c8*/ 	.short	0x0101
        /*09ca*/ 	.byte	0x3f
	.zero		1


	//   ....[60]....
        /*09cc*/ 	.word	0x00012ff0
        /*09d0*/ 	.word	0x00000000
        /*09d4*/ 	.word	0x00019c40
        /*09d8*/ 	.short	0x010a
        /*09da*/ 	.byte	0x3f
	.zero		1


	//   ....[61]....
        /*09dc*/ 	.word	0x000132e0
        /*09e0*/ 	.word	0x00000000
        /*09e4*/ 	.word	0x00019c30
        /*09e8*/ 	.short	0x0107
        /*09ea*/ 	.byte	0x3f
	.zero		1


	//   ....[62]....
        /*09ec*/ 	.word	0x000133a0
        /*09f0*/ 	.word	0x00000000
        /*09f4*/ 	.word	0x00019c30
        /*09f8*/ 	.short	0x0101
        /*09fa*/ 	.byte	0x3f
	.zero		1


	//   ....[63]....
        /*09fc*/ 	.word	0x00013430
        /*0a00*/ 	.word	0x00000002
        /*0a04*/ 	.word	0x00019c70
        /*0a08*/ 	.short	0x010a
        /*0a0a*/ 	.byte	0x3f
	.zero		1


	//   ....[64]....
        /*0a0c*/ 	.word	0x000134c0
        /*0a10*/ 	.word	0x00000002
        /*0a14*/ 	.word	0x00019c60
        /*0a18*/ 	.short	0x010a
        /*0a1a*/ 	.byte	0x3f
	.zero		1


	//   ....[65]....
        /*0a1c*/ 	.word	0x00013880
        /*0a20*/ 	.word	0x00000002
        /*0a24*/ 	.word	0x00019c50
        /*0a28*/ 	.short	0x0101
        /*0a2a*/ 	.byte	0x3f
	.zero		1


	//   ....[66]....
        /*0a2c*/ 	.word	0x00013910
        /*0a30*/ 	.word	0x00000002
        /*0a34*/ 	.word	0x00000000
        /*0a38*/ 	.short	0x0101
        /*0a3a*/ 	.byte	0x3f
	.zero		1


	//   ....[67]....
        /*0a3c*/ 	.word	0x00013ad0
        /*0a40*/ 	.word	0x00000003
        /*0a44*/ 	.word	0x00019c70
        /*0a48*/ 	.short	0x010a
        /*0a4a*/ 	.byte	0x3f
	.zero		1


	//   ....[68]....
        /*0a4c*/ 	.word	0x00013b50
        /*0a50*/ 	.word	0x00000003
        /*0a54*/ 	.word	0x00019c60
        /*0a58*/ 	.short	0x010a
        /*0a5a*/ 	.byte	0x3f
	.zero		1


	//   ....[69]....
        /*0a5c*/ 	.word	0x00013f20
        /*0a60*/ 	.word	0x00000003
        /*0a64*/ 	.word	0x00019c50
        /*0a68*/ 	.short	0x0101
        /*0a6a*/ 	.byte	0x3f
	.zero		1


	//   ....[70]....
        /*0a6c*/ 	.word	0x00013fd0
        /*0a70*/ 	.word	0x00000003
        /*0a74*/ 	.word	0x00000000
        /*0a78*/ 	.short	0x0101
        /*0a7a*/ 	.byte	0x3f
	.zero		1


	//   ....[71]....
        /*0a7c*/ 	.word	0x00014cb0
        /*0a80*/ 	.word	0x00000005
        /*0a84*/ 	.word	0x00019c20
        /*0a88*/ 	.short	0x010a
        /*0a8a*/ 	.byte	0x3f
	.zero		1


	//   ....[72]....
        /*0a8c*/ 	.word	0x00014e30
        /*0a90*/ 	.word	0x00000003
        /*0a94*/ 	.word	0x00019c40
        /*0a98*/ 	.short	0x010a
        /*0a9a*/ 	.byte	0x3f
	.zero		1


	//   ....[73]....
        /*0a9c*/ 	.word	0x00014ed0
        /*0aa0*/ 	.word	0x00000005
        /*0aa4*/ 	.word	0x00019c40
        /*0aa8*/ 	.short	0x010a
        /*0aaa*/ 	.byte	0x3f
	.zero		1


	//   ....[74]....
        /*0aac*/ 	.word	0x00014f10
        /*0ab0*/ 	.word	0x00000003
        /*0ab4*/ 	.word	0x00019c60
        /*0ab8*/ 	.short	0x010a
        /*0aba*/ 	.byte	0x3f
	.zero		1


	//   ....[75]....
        /*0abc*/ 	.word	0x00014f50
        /*0ac0*/ 	.word	0x00000005
        /*0ac4*/ 	.word	0x00019c60
        /*0ac8*/ 	.short	0x010a
        /*0aca*/ 	.byte	0x3f
	.zero		1


	//   ....[76]....
        /*0acc*/ 	.word	0x00014f90
        /*0ad0*/ 	.word	0x00000003
        /*0ad4*/ 	.word	0x00019c80
        /*0ad8*/ 	.short	0x010a
        /*0ada*/ 	.byte	0x3f
	.zero		1


	//   ....[77]....
        /*0adc*/ 	.word	0x00014fd0
        /*0ae0*/ 	.word	0x00000005
        /*0ae4*/ 	.word	0x00019c80
        /*0ae8*/ 	.short	0x010a
        /*0aea*/ 	.byte	0x3f
	.zero		1


	//   ....[78]....
        /*0aec*/ 	.word	0x00015040
        /*0af0*/ 	.word	0x00000003
        /*0af4*/ 	.word	0x00019c00
        /*0af8*/ 	.short	0x010a
        /*0afa*/ 	.byte	0x3f
	.zero		1


	//   ....[79]....
        /*0afc*/ 	.word	0x00015090
        /*0b00*/ 	.word	0x00000003
        /*0b04*/ 	.word	0x00019c30
        /*0b08*/ 	.short	0x010a
        /*0b0a*/ 	.byte	0x3f
	.zero		1


	//   ....[80]....
        /*0b0c*/ 	.word	0x000150f0
        /*0b10*/ 	.word	0x00000005
        /*0b14*/ 	.word	0x00019c30
        /*0b18*/ 	.short	0x010a
        /*0b1a*/ 	.byte	0x3f
	.zero		1


	//   ....[81]....
        /*0b1c*/ 	.word	0x00015150
        /*0b20*/ 	.word	0x00000005
        /*0b24*/ 	.word	0x00019c50
        /*0b28*/ 	.short	0x010a
        /*0b2a*/ 	.byte	0x3f
	.zero		1


	//   ....[82]....
        /*0b2c*/ 	.word	0x000151b0
        /*0b30*/ 	.word	0x00000009
        /*0b34*/ 	.word	0x00019c30
        /*0b38*/ 	.short	0x010a
        /*0b3a*/ 	.byte	0x3f
	.zero		1


	//   ....[83]....
        /*0b3c*/ 	.word	0x00015210
        /*0b40*/ 	.word	0x00000009
        /*0b44*/ 	.word	0x00019c50
        /*0b48*/ 	.short	0x010a
        /*0b4a*/ 	.byte	0x3f
	.zero		1


	//   ....[84]....
        /*0b4c*/ 	.word	0x00015270
        /*0b50*/ 	.word	0x00000005
        /*0b54*/ 	.word	0x00019c30
        /*0b58*/ 	.short	0x010a
        /*0b5a*/ 	.byte	0x3f
	.zero		1


	//   ....[85]....
        /*0b5c*/ 	.word	0x000152d0
        /*0b60*/ 	.word	0x00000005
        /*0b64*/ 	.word	0x00019c50
        /*0b68*/ 	.short	0x010a
        /*0b6a*/ 	.byte	0x3f
	.zero		1


	//   ....[86]....
        /*0b6c*/ 	.word	0x00015330
        /*0b70*/ 	.word	0x00000006
        /*0b74*/ 	.word	0x00019c50
        /*0b78*/ 	.short	0x010a
        /*0b7a*/ 	.byte	0x3f
	.zero		1


	//   ....[87]....
        /*0b7c*/ 	.word	0x00015430
        /*0b80*/ 	.word	0x00000004
        /*0b84*/ 	.word	0x00019c80
        /*0b88*/ 	.short	0x010a
        /*0b8a*/ 	.byte	0x3f
	.zero		1


	//   ....[88]....
        /*0b8c*/ 	.word	0x000157e0
        /*0b90*/ 	.word	0x00000004
        /*0b94*/ 	.word	0x00019c40
        /*0b98*/ 	.short	0x010a
        /*0b9a*/ 	.byte	0x3f
	.zero		1


	//   ....[89]....
        /*0b9c*/ 	.word	0x00015e80
        /*0ba0*/ 	.word	0x00000016
        /*0ba4*/ 	.word	0x00019c20
        /*0ba8*/ 	.short	0x010a
        /*0baa*/ 	.byte	0x3f
	.zero		1


	//   ....[90]....
        /*0bac*/ 	.word	0x00015ed0
        /*0bb0*/ 	.word	0x00000000
        /*0bb4*/ 	.word	0x00019c80
        /*0bb8*/ 	.short	0x010a
        /*0bba*/ 	.byte	0x3f
	.zero		1


	//   ....[91]....
        /*0bbc*/ 	.word	0x00016190
        /*0bc0*/ 	.word	0x00000000
        /*0bc4*/ 	.word	0x00019c40
        /*0bc8*/ 	.short	0x010a
        /*0bca*/ 	.byte	0x3f
	.zero		1


	//   ....[92]....
        /*0bcc*/ 	.word	0x00016440
        /*0bd0*/ 	.word	0x00000002
        /*0bd4*/ 	.word	0x00019c70
        /*0bd8*/ 	.short	0x010a
        /*0bda*/ 	.byte	0x3f
	.zero		1


	//   ....[93]....
        /*0bdc*/ 	.word	0x00016490
        /*0be0*/ 	.word	0x00000002
        /*0be4*/ 	.word	0x00019c60
        /*0be8*/ 	.short	0x010a
        /*0bea*/ 	.byte	0x3f
	.zero		1


	//   ....[94]....
        /*0bec*/ 	.word	0x000164e0
        /*0bf0*/ 	.word	0x00000003
        /*0bf4*/ 	.word	0x00019c70
        /*0bf8*/ 	.short	0x010a
        /*0bfa*/ 	.byte	0x3f
	.zero		1


	//   ....[95]....
        /*0bfc*/ 	.word	0x00016530
        /*0c00*/ 	.word	0x00000003
        /*0c04*/ 	.word	0x00019c60
        /*0c08*/ 	.short	0x010a
        /*0c0a*/ 	.byte	0x3f
	.zero		1


	//   ....[96]....
        /*0c0c*/ 	.word	0x00016580
        /*0c10*/ 	.word	0x00000005
        /*0c14*/ 	.word	0x00019c20
        /*0c18*/ 	.short	0x010a
        /*0c1a*/ 	.byte	0x3f
	.zero		1


	//   ....[97]....
        /*0c1c*/ 	.word	0x00016720
        /*0c20*/ 	.word	0x00000003
        /*0c24*/ 	.word	0x00019c40
        /*0c28*/ 	.short	0x010a
        /*0c2a*/ 	.byte	0x3f
	.zero		1


	//   ....[98]....
        /*0c2c*/ 	.word	0x00016770
        /*0c30*/ 	.word	0x00000005
        /*0c34*/ 	.word	0x00019c40
        /*0c38*/ 	.short	0x010a
        /*0c3a*/ 	.byte	0x3f
	.zero		1


	//   ....[99]....
        /*0c3c*/ 	.word	0x000167c0
        /*0c40*/ 	.word	0x00000003
        /*0c44*/ 	.word	0x00019c60
        /*0c48*/ 	.short	0x010a
        /*0c4a*/ 	.byte	0x3f
	.zero		1


	//   ....[100]....
        /*0c4c*/ 	.word	0x00016810
        /*0c50*/ 	.word	0x00000005
        /*0c54*/ 	.word	0x00019c60
        /*0c58*/ 	.short	0x010a
        /*0c5a*/ 	.byte	0x3f
	.zero		1


	//   ....[101]....
        /*0c5c*/ 	.word	0x00016860
        /*0c60*/ 	.word	0x00000003
        /*0c64*/ 	.word	0x00019c80
        /*0c68*/ 	.short	0x010a
        /*0c6a*/ 	.byte	0x3f
	.zero		1


	//----- nvinfo : EIATTR_NUM_MBARRIERS
	.align		4
.L_209:
        /*0c6c*/ 	.byte	0x03, 0x38
        /*0c6e*/ 	.short	0x0016


	//----- nvinfo : EIATTR_EXIT_INSTR_OFFSETS
	.align		4
        /*0c70*/ 	.byte	0x04, 0x1c
        /*0c72*/ 	.short	(.L_211 - .L_210)


	//   ....[0]....
.L_210:
        /*0c74*/ 	.word	0x00000980


	//   ....[1]....
        /*0c78*/ 	.word	0x0000f260


	//   ....[2]....
        /*0c7c*/ 	.word	0x00015020


	//----- nvinfo : EIATTR_MAX_THREADS
	.align		4
.L_211:
        /*0c80*/ 	.byte	0x04, 0x05
        /*0c82*/ 	.short	(.L_213 - .L_212)
.L_212:
        /*0c84*/ 	.word	0x00000200
        /*0c88*/ 	.word	0x00000001
        /*0c8c*/ 	.word	0x00000001


	//----- nvinfo : EIATTR_CRS_STACK_SIZE
	.align		4
.L_213:
        /*0c90*/ 	.byte	0x04, 0x1e
        /*0c92*/ 	.short	(.L_215 - .L_214)
.L_214:
        /*0c94*/ 	.word	0x00000000


	//----- nvinfo : EIATTR_CBANK_PARAM_SIZE
	.align		4
.L_215:
        /*0c98*/ 	.byte	0x03, 0x19
        /*0c9a*/ 	.short	0x0af0


	//----- nvinfo : EIATTR_PARAM_CBANK
	.align		4
        /*0c9c*/ 	.byte	0x04, 0x0a
        /*0c9e*/ 	.short	(.L_217 - .L_216)
	.align		4
.L_216:
        /*0ca0*/ 	.word	index@(.nv.constant0._ZN7cutlass13device_kernelIN5flash11enable_sm90INS1_16FlashAttnFwdSm90INS1_25CollectiveMainloopFwdSm90ILi2EN4cute5tupleIJNS5_1CILi1EEES8_S8_EEENS6_IJNS7_ILi192EEENS7_ILi128EEENS7_ILi96EEEEEELi96ENS_12float_e4m3_tEfNS_4arch4Sm90ELb0ELb1ELb0ELb1ELb1ELb0ELb0ELb1ELb1ELb1ELb0ELb0EEENS1_21CollectiveEpilogueFwdINS6_IJSA_SC_SB_EEES9_NS_10bfloat16_tESG_Li384ELb1ELb1ELb0ELb1EEENS1_36VarlenDynamicPersistentTileSchedulerILi192ELi128ELi384ELi128ELb0ELb1ELb1ELb1ELb0ELb1EEEEEEEEEvNT_6ParamsE)
        /*0ca4*/ 	.short	0x0210
        /*0ca6*/ 	.short	0x0af0


	//----- nvinfo : EIATTR_SW_WAR
	.align		4
.L_217:
        /*0ca8*/ 	.byte	0x04, 0x36
        /*0caa*/ 	.short	(.L_219 - .L_218)
.L_218:
        /*0cac*/ 	.word	0x00000008
.L_219:


//--------------------- .nv.info._ZN7cutlass13device_kernelIN5flash11enable_sm90INS1_16FlashAttnFwdSm90INS1_25CollectiveMainloopFwdSm90ILi2EN4cute5tupleIJNS5_1CILi1EEES8_S8_EEENS6_IJNS7_ILi192EEENS7_ILi128EEENS7_ILi96EEEEEELi96ENS_12float_e4m3_tEfNS_4arch4Sm90ELb0ELb1ELb0ELb1ELb1ELb1ELb0ELb1ELb1ELb1ELb0ELb0EEENS1_21CollectiveEpilogueFwdINS6_IJSA_SC_SB_EEES9_NS_10bfloat16_tESG_Li384ELb1ELb1ELb0ELb1EEENS1_36VarlenDynamicPersistentTileSchedulerILi192ELi128ELi384ELi128ELb0ELb1ELb1ELb1ELb0ELb1EEEEEEEEEvNT_6ParamsE --------------------------
	.section	.nv.info._ZN7cutlass13device_kernelIN5flash11enable_sm90INS1_16FlashAttnFwdSm90INS1_25CollectiveMainloopFwdSm90ILi2EN4cute5tupleIJNS5_1CILi1EEES8_S8_EEENS6_IJNS7_ILi192EEENS7_ILi128EEENS7_ILi96EEEEEELi96ENS_12float_e4m3_tEfNS_4arch4Sm90ELb0ELb1ELb0ELb1ELb1ELb1ELb0ELb1ELb1ELb1ELb0ELb0EEENS1_21CollectiveEpilogueFwdINS6_IJSA_SC_SB_EEES9_NS_10bfloat16_tESG_Li384ELb1ELb1ELb0ELb1EEENS1_36VarlenDynamicPersistentTileSchedulerILi192ELi128ELi384ELi128ELb0ELb1ELb1ELb1ELb0ELb1EEEEEEEEEvNT_6ParamsE,"",@"SHT_CUDA_INFO"
	.sectionflags	@""
	.align	4


	//----- nvinfo : EIATTR_CUDA_API_VERSION
	.align		4
        /*0000*/ 	.byte	0x04, 0x37
        /*0002*/ 	.short	(.L_221 - .L_220)
.L_220:
        /*0004*/ 	.word	0x00000082


	//----- nvinfo : EIATTR_KPARAM_INFO
	.align		4
.L_221:
        /*0008*/ 	.byte	0x04, 0x17
        /*000a*/ 	.short	(.L_223 - .L_222)
.L_222:
        /*000c*/ 	.word	0x00000000
        /*0010*/ 	.short	0x0000
        /*0012*/ 	.short	0x0070
        /*0014*/ 	.byte	0x00, 0xf0, 0x01, 0x2a


	//----- nvinfo : EIATTR_SPARSE_MMA_MASK
	.align		4
.L_223:
        /*0018*/ 	.byte	0x03, 0x50
        /*001a*/ 	.short	0x0000


	//----- nvinfo : EIATTR_MAXREG_COUNT
	.align		4
        /*001c*/ 	.byte	0x03, 0x1b
        /*001e*/ 	.short	0x0080


	//----- nvinfo : EIATTR_NUM_BARRIERS
	.align		4
        /*0020*/ 	.byte	0x02, 0x4c
        /*0022*/ 	.byte	0x10
	.zero		1


	//----- nvinfo : EIATTR_EXTERNS
	.align		4
        /*0024*/ 	.byte	0x04, 0x0f
        /*0026*/ 	.short	(.L_225 - .L_224)


	//   ....[0]....
	.align		4
.L_224:
        /*0028*/ 	.word	index@(__assertfail)


	//----- nvinfo : EIATTR_ANNOTATIONS
	.align		4
.L_225:
        /*002c*/ 	.byte	0x04, 0x55
        /*002e*/ 	.short	(.L_227 - .L_226)


	//   ....[0]....
.L_226:
        /* <DEDUP_REMOVED lines=98> */


	//----- nvinfo : EIATTR_MERCURY_ISA_VERSION
	.align		4
.L_227:
        /*0640*/ 	.byte	0x03, 0x5f
        /*0642*/ 	.short	0x0101


	//----- nvinfo : EIATTR_UNUSED_LOAD_BYTE_OFFSET
	.align		4
        /*0644*/ 	.byte	0x04, 0x44
        /*0646*/ 	.short	(.L_229 - .L_228)


	//   ....[0]....
.L_228:
        /*0648*/ 	.word	0x00000a50
        /*064c*/ 	.word	0x0000fff0


	//   ....[1]....
        /*0650*/ 	.word	0x00017de0
        /*0654*/ 	.word	0x0000fff0


	//----- nvinfo : EIATTR_INT_WARP_WIDE_INSTR_OFFSETS
	.align		4
.L_229:
        /*0658*/ 	.byte	0x04, 0x31
        /*065a*/ 	.short	(.L_231 - .L_230)


	//   ....[0]....
.L_230:
        /*065c*/ 	.word	0x00000130


	//   ....[1]....
        /*0660*/ 	.word	0x00000170


	//   ....[2]....
        /*0664*/ 	.word	0x000001e0


	//   ....[3]....
        /*0668*/ 	.word	0x0001d140


	//   ....[4]....
        /*066c*/ 	.word	0x0001d1d0


	//   ....[5]....
        /*0670*/ 	.word	0x00020290


	//   ....[6]....
        /*0674*/ 	.word	0x00020320


	//----- nvinfo : EIATTR_COOP_GROUP_MASK_REGIDS
	.align		4
.L_231:
        /*0678*/ 	.byte	0x04, 0x29
        /*067a*/ 	.short	(.L_233 - .L_232)


	//   ....[0]....
.L_232:
        /*067c*/ 	.word	0xffffffff


	//   ....[1]....
        /*0680*/ 	.word	0xffffffff


	//   ....[2]....
        /*0684*/ 	.word	0xffffffff


	//   ....[3]....
        /*0688*/ 	.word	0xffffffff


	//   ....[4]....
        /*068c*/ 	.word	0xffffffff


	//   ....[5]....
        /*0690*/ 	.word	0xffffffff


	//   ....[6]....
        /*0694*/ 	.word	0xffffffff


	//   ....[7]....
        /*0698*/ 	.word	0xffffffff


	//   ....[8]....
        /*069c*/ 	.word	0xffffffff


	//   ....[9]....
        /*06a0*/ 	.word	0xffffffff


	//   ....[10]....
        /*06a4*/ 	.word	0xffffffff


	//   ....[11]....
        /*06a8*/ 	.word	0xffffffff


	//   ....[12]....
        /*06ac*/ 	.word	0xffffffff


	//   ....[13]....
        /*06b0*/ 	.word	0xffffffff


	//   ....[14]....
        /*06b4*/ 	.word	0xffffffff


	//   ....[15]....
        /*06b8*/ 	.word	0xffffffff


	//   ....[16]....
        /*06bc*/ 	.word	0xffffffff


	//   ....[17]....
        /*06c0*/ 	.word	0xffffffff


	//   ....[18]....
        /*06c4*/ 	.word	0xffffffff


	//   ....[19]....
        /*06c8*/ 	.word	0xffffffff


	//   ....[20]....
        /*06cc*/ 	.word	0xffffffff


	//   ....[21]....
        /*06d0*/ 	.word	0xffffffff


	//   ....[22]....
        /*06d4*/ 	.word	0xffffffff


	//   ....[23]....
        /*06d8*/ 	.word	0xffffffff


	//   ....[24]....
        /*06dc*/ 	.word	0xffffffff


	//   ....[25]....
        /*06e0*/ 	.word	0xffffffff


	//   ....[26]....
        /*06e4*/ 	.word	0xffffffff


	//   ....[27]....
        /*06e8*/ 	.word	0xffffffff


	//   ....[28]....
        /*06ec*/ 	.word	0xffffffff


	//   ....[29]....
        /*06f0*/ 	.word	0xffffffff


	//   ....[30]....
        /*06f4*/ 	.word	0xffffffff


	//   ....[31]....
        /*06f8*/ 	.word	0xffffffff


	//   ....[32]....
        /*06fc*/ 	.word	0xffffffff


	//   ....[33]....
        /*0700*/ 	.word	0xffffffff


	//   ....[34]....
        /*0704*/ 	.word	0xffffffff


	//   ....[35]....
        /*0708*/ 	.word	0xffffffff


	//   ....[36]....
        /*070c*/ 	.word	0xffffffff


	//   ....[37]....
        /*0710*/ 	.word	0xffffffff


	//   ....[38]....
        /*0714*/ 	.word	0xffffffff


	//   ....[39]....
        /*0718*/ 	.word	0xffffffff


	//   ....[40]....
        /*071c*/ 	.word	0xffffffff


	//   ....[41]....
        /*0720*/ 	.word	0xffffffff


	//   ....[42]....
        /*0724*/ 	.word	0xffffffff


	//   ....[43]....
        /*0728*/ 	.word	0xffffffff


	//   ....[44]....
        /*072c*/ 	.word	0xffffffff


	//   ....[45]....
        /*0730*/ 	.word	0xffffffff


	//   ....[46]....
        /*0734*/ 	.word	0xffffffff


	//   ....[47]....
        /*0738*/ 	.word	0xffffffff


	//   ....[48]....
        /*073c*/ 	.word	0xffffffff


	//   ....[49]....
        /*0740*/ 	.word	0xffffffff


	//   ....[50]....
        /*0744*/ 	.word	0xffffffff


	//   ....[51]....
        /*0748*/ 	.word	0xffffffff


	//   ....[52]....
        /*074c*/ 	.word	0xffffffff


	//   ....[53]....
        /*0750*/ 	.word	0xffffffff


	//   ....[54]....
        /*0754*/ 	.word	0xffffffff


	//   ....[55]....
        /*0758*/ 	.word	0xffffffff


	//   ....[56]....
        /*075c*/ 	.word	0xffffffff


	//   ....[57]....
        /*0760*/ 	.word	0xffffffff


	//   ....[58]....
        /*0764*/ 	.word	0xffffffff


	//   ....[59]....
        /*0768*/ 	.word	0xffffffff


	//   ....[60]....
        /*076c*/ 	.word	0xffffffff


	//   ....[61]....
        /*0770*/ 	.word	0xffffffff


	//   ....[62]....
        /*0774*/ 	.word	0xffffffff


	//   ....[63]....
        /*0778*/ 	.word	0xffffffff


	//   ....[64]....
        /*077c*/ 	.word	0xffffffff


	//   ....[65]....
        /*0780*/ 	.word	0xffffffff


	//   ....[66]....
        /*0784*/ 	.word	0xffffffff


	//   ....[67]....
        /*0788*/ 	.word	0xffffffff


	//   ....[68]....
        /*078c*/ 	.word	0xffffffff


	//   ....[69]....
        /*0790*/ 	.word	0xffffffff


	//   ....[70]....
        /*0794*/ 	.word	0xffffffff


	//   ....[71]....
        /*0798*/ 	.word	0xffffffff


	//   ....[72]....
        /*079c*/ 	.word	0xffffffff


	//   ....[73]....
        /*07a0*/ 	.word	0xffffffff


	//   ....[74]....
        /*07a4*/ 	.word	0xffffffff


	//   ....[75]....
        /*07a8*/ 	.word	0xffffffff


	//   ....[76]....
        /*07ac*/ 	.word	0xffffffff


	//   ....[77]....
        /*07b0*/ 	.word	0xffffffff


	//   ....[78]....
        /*07b4*/ 	.word	0xffffffff


	//   ....[79]....
        /*07b8*/ 	.word	0xffffffff


	//   ....[80]....
        /*07bc*/ 	.word	0xffffffff


	//   ....[81]....
        /*07c0*/ 	.word	0xffffffff


	//   ....[82]....
        /*07c4*/ 	.word	0xffffffff


	//   ....[83]....
        /*07c8*/ 	.word	0xffffffff


	//   ....[84]....
        /*07cc*/ 	.word	0xffffffff


	//   ....[85]....
        /*07d0*/ 	.word	0xffffffff


	//   ....[86]....
        /*07d4*/ 	.word	0xffffffff


	//   ....[87]....
        /*07d8*/ 	.word	0xffffffff


	//   ....[88]....
        /*07dc*/ 	.word	0xffffffff


	//   ....[89]....
        /*07e0*/ 	.word	0xffffffff


	//   ....[90]....
        /*07e4*/ 	.word	0xffffffff


	//   ....[91]....
        /*07e8*/ 	.word	0xffffffff


	//   ....[92]....
        /*07ec*/ 	.word	0xffffffff


	//   ....[93]....
        /*07f0*/ 	.word	0xffffffff


	//   ....[94]....
        /*07f4*/ 	.word	0xffffffff


	//   ....[95]....
        /*07f8*/ 	.word	0xffffffff


	//   ....[96]....
        /*07fc*/ 	.word	0xffffffff


	//   ....[97]....
        /*0800*/ 	.word	0xffffffff


	//   ....[98]....
        /*0804*/ 	.word	0xffffffff


	//   ....[99]....
        /*0808*/ 	.word	0xffffffff


	//   ....[100]....
        /*080c*/ 	.word	0xffffffff


	//   ....[101]....
        /*0810*/ 	.word	0xffffffff


	//   ....[102]....
        /*0814*/ 	.word	0xffffffff


	//   ....[103]....
        /*0818*/ 	.word	0xffffffff


	//   ....[104]....
        /*081c*/ 	.word	0xffffffff


	//   ....[105]....
        /*0820*/ 	.word	0xffffffff


	//   ....[106]....
        /*0824*/ 	.word	0xffffffff


	//   ....[107]....
        /*0828*/ 	.word	0xffffffff


	//   ....[108]....
        /*082c*/ 	.word	0xffffffff


	//   ....[109]....
        /*0830*/ 	.word	0xffffffff


	//   ....[110]....
        /*0834*/ 	.word	0xffffffff


	//   ....[111]....
        /*0838*/ 	.word	0xffffffff


	//   ....[112]....
        /*083c*/ 	.word	0xffffffff


	//   ....[113]....
        /*0840*/ 	.word	0xffffffff


	//   ....[114]....
        /*0844*/ 	.word	0xffffffff


	//   ....[115]....
        /*0848*/ 	.word	0xffffffff


	//   ....[116]....
        /*084c*/ 	.word	0xffffffff


	//   ....[117]....
        /*0850*/ 	.word	0xffffffff


	//   ....[118]....
        /*0854*/ 	.word	0xffffffff


	//   ....[119]....
        /*0858*/ 	.word	0xffffffff


	//   ....[120]....
        /*085c*/ 	.word	0xffffffff


	//   ....[121]....
        /*0860*/ 	.word	0xffffffff


	//   ....[122]....
        /*0864*/ 	.word	0xffffffff


	//   ....[123]....
        /*0868*/ 	.word	0xffffffff


	//   ....[124]....
        /*086c*/ 	.word	0xffffffff


	//   ....[125]....
        /*0870*/ 	.word	0xffffffff


	//   ....[126]....
        /*0874*/ 	.word	0xffffffff


	//   ....[127]....
        /*0878*/ 	.word	0xffffffff


	//   ....[128]....
        /*087c*/ 	.word	0xffffffff


	//   ....[129]....
        /*0880*/ 	.word	0xffffffff


	//   ....[130]....
        /*0884*/ 	.word	0xffffffff


	//   ....[131]....
        /*0888*/ 	.word	0xffffffff


	//   ....[132]....
        /*088c*/ 	.word	0xffffffff


	//   ....[133]....
        /*0890*/ 	.word	0xffffffff


	//   ....[134]....
        /*0894*/ 	.word	0xffffffff


	//   ....[135]....
        /*0898*/ 	.word	0xffffffff


	//   ....[136]....
        /*089c*/ 	.word	0xffffffff


	//   ....[137]....
        /*08a0*/ 	.word	0xffffffff


	//   ....[138]....
        /*08a4*/ 	.word	0xffffffff


	//   ....[139]....
        /*08a8*/ 	.word	0xffffffff


	//   ....[140]....
        /*08ac*/ 	.word	0xffffffff


	//   ....[141]....
        /*08b0*/ 	.word	0xffffffff


	//   ....[142]....
        /*08b4*/ 	.word	0xffffffff


	//   ....[143]....
        /*08b8*/ 	.word	0x0500000f


	//   ....[144]....
        /*08bc*/ 	.word	0x0500000f


	//   ....[145]....
        /*08c0*/ 	.word	0x0500000f


	//   ....[146]....
        /*08c4*/ 	.word	0x0500000f


	//   ....[147]....
        /*08c8*/ 	.word	0x0500000f


	//   ....[148]....
        /*08cc*/ 	.word	0x0500000f


	//   ....[149]....
        /*08d0*/ 	.word	0x0500000f


	//   ....[150]....
        /*08d4*/ 	.word	0x0500000f


	//   ....[151]....
        /*08d8*/ 	.word	0x0500000f


	//   ....[152]....
        /*08dc*/ 	.word	0x0500000f


	//   ....[153]....
        /*08e0*/ 	.word	0x0500000f


	//   ....[154]....
        /*08e4*/ 	.word	0x0500000f


	//   ....[155]....
        /*08e8*/ 	.word	0x0500000f


	//   ....[156]....
        /*08ec*/ 	.word	0x0500000f


	//   ....[157]....
        /*08f0*/ 	.word	0x0500000f


	//   ....[158]....
        /*08f4*/ 	.word	0x0500000f


	//   ....[159]....
        /*08f8*/ 	.word	0x0500000f


	//   ....[160]....
        /*08fc*/ 	.word	0x0500000f


	//   ....[161]....
        /*0900*/ 	.word	0x0500000f


	//   ....[162]....
        /*0904*/ 	.word	0x0500000f


	//   ....[163]....
        /*0908*/ 	.word	0x0500000f


	//   ....[164]....
        /*090c*/ 	.word	0x0500000f


	//   ....[165]....
        /*0910*/ 	.word	0x0500000f


	//   ....[166]....
        /*0914*/ 	.word	0x0500000f


	//   ....[167]....
        /*0918*/ 	.word	0x0500000f


	//   ....[168]....
        /*091c*/ 	.word	0x0500000f


	//   ....[169]....
        /*0920*/ 	.word	0x0500000f


	//   ....[170]....
        /*0924*/ 	.word	0x0500000f


	//   ....[171]....
        /*0928*/ 	.word	0x0500000f


	//   ....[172]....
        /*092c*/ 	.word	0x0500000f


	//   ....[173]....
        /*0930*/ 	.word	0x0500000f


	//   ....[174]....
        /*0934*/ 	.word	0x0500000f


	//   ....[175]....
        /*0938*/ 	.word	0x0500000f


	//   ....[176]....
        /*093c*/ 	.word	0x0500000f


	//   ....[177]....
        /*0940*/ 	.word	0x0500000f


	//   ....[178]....
        /*0944*/ 	.word	0x0500000f


	//   ....[179]....
        /*0948*/ 	.word	0x0500000f


	//   ....[180]....
        /*094c*/ 	.word	0x0500000f


	//   ....[181]....
        /*0950*/ 	.word	0x0500000f


	//   ....[182]....
        /*0954*/ 	.word	0x0500000f


	//   ....[183]....
        /*0958*/ 	.word	0x0500000f


	//   ....[184]....
        /*095c*/ 	.word	0x0500000f


	//   ....[185]....
        /*0960*/ 	.word	0x0500000f


	//   ....[186]....
        /*0964*/ 	.word	0x0500000f


	//   ....[187]....
        /*0968*/ 	.word	0x0500000f


	//   ....[188]....
        /*096c*/ 	.word	0x0500000f


	//   ....[189]....
        /*0970*/ 	.word	0x0500000f


	//   ....[190]....
        /*0974*/ 	.word	0x0500000f


	//   ....[191]....
        /*0978*/ 	.word	0x0500000f


	//   ....[192]....
        /*097c*/ 	.word	0x0500000f


	//   ....[193]....
        /*0980*/ 	.word	0x0500000f


	//   ....[194]....
        /*0984*/ 	.word	0x0500000f


	//   ....[195]....
        /*0988*/ 	.word	0x0500000f


	//   ....[196]....
        /*098c*/ 	.word	0x0500000f


	//   ....[197]....
        /*0990*/ 	.word	0x0500000f


	//   ....[198]....
        /*0994*/ 	.word	0x0500000f


	//----- nvinfo : EIATTR_COOP_GROUP_INSTR_OFFSETS
	.align		4
.L_233:
        /*0998*/ 	.byte	0x04, 0x28
        /*099a*/ 	.short	(.L_235 - .L_234)


	//   ....[0]....
.L_234:
        /*099c*/ 	.word	0x00000070


	//   ....[1]....
        /*09a0*/ 	.word	0x00000140


	//   ....[2]....
        /*09a4*/ 	.word	0x00000190


	//   ....[3]....
        /*09a8*/ 	.word	0x000003c0


	//   ....[4]....
        /*09ac*/ 	.word	0x00000520


	//   ....[5]....
        /*09b0*/ 	.word	0x00000640


	//   ....[6]....
        /*09b4*/ 	.word	0x000007a0


	//   ....[7]....
        /*09b8*/ 	.word	0x00002c60


	//   ....[8]....
        /*09bc*/ 	.word	0x00002c70


	//   ....[9]....
        /*09c0*/ 	.word	0x000045c0


	//   ....[10]....
        /*09c4*/ 	.word	0x000045d0


	//   ....[11]....
        /*09c8*/ 	.word	0x00006720


	//   ....[12]....
        /*09cc*/ 	.word	0x00006730


	//   ....[13]....
        /*09d0*/ 	.word	0x00006b30


	//   ....[14]....
        /*09d4*/ 	.word	0x00006b50


	//   ....[15]....
        /*09d8*/ 	.word	0x000077a0


	//   ....[16]....
        /*09dc*/ 	.word	0x00007ed0


	//   ....[17]....
        /*09e0*/ 	.word	0x00007ee0


	//   ....[18]....
        /*09e4*/ 	.word	0x00007ef0


	//   ....[19]....
        /*09e8*/ 	.word	0x00007f00


	//   ....[20]....
        /*09ec*/ 	.word	0x00009bc0


	//   ....[21]....
        /*09f0*/ 	.word	0x00009bd0


	//   ....[22]....
        /*09f4*/ 	.word	0x00009be0


	//   ....[23]....
        /*09f8*/ 	.word	0x00009bf0


	//   ....[24]....
        /*09fc*/ 	.word	0x0000c4e0


	//   ....[25]....
        /*0a00*/ 	.word	0x0000c750


	//   ....[26]....
        /*0a04*/ 	.word	0x0000d9e0


	//   ....[27]....
        /*0a08*/ 	.word	0x0000dae0


	//   ....[28]....
        /*0a0c*/ 	.word	0x0000e190


	//   ....[29]....
        /*0a10*/ 	.word	0x0000e2d0


	//   ....[30]....
        /*0a14*/ 	.word	0x0000f990


	//   ....[31]....
        /*0a18*/ 	.word	0x0000fbc0


	//   ....[32]....
        /*0a1c*/ 	.word	0x00010b90


	//   ....[33]....
        /*0a20*/ 	.word	0x00010c90


	//   ....[34]....
        /*0a24*/ 	.word	0x00011090


	//   ....[35]....
        /*0a28*/ 	.word	0x00011220


	//   ....[36]....
        /*0a2c*/ 	.word	0x00012e00


	//   ....[37]....
        /*0a30*/ 	.word	0x00012e20


	//   ....[38]....
        /*0a34*/ 	.word	0x00013340


	//   ....[39]....
        /*0a38*/ 	.word	0x000133a0


	//   ....[40]....
        /*0a3c*/ 	.word	0x00014ae0


	//   ....[41]....
        /*0a40*/ 	.word	0x00014cf0


	//   ....[42]....
        /*0a44*/ 	.word	0x00015950


	//   ....[43]....
        /*0a48*/ 	.word	0x00015c00


	//   ....[44]....
        /*0a4c*/ 	.word	0x00016340


	//   ....[45]....
        /*0a50*/ 	.word	0x000163a0


	//   ....[46]....
        /*0a54*/ 	.word	0x00017700


	//   ....[47]....
        /*0a58*/ 	.word	0x00017720


	//   ....[48]....
        /*0a5c*/ 	.word	0x000177a0


	//   ....[49]....
        /*0a60*/ 	.word	0x000177b0


	//   ....[50]....
        /*0a64*/ 	.word	0x000183a0


	//   ....[51]....
        /*0a68*/ 	.word	0x000183d0


	//   ....[52]....
        /*0a6c*/ 	.word	0x000183f0


	//   ....[53]....
        /*0a70*/ 	.word	0x00018400


	//   ....[54]....
        /*0a74*/ 	.word	0x00018410


	//   ....[55]....
        /*0a78*/ 	.word	0x00018420


	//   ....[56]....
        /*0a7c*/ 	.word	0x00018430


	//   ....[57]....
        /*0a80*/ 	.word	0x00018440


	//   ....[58]....
        /*0a84*/ 	.word	0x00018450


	//   ....[59]....
        /*0a88*/ 	.word	0x00018460


	//   ....[60]....
        /*0a8c*/ 	.word	0x00018470


	//   ....[61]....
        /*0a90*/ 	.word	0x00018480


	//   ....[62]....
        /*0a94*/ 	.word	0x000184a0


	//   ....[63]....
        /*0a98*/ 	.word	0x000184c0


	//   ....[64]....
        /*0a9c*/ 	.word	0x000184d0


	//   ....[65]....
        /*0aa0*/ 	.word	0x000184e0


	//   ....[66]....
        /*0aa4*/ 	.word	0x000184f0


	//   ....[67]....
        /*0aa8*/ 	.word	0x00018500


	//   ....[68]....
        /*0aac*/ 	.word	0x00018510


	//   ....[69]....
        /*0ab0*/ 	.word	0x00018520


	//   ....[70]....
        /*0ab4*/ 	.word	0x00018530


	//   ....[71]....
        /*0ab8*/ 	.word	0x00018540


	//   ....[72]....
        /*0abc*/ 	.word	0x00018550


	//   ....[73]....
        /*0ac0*/ 	.word	0x00018560


	//   ....[74]....
        /*0ac4*/ 	.word	0x00018ce0


	//   ....[75]....
        /*0ac8*/ 	.word	0x00018d20


	//   ....[76]....
        /*0acc*/ 	.word	0x00018d30


	//   ....[77]....
        /*0ad0*/ 	.word	0x00018d40


	//   ....[78]....
        /*0ad4*/ 	.word	0x000192e0


	//   ....[79]....
        /*0ad8*/ 	.word	0x00019310


	//   ....[80]....
        /*0adc*/ 	.word	0x00019410


	//   ....[81]....
        /*0ae0*/ 	.word	0x00019430


	//   ....[82]....
        /*0ae4*/ 	.word	0x00019d40


	//   ....[83]....
        /*0ae8*/ 	.word	0x00019d50


	//   ....[84]....
        /*0aec*/ 	.word	0x00019e50


	//   ....[85]....
        /*0af0*/ 	.word	0x00019e70


	//   ....[86]....
        /*0af4*/ 	.word	0x00019fe0


	//   ....[87]....
        /*0af8*/ 	.word	0x0001a190


	//   ....[88]....
        /*0afc*/ 	.word	0x0001a1c0


	//   ....[89]....
        /*0b00*/ 	.word	0x0001a1f0


	//   ....[90]....
        /*0b04*/ 	.word	0x0001a220


	//   ....[91]....
        /*0b08*/ 	.word	0x0001a250


	//   ....[92]....
        /*0b0c*/ 	.word	0x0001a280


	//   ....[93]....
        /*0b10*/ 	.word	0x0001a3f0


	//   ....[94]....
        /*0b14*/ 	.word	0x0001a420


	//   ....[95]....
        /*0b18*/ 	.word	0x0001a450


	//   ....[96]....
        /*0b1c*/ 	.word	0x0001a480


	//   ....[97]....
        /*0b20*/ 	.word	0x0001a4b0


	//   ....[98]....
        /*0b24*/ 	.word	0x0001a4e0


	//   ....[99]....
        /*0b28*/ 	.word	0x0001a580


	//   ....[100]....
        /*0b2c*/ 	.word	0x0001a5e0


	//   ....[101]....
        /*0b30*/ 	.word	0x0001a680


	//   ....[102]....
        /*0b34*/ 	.word	0x0001b8d0


	//   ....[103]....
        /*0b38*/ 	.word	0x0001ddd0


	//   ....[104]....
        /*0b3c*/ 	.word	0x0001dde0


	//   ....[105]....
        /*0b40*/ 	.word	0x0001ddf0


	//   ....[106]....
        /*0b44*/ 	.word	0x0001df10


	//   ....[107]....
        /*0b48*/ 	.word	0x0001e320


	//   ....[108]....
        /*0b4c*/ 	.word	0x0001e330


	//   ....[109]....
        /*0b50*/ 	.word	0x0001e340


	//   ....[110]....
        /*0b54*/ 	.word	0x0001e350


	//   ....[111]....
        /*0b58*/ 	.word	0x0001ece0


	//   ....[112]....
        /*0b5c*/ 	.word	0x0001ed10


	//   ....[113]....
        /*0b60*/ 	.word	0x0001ed30


	//   ....[114]....
        /*0b64*/ 	.word	0x0001ed40


	//   ....[115]....
        /*0b68*/ 	.word	0x0001ee40


	//   ....[116]....
        /*0b6c*/ 	.word	0x0001ee50


	//   ....[117]....
        /*0b70*/ 	.word	0x0001f640


	//   ....[118]....
        /*0b74*/ 	.word	0x0001f660


	//   ....[119]....
        /*0b78*/ 	.word	0x0001f680


	//   ....[120]....
        /*0b7c*/ 	.word	0x0001f6e0


	//   ....[121]....
        /*0b80*/ 	.word	0x0001fad0


	//   ....[122]....
        /*0b84*/ 	.word	0x0001fae0


	//   ....[123]....
        /*0b88*/ 	.word	0x0001faf0


	//   ....[124]....
        /*0b8c*/ 	.word	0x0001fb50


	//   ....[125]....
        /*0b90*/ 	.word	0x00020a30


	//   ....[126]....
        /*0b94*/ 	.word	0x00020a60


	//   ....[127]....
        /*0b98*/ 	.word	0x00020aa0


	//   ....[128]....
        /*0b9c*/ 	.word	0x00020ad0


	//   ....[129]....
        /*0ba0*/ 	.word	0x00020b00


	//   ....[130]....
        /*0ba4*/ 	.word	0x00020b30


	//   ....[131]....
        /*0ba8*/ 	.word	0x00020b60


	//   ....[132]....
        /*0bac*/ 	.word	0x00020b90


	//   ....[133]....
        /*0bb0*/ 	.word	0x00020d10


	//   ....[134]....
        /*0bb4*/ 	.word	0x00020d40


	//   ....[135]....
        /*0bb8*/ 	.word	0x00020d70


	//   ....[136]....
        /*0bbc*/ 	.word	0x00020da0


	//   ....[137]....
        /*0bc0*/ 	.word	0x00020dd0


	//   ....[138]....
        /*0bc4*/ 	.word	0x00020e00


	//   ....[139]....
        /*0bc8*/ 	.word	0x00020ec0


	//   ....[140]....
        /*0bcc*/ 	.word	0x00020ee0


	//   ....[141]....
        /*0bd0*/ 	.word	0x00020f50


	//   ....[142]....
        /*0bd4*/ 	.word	0x00021610


	//   ....[143]....
        /*0bd8*/ 	.word	0x000219b0


	//   ....[144]....
        /*0bdc*/ 	.word	0x00021a40


	//   ....[145]....
        /*0be0*/ 	.word	0x00021b20


	//   ....[146]....
        /*0be4*/ 	.word	0x00021bb0


	//   ....[147]....
        /*0be8*/ 	.word	0x00021c90


	//   ....[148]....
        /*0bec*/ 	.word	0x00021d20


	//   ....[149]....
        /*0bf0*/ 	.word	0x00021df0


	//   ....[150]....
        /*0bf4*/ 	.word	0x00021e80


	//   ....[151]....
        /*0bf8*/ 	.word	0x00021ed0


	//   ....[152]....
        /*0bfc*/ 	.word	0x00021f20


	//   ....[153]....
        /*0c00*/ 	.word	0x00021ff0


	//   ....[154]....
        /*0c04*/ 	.word	0x00022080


	//   ....[155]....
        /*0c08*/ 	.word	0x000220d0


	//   ....[156]....
        /*0c0c*/ 	.word	0x00022120


	//   ....[157]....
        /*0c10*/ 	.word	0x000224c0


	//   ....[158]....
        /*0c14*/ 	.word	0x000227a0


	//   ....[159]....
        /*0c18*/ 	.word	0x000228a0


	//   ....[160]....
        /*0c1c*/ 	.word	0x00022930


	//   ....[161]....
        /*0c20*/ 	.word	0x00022af0


	//   ....[162]....
        /*0c24*/ 	.word	0x00022b90


	//   ....[163]....
        /*0c28*/ 	.word	0x00022c90


	//   ....[164]....
        /*0c2c*/ 	.word	0x00022d20


	//   ....[165]....
        /*0c30*/ 	.word	0x00022d80


	//   ....[166]....
        /*0c34*/ 	.word	0x00022e20


	//   ....[167]....
        /*0c38*/ 	.word	0x00022f30


	//   ....[168]....
        /*0c3c*/ 	.word	0x00022f90


	//   ....[169]....
        /*0c40*/ 	.word	0x00022ff0


	//   ....[170]....
        /*0c44*/ 	.word	0x00023090


	//   ....[171]....
        /*0c48*/ 	.word	0x00023160


	//   ....[172]....
        /*0c4c*/ 	.word	0x00023240


	//   ....[173]....
        /*0c50*/ 	.word	0x00023380


	//   ....[174]....
        /*0c54*/ 	.word	0x00023430


	//   ....[175]....
        /*0c58*/ 	.word	0x000234e0


	//   ....[176]....
        /*0c5c*/ 	.word	0x00023590


	//   ....[177]....
        /*0c60*/ 	.word	0x00023680


	//   ....[178]....
        /*0c64*/ 	.word	0x00023710


	//   ....[179]....
        /*0c68*/ 	.word	0x00023770


	//   ....[180]....
        /*0c6c*/ 	.word	0x00023840


	//   ....[181]....
        /*0c70*/ 	.word	0x00023a20


	//   ....[182]....
        /*0c74*/ 	.word	0x00023ac0


	//   ....[183]....
        /*0c78*/ 	.word	0x00023be0


	//   ....[184]....
        /*0c7c*/ 	.word	0x00023c50


	//   ....[185]....
        /*0c80*/ 	.word	0x00023cc0


	//   ....[186]....
        /*0c84*/ 	.word	0x00023d30


	//   ....[187]....
        /*0c88*/ 	.word	0x00023da0


	//   ....[188]....
        /*0c8c*/ 	.word	0x00023e20


	//   ....[189]....
        /*0c90*/ 	.word	0x00023eb0


	//   ....[190]....
        /*0c94*/ 	.word	0x00023f50


	//   ....[191]....
        /*0c98*/ 	.word	0x00023fc0


	//   ....[192]....
        /*0c9c*/ 	.word	0x00024030


	//   ....[193]....
        /*0ca0*/ 	.word	0x000240a0


	//   ....[194]....
        /*0ca4*/ 	.word	0x00024120


	//   ....[195]....
        /*0ca8*/ 	.word	0x00024190


	//   ....[196]....
        /*0cac*/ 	.word	0x00024230


	//   ....[197]....
        /*0cb0*/ 	.word	0x000242c0


	//   ....[198]....
        /*0cb4*/ 	.word	0x000243f0


	//----- nvinfo : EIATTR_REG_RECONFIG
	.align		4
.L_235:
        /*0cb8*/ 	.byte	0x01, 0x54
	.zero		2


	//----- nvinfo : EIATTR_SYSCALL_OFFSETS
	.align		4
        /*0cbc*/ 	.byte	0x04, 0x46
        /*0cbe*/ 	.short	(.L_237 - .L_236)


	//   ....[0]....
.L_236:
        /*0cc0*/ 	.word	0x00001ce0


	//   ....[1]....
        /*0cc4*/ 	.word	0x00001e30


	//   ....[2]....
        /*0cc8*/ 	.word	0x00007910


	//   ....[3]....
        /*0ccc*/ 	.word	0x00007c30


	//   ....[4]....
        /*0cd0*/ 	.word	0x0001d330


	//   ....[5]....
        /*0cd4*/ 	.word	0x0001d4a0


	//   ....[6]....
        /*0cd8*/ 	.word	0x0001d5f0


	//   ....[7]....
        /*0cdc*/ 	.word	0x0001d730


	//   ....[8]....
        /*0ce0*/ 	.word	0x0001e790


	//----- nvinfo : EIATTR_MBARRIER_INSTR_OFFSETS
	.align		4
.L_237:
        /*0ce4*/ 	.byte	0x04, 0x39
        /*0ce6*/ 	.short	(.L_239 - .L_238)


	//   ....[0]....
.L_238:
        /*0ce8*/ 	.word	0x00000270
        /*0cec*/ 	.word	0x000000ff
        /*0cf0*/ 	.word	0x00019c00
        /*0cf4*/ 	.short	0x0100
        /*0cf6*/ 	.byte	0x08
	.zero		1


	//   ....[1]....
        /*0cf8*/ 	.word	0x00000280
        /*0cfc*/ 	.word	0x000000ff
        /*0d00*/ 	.word	0x00019c20
        /*0d04*/ 	.short	0x0100
        /*0d06*/ 	.byte	0x08
	.zero		1


	//   ....[2]....
        /*0d08*/ 	.word	0x00000370
        /*0d0c*/ 	.word	0x000000ff
        /*0d10*/ 	.word	0x00019c30
        /*0d14*/ 	.short	0x0100
        /*0d16*/ 	.byte	0x08
	.zero		1


	//   ....[3]....
        /*0d18*/ 	.word	0x00000380
        /*0d1c*/ 	.word	0x000000ff
        /*0d20*/ 	.word	0x00019c40
        /*0d24*/ 	.short	0x0100
        /*0d26*/ 	.byte	0x08
	.zero		1


	//   ....[4]....
        /*0d28*/ 	.word	0x00000390
        /*0d2c*/ 	.word	0x000000ff
        /*0d30*/ 	.word	0x00019c38
        /*0d34*/ 	.short	0x0100
        /*0d36*/ 	.byte	0x08
	.zero		1


	//   ....[5]....
        /*0d38*/ 	.word	0x000003a0
        /*0d3c*/ 	.word	0x000000ff
        /*0d40*/ 	.word	0x00019c48
        /*0d44*/ 	.short	0x0100
        /*0d46*/ 	.byte	0x08
	.zero		1


	//   ....[6]....
        /*0d48*/ 	.word	0x000004d0
        /*0d4c*/ 	.word	0x000000ff
        /*0d50*/ 	.word	0x00019c50
        /*0d54*/ 	.short	0x0100
        /*0d56*/ 	.byte	0x08
	.zero		1


	//   ....[7]....
        /*0d58*/ 	.word	0x000004e0
        /*0d5c*/ 	.word	0x000000ff
        /*0d60*/ 	.word	0x00019c60
        /*0d64*/ 	.short	0x0100
        /*0d66*/ 	.byte	0x08
	.zero		1


	//   ....[8]....
        /*0d68*/ 	.word	0x000004f0
        /*0d6c*/ 	.word	0x000000ff
        /*0d70*/ 	.word	0x00019c58
        /*0d74*/ 	.short	0x0100
        /*0d76*/ 	.byte	0x08
	.zero		1


	//   ....[9]....
        /*0d78*/ 	.word	0x00000500
        /*0d7c*/ 	.word	0x000000ff
        /*0d80*/ 	.word	0x00019c68
        /*0d84*/ 	.short	0x0100
        /*0d86*/ 	.byte	0x08
	.zero		1


	//   ....[10]....
        /*0d88*/ 	.word	0x000005f0
        /*0d8c*/ 	.word	0x000000ff
        /*0d90*/ 	.word	0x00019c70
        /*0d94*/ 	.short	0x0100
        /*0d96*/ 	.byte	0x06
	.zero		1


	//   ....[11]....
        /*0d98*/ 	.word	0x00000600
        /*0d9c*/ 	.word	0x000000ff
        /*0da0*/ 	.word	0x00019c80
        /*0da4*/ 	.short	0x0100
        /*0da6*/ 	.byte	0x06
	.zero		1


	//   ....[12]....
        /*0da8*/ 	.word	0x00000610
        /*0dac*/ 	.word	0x000000ff
        /*0db0*/ 	.word	0x00019c78
        /*0db4*/ 	.short	0x0100
        /*0db6*/ 	.byte	0x06
	.zero		1


	//   ....[13]....
        /*0db8*/ 	.word	0x00000620
        /*0dbc*/ 	.word	0x000000ff
        /*0dc0*/ 	.word	0x00019c88
        /*0dc4*/ 	.short	0x0100
        /*0dc6*/ 	.byte	0x06
	.zero		1


	//   ....[14]....
        /*0dc8*/ 	.word	0x00000750
        /*0dcc*/ 	.word	0x000000ff
        /*0dd0*/ 	.word	0x00019c90
        /*0dd4*/ 	.short	0x0100
        /*0dd6*/ 	.byte	0x08
	.zero		1


	//   ....[15]....
        /*0dd8*/ 	.word	0x00000760
        /*0ddc*/ 	.word	0x000000ff
        /*0de0*/ 	.word	0x00019ca0
        /*0de4*/ 	.short	0x0100
        /*0de6*/ 	.byte	0x08
	.zero		1


	//   ....[16]....
        /*0de8*/ 	.word	0x00000770
        /*0dec*/ 	.word	0x000000ff
        /*0df0*/ 	.word	0x00019c98
        /*0df4*/ 	.short	0x0100
        /*0df6*/ 	.byte	0x08
	.zero		1


	//   ....[17]....
        /*0df8*/ 	.word	0x00000780
        /*0dfc*/ 	.word	0x000000ff
        /*0e00*/ 	.word	0x00019ca8
        /*0e04*/ 	.short	0x0100
        /*0e06*/ 	.byte	0x08
	.zero		1


	//   ....[18]....
        /*0e08*/ 	.word	0x000008c0
        /*0e0c*/ 	.word	0x000000ff
        /*0e10*/ 	.word	0x00019cb0
        /*0e14*/ 	.short	0x0100
        /*0e16*/ 	.byte	0x08
	.zero		1


	//   ....[19]....
        /*0e18*/ 	.word	0x000008d0
        /*0e1c*/ 	.word	0x000000ff
        /*0e20*/ 	.word	0x00019cc0
        /*0e24*/ 	.short	0x0100
        /*0e26*/ 	.byte	0x08
	.zero		1


	//   ....[20]....
        /*0e28*/ 	.word	0x000008e0
        /*0e2c*/ 	.word	0x000000ff
        /*0e30*/ 	.word	0x00019cb8
        /*0e34*/ 	.short	0x0100
        /*0e36*/ 	.byte	0x08
	.zero		1


	//   ....[21]....
        /*0e38*/ 	.word	0x000008f0
        /*0e3c*/ 	.word	0x000000ff
        /*0e40*/ 	.word	0x00019cc8
        /*0e44*/ 	.short	0x0100
        /*0e46*/ 	.byte	0x08
	.zero		1


	//   ....[22]....
        /*0e48*/ 	.word	0x00002c10
        /*0e4c*/ 	.word	0x00000044
        /*0e50*/ 	.word	0x00019c90
        /*0e54*/ 	.short	0x010a
        /*0e56*/ 	.byte	0x3f
	.zero		1


	//   ....[23]....
        /*0e58*/ 	.word	0x00004570
        /*0e5c*/ 	.word	0x00000044
        /*0e60*/ 	.word	0x00019c90
        /*0e64*/ 	.short	0x010a
        /*0e66*/ 	.byte	0x3f
	.zero		1


	//   ....[24]....
        /*0e68*/ 	.word	0x00006540
        /*0e6c*/ 	.word	0x00000044
        /*0e70*/ 	.word	0x00019c90
        /*0e74*/ 	.short	0x010a
        /*0e76*/ 	.byte	0x3f
	.zero		1


	//   ....[25]....
        /*0e78*/ 	.word	0x00006970
        /*0e7c*/ 	.word	0x00000004
        /*0e80*/ 	.word	0x00000000
        /*0e84*/ 	.short	0x0101
        /*0e86*/ 	.byte	0x3f
	.zero		1


	//   ....[26]....
        /*0e88*/ 	.word	0x000069b0
        /*0e8c*/ 	.word	0x00000044
        /*0e90*/ 	.word	0x00019cb0
        /*0e94*/ 	.short	0x010a
        /*0e96*/ 	.byte	0x3f
	.zero		1


	//   ....[27]....
        /*0e98*/ 	.word	0x00006da0
        /*0e9c*/ 	.word	0x00000044
        /*0ea0*/ 	.word	0x00000000
        /*0ea4*/ 	.short	0x0101
        /*0ea6*/ 	.byte	0x3f
	.zero		1


	//   ....[28]....
        /*0ea8*/ 	.word	0x000079b0
        /*0eac*/ 	.word	0x00000012
        /*0eb0*/ 	.word	0x00019c00
        /*0eb4*/ 	.short	0x010a
        /*0eb6*/ 	.byte	0x3f
	.zero		1


	//   ....[29]....
        /*0eb8*/ 	.word	0x00007a00
        /*0ebc*/ 	.word	0x00000012
        /*0ec0*/ 	.word	0x00019c00
        /*0ec4*/ 	.short	0x010a
        /*0ec6*/ 	.byte	0x3f
	.zero		1


	//   ....[30]....
        /*0ec8*/ 	.word	0x00008230
        /*0ecc*/ 	.word	0x00000012
        /*0ed0*/ 	.word	0x00019c00
        /*0ed4*/ 	.short	0x010a
        /*0ed6*/ 	.byte	0x3f
	.zero		1


	//   ....[31]....
        /*0ed8*/ 	.word	0x00009ef0
        /*0edc*/ 	.word	0x00000012
        /*0ee0*/ 	.word	0x00019c00
        /*0ee4*/ 	.short	0x010a
        /*0ee6*/ 	.byte	0x3f
	.zero		1


	//   ....[32]....
        /*0ee8*/ 	.word	0x0000c0b0
        /*0eec*/ 	.word	0x0000000e
        /*0ef0*/ 	.word	0x00019c30
        /*0ef4*/ 	.short	0x010a
        /*0ef6*/ 	.byte	0x3f
	.zero		1


	//   ....[33]....
        /*0ef8*/ 	.word	0x0000c150
        /*0efc*/ 	.word	0x0000000e
        /*0f00*/ 	.word	0x00019c30
        /*0f04*/ 	.short	0x010a
        /*0f06*/ 	.byte	0x3f
	.zero		1


	//   ....[34]....
        /*0f08*/ 	.word	0x0000c530
        /*0f0c*/ 	.word	0x00000000
        /*0f10*/ 	.word	0x00000000
        /*0f14*/ 	.short	0x0101
        /*0f16*/ 	.byte	0x3f
	.zero		1


	//   ....[35]....
        /*0f18*/ 	.word	0x0000f370
        /*0f1c*/ 	.word	0x00000015
        /*0f20*/ 	.word	0x00019c30
        /*0f24*/ 	.short	0x010a
        /*0f26*/ 	.byte	0x3f
	.zero		1


	//   ....[36]....
        /*0f28*/ 	.word	0x0000f3e0
        /*0f2c*/ 	.word	0x00000015
        /*0f30*/ 	.word	0x00019c30
        /*0f34*/ 	.short	0x010a
        /*0f36*/ 	.byte	0x3f
	.zero		1


	//   ....[37]....
        /*0f38*/ 	.word	0x0000f5f0
        /*0f3c*/ 	.word	0x00000098
        /*0f40*/ 	.word	0x00019c50
        /*0f44*/ 	.short	0x010a
        /*0f46*/ 	.byte	0x3f
	.zero		1


	//   ....[38]....
        /*0f48*/ 	.word	0x0000f640
        /*0f4c*/ 	.word	0x00000098
        /*0f50*/ 	.word	0x00019c50
        /*0f54*/ 	.short	0x010a
        /*0f56*/ 	.byte	0x3f
	.zero		1


	//   ....[39]....
        /*0f58*/ 	.word	0x0000f9d0
        /*0f5c*/ 	.word	0x00000015
        /*0f60*/ 	.word	0x00000000
        /*0f64*/ 	.short	0x0101
        /*0f66*/ 	.byte	0x3f
	.zero		1


	//   ....[40]....
        /*0f68*/ 	.word	0x00011d10
        /*0f6c*/ 	.word	0x00000098
        /*0f70*/ 	.word	0x00000000
        /*0f74*/ 	.short	0x0101
        /*0f76*/ 	.byte	0x3f
	.zero		1


	//   ....[41]....
        /*0f78*/ 	.word	0x00012690
        /*0f7c*/ 	.word	0x00000003
        /*0f80*/ 	.word	0x00019c30
        /*0f84*/ 	.short	0x010a
        /*0f86*/ 	.byte	0x3f
	.zero		1


	//   ....[42]....
        /*0f88*/ 	.word	0x00012700
        /*0f8c*/ 	.word	0x00000003
        /*0f90*/ 	.word	0x00019c30
        /*0f94*/ 	.short	0x010a
        /*0f96*/ 	.byte	0x3f
	.zero		1


	//   ....[43]....
        /*0f98*/ 	.word	0x00012910
        /*0f9c*/ 	.word	0x0000000f
        /*0fa0*/ 	.word	0x00019c50
        /*0fa4*/ 	.short	0x010a
        /*0fa6*/ 	.byte	0x3f
	.zero		1


	//   ....[44]....
        /*0fa8*/ 	.word	0x00012960
        /*0fac*/ 	.word	0x0000000f
        /*0fb0*/ 	.word	0x00019c50
        /*0fb4*/ 	.short	0x010a
        /*0fb6*/ 	.byte	0x3f
	.zero		1


	//   ....[45]....
        /*0fb8*/ 	.word	0x00012bf0
        /*0fbc*/ 	.word	0x00000000
        /*0fc0*/ 	.word	0x00000000
        /*0fc4*/ 	.short	0x0101
        /*0fc6*/ 	.byte	0x3f
	.zero		1


	//   ....[46]....
        /*0fc8*/ 	.word	0x00013eb0
        /*0fcc*/ 	.word	0x0000000f
        /*0fd0*/ 	.word	0x00000000
        /*0fd4*/ 	.short	0x0101
        /*0fd6*/ 	.byte	0x3f
	.zero		1


	//   ....[47]....
        /*0fd8*/ 	.word	0x00014490
        /*0fdc*/ 	.word	0x00000003
        /*0fe0*/ 	.word	0x00019c30
        /*0fe4*/ 	.short	0x010a
        /*0fe6*/ 	.byte	0x3f
	.zero		1


	//   ....[48]....
        /*0fe8*/ 	.word	0x00014500
        /*0fec*/ 	.word	0x00000003
        /*0ff0*/ 	.word	0x00019c30
        /*0ff4*/ 	.short	0x010a
        /*0ff6*/ 	.byte	0x3f
	.zero		1


	//   ....[49]....
        /*0ff8*/ 	.word	0x00014710
        /*0ffc*/ 	.word	0x00000015
        /*1000*/ 	.word	0x00019c50
        /*1004*/ 	.short	0x010a
        /*1006*/ 	.byte	0x3f
	.zero		1


	//   ....[50]....
        /*1008*/ 	.word	0x00014760
        /*100c*/ 	.word	0x00000015
        /*1010*/ 	.word	0x00019c50
        /*1014*/ 	.short	0x010a
        /*1016*/ 	.byte	0x3f
	.zero		1


	//   ....[51]....
        /*1018*/ 	.word	0x00014ad0
        /*101c*/ 	.word	0x00000000
        /*1020*/ 	.word	0x00000000
        /*1024*/ 	.short	0x0101
        /*1026*/ 	.byte	0x3f
	.zero		1


	//   ....[52]....
        /*1028*/ 	.word	0x00016e30
        /*102c*/ 	.word	0x00000015
        /*1030*/ 	.word	0x00000000
        /*1034*/ 	.short	0x0101
        /*1036*/ 	.byte	0x3f
	.zero		1


	//   ....[53]....
        /*1038*/ 	.word	0x000173f0
        /*103c*/ 	.word	0x00000004
        /*1040*/ 	.word	0x00019c50
        /*1044*/ 	.short	0x010a
        /*1046*/ 	.byte	0x3f
	.zero		1


	//   ....[54]....
        /*1048*/ 	.word	0x00017440
        /*104c*/ 	.word	0x00000004
        /*1050*/ 	.word	0x00019c50
        /*1054*/ 	.short	0x010a
        /*1056*/ 	.byte	0x3f
	.zero		1


	//   ....[55]....
        /*1058*/ 	.word	0x00017d30
        /*105c*/ 	.word	0x00000002
        /*1060*/ 	.word	0x00000000
        /*1064*/ 	.short	0x0101
        /*1066*/ 	.byte	0x3f
	.zero		1


	//   ....[56]....
        /*1068*/ 	.word	0x00019300
        /*106c*/ 	.word	0x00000000
        /*1070*/ 	.word	0x00000000
        /*1074*/ 	.short	0x0101
        /*1076*/ 	.byte	0x3f
	.zero		1


	//   ....[57]....
        /*1078*/ 	.word	0x0001b9b0
        /*107c*/ 	.word	0x00000017
        /*1080*/ 	.word	0x00019c20
        /*1084*/ 	.short	0x010a
        /*1086*/ 	.byte	0x3f
	.zero		1


	//   ....[58]....
        /*1088*/ 	.word	0x0001ba40
        /*108c*/ 	.word	0x00000009
        /*1090*/ 	.word	0x00019ca0
        /*1094*/ 	.short	0x010a
        /*1096*/ 	.byte	0x3f
	.zero		1


	//   ....[59]....
        /*1098*/ 	.word	0x0001be90
        /*109c*/ 	.word	0x00000009
        /*10a0*/ 	.word	0x00019cc0
        /*10a4*/ 	.short	0x010a
        /*10a6*/ 	.byte	0x3f
	.zero		1


	//   ....[60]....
        /*10a8*/ 	.word	0x0001c3a0
        /*10ac*/ 	.word	0x00000008
        /*10b0*/ 	.word	0x00019ca0
        /*10b4*/ 	.short	0x010a
        /*10b6*/ 	.byte	0x3f
	.zero		1


	//   ....[61]....
        /*10b8*/ 	.word	0x0001c7e0
        /*10bc*/ 	.word	0x00000008
        /*10c0*/ 	.word	0x00019cc0
        /*10c4*/ 	.short	0x010a
        /*10c6*/ 	.byte	0x3f
	.zero		1


	//   ....[62]....
        /*10c8*/ 	.word	0x0001dba0
        /*10cc*/ 	.word	0x00000004
        /*10d0*/ 	.word	0x00019c80
        /*10d4*/ 	.short	0x010a
        /*10d6*/ 	.byte	0x3f
	.zero		1


	//   ....[63]....
        /*10d8*/ 	.word	0x0001dfe0
        /*10dc*/ 	.word	0x00000004
        /*10e0*/ 	.word	0x00019c70
        /*10e4*/ 	.short	0x0107
        /*10e6*/ 	.byte	0x3f
	.zero		1


	//   ....[64]....
        /*10e8*/ 	.word	0x0001e0a0
        /*10ec*/ 	.word	0x00000004
        /*10f0*/ 	.word	0x00019c70
        /*10f4*/ 	.short	0x0101
        /*10f6*/ 	.byte	0x3f
	.zero		1


	//   ....[65]....
        /*10f8*/ 	.word	0x0001e0f0
        /*10fc*/ 	.word	0x00000004
        /*1100*/ 	.word	0x00019c40
        /*1104*/ 	.short	0x010a
        /*1106*/ 	.byte	0x3f
	.zero		1


	//   ....[66]....
        /*1108*/ 	.word	0x0001e470
        /*110c*/ 	.word	0x00000004
        /*1110*/ 	.word	0x00019c30
        /*1114*/ 	.short	0x0107
        /*1116*/ 	.byte	0x3f
	.zero		1


	//   ....[67]....
        /*1118*/ 	.word	0x0001e540
        /*111c*/ 	.word	0x00000004
        /*1120*/ 	.word	0x00019c30
        /*1124*/ 	.short	0x0101
        /*1126*/ 	.byte	0x3f
	.zero		1


	//   ....[68]....
        /*1128*/ 	.word	0x0001ef30
        /*112c*/ 	.word	0x00000017
        /*1130*/ 	.word	0x00019c00
        /*1134*/ 	.short	0x0107
        /*1136*/ 	.byte	0x3f
	.zero		1


	//   ....[69]....
        /*1138*/ 	.word	0x0001f030
        /*113c*/ 	.word	0x00000017
        /*1140*/ 	.word	0x00019c00
        /*1144*/ 	.short	0x0101
        /*1146*/ 	.byte	0x3f
	.zero		1


	//   ....[70]....
        /*1148*/ 	.word	0x0001f050
        /*114c*/ 	.word	0x00000017
        /*1150*/ 	.word	0x00019c20
        /*1154*/ 	.short	0x010a
        /*1156*/ 	.byte	0x3f
	.zero		1


	//   ....[71]....
        /*1158*/ 	.word	0x0001f3e0
        /*115c*/ 	.word	0x00000000
        /*1160*/ 	.word	0x00019c80
        /*1164*/ 	.short	0x010a
        /*1166*/ 	.byte	0x3f
	.zero		1


	//   ....[72]....
        /*1168*/ 	.word	0x0001f7b0
        /*116c*/ 	.word	0x00000000
        /*1170*/ 	.word	0x00019c70
        /*1174*/ 	.short	0x0107
        /*1176*/ 	.byte	0x3f
	.zero		1


	//   ....[73]....
        /*1178*/ 	.word	0x0001f870
        /*117c*/ 	.word	0x00000000
        /*1180*/ 	.word	0x00019c70
        /*1184*/ 	.short	0x0101
        /*1186*/ 	.byte	0x3f
	.zero		1


	//   ....[74]....
        /*1188*/ 	.word	0x0001f8a0
        /*118c*/ 	.word	0x00000000
        /*1190*/ 	.word	0x00019c40
        /*1194*/ 	.short	0x010a
        /*1196*/ 	.byte	0x3f
	.zero		1


	//   ....[75]....
        /*1198*/ 	.word	0x0001fbf0
        /*119c*/ 	.word	0x00000000
        /*11a0*/ 	.word	0x00019c30
        /*11a4*/ 	.short	0x0107
        /*11a6*/ 	.byte	0x3f
	.zero		1


	//   ....[76]....
        /*11a8*/ 	.word	0x0001fcb0
        /*11ac*/ 	.word	0x00000000
        /*11b0*/ 	.word	0x00019c30
        /*11b4*/ 	.short	0x0101
        /*11b6*/ 	.byte	0x3f
	.zero		1


	//   ....[77]....
        /*11b8*/ 	.word	0x0001fd40
        /*11bc*/ 	.word	0x00000002
        /*11c0*/ 	.word	0x00019c70
        /*11c4*/ 	.short	0x010a
        /*11c6*/ 	.byte	0x3f
	.zero		1


	//   ....[78]....
        /*11c8*/ 	.word	0x0001fdd0
        /*11cc*/ 	.word	0x00000002
        /*11d0*/ 	.word	0x00019c60
        /*11d4*/ 	.short	0x010a
        /*11d6*/ 	.byte	0x3f
	.zero		1


	//   ....[79]....
        /*11d8*/ 	.word	0x00020160
        /*11dc*/ 	.word	0x00000002
        /*11e0*/ 	.word	0x00019c50
        /*11e4*/ 	.short	0x0101
        /*11e6*/ 	.byte	0x3f
	.zero		1


	//   ....[80]....
        /*11e8*/ 	.word	0x000201f0
        /*11ec*/ 	.word	0x00000002
        /*11f0*/ 	.word	0x00000000
        /*11f4*/ 	.short	0x0101
        /*11f6*/ 	.byte	0x3f
	.zero		1


	//   ....[81]....
        /*11f8*/ 	.word	0x000203b0
        /*11fc*/ 	.word	0x00000003
        /*1200*/ 	.word	0x00019c70
        /*1204*/ 	.short	0x010a
        /*1206*/ 	.byte	0x3f
	.zero		1


	//   ....[82]....
        /*1208*/ 	.word	0x00020430
        /*120c*/ 	.word	0x00000003
        /*1210*/ 	.word	0x00019c60
        /*1214*/ 	.short	0x010a
        /*1216*/ 	.byte	0x3f
	.zero		1


	//   ....[83]....
        /*1218*/ 	.word	0x000207d0
        /*121c*/ 	.word	0x00000003
        /*1220*/ 	.word	0x00019c50
        /*1224*/ 	.short	0x0101
        /*1226*/ 	.byte	0x3f
	.zero		1


	//   ....[84]....
        /*1228*/ 	.word	0x00020880
        /*122c*/ 	.word	0x00000003
        /*1230*/ 	.word	0x00000000
        /*1234*/ 	.short	0x0101
        /*1236*/ 	.byte	0x3f
	.zero		1


	//   ....[85]....
        /*1238*/ 	.word	0x00021590
        /*123c*/ 	.word	0x00000005
        /*1240*/ 	.word	0x00019c20
        /*1244*/ 	.short	0x010a
        /*1246*/ 	.byte	0x3f
	.zero		1


	//   ....[86]....
        /*1248*/ 	.word	0x00021700
        /*124c*/ 	.word	0x00000003
        /*1250*/ 	.word	0x00019c40
        /*1254*/ 	.short	0x010a
        /*1256*/ 	.byte	0x3f
	.zero		1


	//   ....[87]....
        /*1258*/ 	.word	0x000217a0
        /*125c*/ 	.word	0x00000005
        /*1260*/ 	.word	0x00019c40
        /*1264*/ 	.short	0x010a
        /*1266*/ 	.byte	0x3f
	.zero		1


	//   ....[88]....
        /*1268*/ 	.word	0x000217e0
        /*126c*/ 	.word	0x00000003
        /*1270*/ 	.word	0x00019c60
        /*1274*/ 	.short	0x010a
        /*1276*/ 	.byte	0x3f
	.zero		1


	//   ....[89]....
        /*1278*/ 	.word	0x00021820
        /*127c*/ 	.word	0x00000005
        /*1280*/ 	.word	0x00019c60
        /*1284*/ 	.short	0x010a
        /*1286*/ 	.byte	0x3f
	.zero		1


	//   ....[90]....
        /*1288*/ 	.word	0x00021860
        /*128c*/ 	.word	0x00000003
        /*1290*/ 	.word	0x00019c80
        /*1294*/ 	.short	0x010a
        /*1296*/ 	.byte	0x3f
	.zero		1


	//   ....[91]....
        /*1298*/ 	.word	0x000218a0
        /*129c*/ 	.word	0x00000005
        /*12a0*/ 	.word	0x00019c80
        /*12a4*/ 	.short	0x010a
        /*12a6*/ 	.byte	0x3f
	.zero		1


	//   ....[92]....
        /*12a8*/ 	.word	0x00021900
        /*12ac*/ 	.word	0x00000044
        /*12b0*/ 	.word	0x00019c90
        /*12b4*/ 	.short	0x010a
        /*12b6*/ 	.byte	0x3f
	.zero		1


	//   ....[93]....
        /*12b8*/ 	.word	0x00021a70
        /*12bc*/ 	.word	0x00000044
        /*12c0*/ 	.word	0x00019c90
        /*12c4*/ 	.short	0x010a
        /*12c6*/ 	.byte	0x3f
	.zero		1


	//   ....[94]....
        /*12c8*/ 	.word	0x00021bf0
        /*12cc*/ 	.word	0x00000044
        /*12d0*/ 	.word	0x00019c90
        /*12d4*/ 	.short	0x010a
        /*12d6*/ 	.byte	0x3f
	.zero		1


	//   ....[95]....
        /*12d8*/ 	.word	0x00021d50
        /*12dc*/ 	.word	0x00000044
        /*12e0*/ 	.word	0x00019cb0
        /*12e4*/ 	.short	0x010a
        /*12e6*/ 	.byte	0x3f
	.zero		1


	//   ....[96]....
        /*12e8*/ 	.word	0x00021f50
        /*12ec*/ 	.word	0x00000012
        /*12f0*/ 	.word	0x00019c00
        /*12f4*/ 	.short	0x010a
        /*12f6*/ 	.byte	0x3f
	.zero		1


	//   ....[97]....
        /*12f8*/ 	.word	0x00022160
        /*12fc*/ 	.word	0x00000012
        /*1300*/ 	.word	0x00019c00
        /*1304*/ 	.short	0x010a
        /*1306*/ 	.byte	0x3f
	.zero		1


	//   ....[98]....
        /*1308*/ 	.word	0x000221b0
        /*130c*/ 	.word	0x0000000e
        /*1310*/ 	.word	0x00019c30
        /*1314*/ 	.short	0x010a
        /*1316*/ 	.byte	0x3f
	.zero		1


	//   ....[99]....
        /*1318*/ 	.word	0x00022200
        /*131c*/ 	.word	0x00000015
        /*1320*/ 	.word	0x00019c30
        /*1324*/ 	.short	0x010a
        /*1326*/ 	.byte	0x3f
	.zero		1


	//   ....[100]....
        /*1328*/ 	.word	0x00022250
        /*132c*/ 	.word	0x00000098
        /*1330*/ 	.word	0x00019c50
        /*1334*/ 	.short	0x010a
        /*1336*/ 	.byte	0x3f
	.zero		1


	//   ....[101]....
        /*1338*/ 	.word	0x000222a0
        /*133c*/ 	.word	0x00000003
        /*1340*/ 	.word	0x00019c30
        /*1344*/ 	.short	0x010a
        /*1346*/ 	.byte	0x3f
	.zero		1


	//   ....[102]....
        /*1348*/ 	.word	0x000222f0
        /*134c*/ 	.word	0x0000000f
        /*1350*/ 	.word	0x00019c50
        /*1354*/ 	.short	0x010a
        /*1356*/ 	.byte	0x3f
	.zero		1


	//   ....[103]....
        /*1358*/ 	.word	0x00022340
        /*135c*/ 	.word	0x00000003
        /*1360*/ 	.word	0x00019c30
        /*1364*/ 	.short	0x010a
        /*1366*/ 	.byte	0x3f
	.zero		1


	//   ....[104]....
        /*1368*/ 	.word	0x00022390
        /*136c*/ 	.word	0x00000015
        /*1370*/ 	.word	0x00019c50
        /*1374*/ 	.short	0x010a
        /*1376*/ 	.byte	0x3f
	.zero		1


	//   ....[105]....
        /*1378*/ 	.word	0x000223e0
        /*137c*/ 	.word	0x00000004
        /*1380*/ 	.word	0x00019c50
        /*1384*/ 	.short	0x010a
        /*1386*/ 	.byte	0x3f
	.zero		1


	//   ....[106]....
        /*1388*/ 	.word	0x00022580
        /*138c*/ 	.word	0x00000017
        /*1390*/ 	.word	0x00019c20
        /*1394*/ 	.short	0x010a
        /*1396*/ 	.byte	0x3f
	.zero		1


	//   ....[107]....
        /*1398*/ 	.word	0x000225d0
        /*139c*/ 	.word	0x00000009
        /*13a0*/ 	.word	0x00019ca0
        /*13a4*/ 	.short	0x010a
        /*13a6*/ 	.byte	0x3f
	.zero		1


	//   ....[108]....
        /*13a8*/ 	.word	0x00022620
        /*13ac*/ 	.word	0x00000009
        /*13b0*/ 	.word	0x00019cc0
        /*13b4*/ 	.short	0x010a
        /*13b6*/ 	.byte	0x3f
	.zero		1


	//   ....[109]....
        /*13b8*/ 	.word	0x00022670
        /*13bc*/ 	.word	0x00000008
        /*13c0*/ 	.word	0x00019ca0
        /*13c4*/ 	.short	0x010a
        /*13c6*/ 	.byte	0x3f
	.zero		1


	//   ....[110]....
        /*13c8*/ 	.word	0x000226c0
        /*13cc*/ 	.word	0x00000008
        /*13d0*/ 	.word	0x00019cc0
        /*13d4*/ 	.short	0x010a
        /*13d6*/ 	.byte	0x3f
	.zero		1


	//   ....[111]....
        /*13d8*/ 	.word	0x000227f0
        /*13dc*/ 	.word	0x00000004
        /*13e0*/ 	.word	0x00019c80
        /*13e4*/ 	.short	0x010a
        /*13e6*/ 	.byte	0x3f
	.zero		1


	//   ....[112]....
        /*13e8*/ 	.word	0x00022be0
        /*13ec*/ 	.word	0x00000004
        /*13f0*/ 	.word	0x00019c40
        /*13f4*/ 	.short	0x010a
        /*13f6*/ 	.byte	0x3f
	.zero		1


	//   ....[113]....
        /*13f8*/ 	.word	0x00023280
        /*13fc*/ 	.word	0x00000017
        /*1400*/ 	.word	0x00019c20
        /*1404*/ 	.short	0x010a
        /*1406*/ 	.byte	0x3f
	.zero		1


	//   ....[114]....
        /*1408*/ 	.word	0x000232d0
        /*140c*/ 	.word	0x00000000
        /*1410*/ 	.word	0x00019c80
        /*1414*/ 	.short	0x010a
        /*1416*/ 	.byte	0x3f
	.zero		1


	//   ....[115]....
        /*1418*/ 	.word	0x000235d0
        /*141c*/ 	.word	0x00000000
        /*1420*/ 	.word	0x00019c40
        /*1424*/ 	.short	0x010a
        /*1426*/ 	.byte	0x3f
	.zero		1


	//   ....[116]....
        /*1428*/ 	.word	0x00023880
        /*142c*/ 	.word	0x00000002
        /*1430*/ 	.word	0x00019c70
        /*1434*/ 	.short	0x010a
        /*1436*/ 	.byte	0x3f
	.zero		1


	//   ....[117]....
        /*1438*/ 	.word	0x000238d0
        /*143c*/ 	.word	0x00000002
        /*1440*/ 	.word	0x00019c60
        /*1444*/ 	.short	0x010a
        /*1446*/ 	.byte	0x3f
	.zero		1


	//   ....[118]....
        /*1448*/ 	.word	0x00023920
        /*144c*/ 	.word	0x00000003
        /*1450*/ 	.word	0x00019c70
        /*1454*/ 	.short	0x010a
        /*1456*/ 	.byte	0x3f
	.zero		1


	//   ....[119]....
        /*1458*/ 	.word	0x00023970
        /*145c*/ 	.word	0x00000003
        /*1460*/ 	.word	0x00019c60
        /*1464*/ 	.short	0x010a
        /*1466*/ 	.byte	0x3f
	.zero		1


	//   ....[120]....
        /*1468*/ 	.word	0x00024310
        /*146c*/ 	.word	0x00000005
        /*1470*/ 	.word	0x00019c20
        /*1474*/ 	.short	0x010a
        /*1476*/ 	.byte	0x3f
	.zero		1


	//   ....[121]....
        /*1478*/ 	.word	0x000244b0
        /*147c*/ 	.word	0x00000003
        /*1480*/ 	.word	0x00019c40
        /*1484*/ 	.short	0x010a
        /*1486*/ 	.byte	0x3f
	.zero		1


	//   ....[122]....
        /*1488*/ 	.word	0x00024500
        /*148c*/ 	.word	0x00000005
        /*1490*/ 	.word	0x00019c40
        /*1494*/ 	.short	0x010a
        /*1496*/ 	.byte	0x3f
	.zero		1


	//   ....[123]....
        /*1498*/ 	.word	0x00024550
        /*149c*/ 	.word	0x00000003
        /*14a0*/ 	.word	0x00019c60
        /*14a4*/ 	.short	0x010a
        /*14a6*/ 	.byte	0x3f
	.zero		1


	//   ....[124]....
        /*14a8*/ 	.word	0x000245a0
        /*14ac*/ 	.word	0x00000005
        /*14b0*/ 	.word	0x00019c60
        /*14b4*/ 	.short	0x010a
        /*14b6*/ 	.byte	0x3f
	.zero		1


	//   ....[125]....
        /*14b8*/ 	.word	0x000245f0
        /*14bc*/ 	.word	0x00000003
        /*14c0*/ 	.word	0x00019c80
        /*14c4*/ 	.short	0x010a
        /*14c6*/ 	.byte	0x3f
	.zero		1


	//----- nvinfo : EIATTR_NUM_MBARRIERS
	.align		4
.L_239:
        /*14c8*/ 	.byte	0x03, 0x38
        /*14ca*/ 	.short	0x0016


	//----- nvinfo : EIATTR_EXIT_INSTR_OFFSETS
	.align		4
        /*14cc*/ 	.byte	0x04, 0x1c
        /*14ce*/ 	.short	(.L_241 - .L_240)


	//   ....[0]....
.L_240:
        /*14d0*/ 	.word	0x000218f0


	//----- nvinfo : EIATTR_MAX_THREADS
	.align		4
.L_241:
        /*14d4*/ 	.byte	0x04, 0x05
        /*14d6*/ 	.short	(.L_243 - .L_242)
.L_242:
        /*14d8*/ 	.word	0x00000200
        /*14dc*/ 	.word	0x00000001
        /*14e0*/ 	.word	0x00000001


	//----- nvinfo : EIATTR_CRS_STACK_SIZE
	.align		4
.L_243:
        /*14e4*/ 	.byte	0x04, 0x1e
        /*14e6*/ 	.short	(.L_245 - .L_244)
.L_244:
        /*14e8*/ 	.word	0x00000000


	//----- nvinfo : EIATTR_CBANK_PARAM_SIZE
	.align		4
.L_245:
        /*14ec*/ 	.byte	0x03, 0x19
        /*14ee*/ 	.short	0x0af0


	//----- nvinfo : EIATTR_PARAM_CBANK
	.align		4
        /*14f0*/ 	.byte	0x04, 0x0a
        /*14f2*/ 	.short	(.L_247 - .L_246)
	.align		4
.L_246:
        /*14f4*/ 	.word	index@(.nv.constant0._ZN7cutlass13device_kernelIN5flash11enable_sm90INS1_16FlashAttnFwdSm90INS1_25CollectiveMainloopFwdSm90ILi2EN4cute5tupleIJNS5_1CILi1EEES8_S8_EEENS6_IJNS7_ILi192EEENS7_ILi128EEENS7_ILi96EEEEEELi96ENS_12float_e4m3_tEfNS_4arch4Sm90ELb0ELb1ELb0ELb1ELb1ELb1ELb0ELb1ELb1ELb1ELb0ELb0EEENS1_21CollectiveEpilogueFwdINS6_IJSA_SC_SB_EEES9_NS_10bfloat16_tESG_Li384ELb1ELb1ELb0ELb1EEENS1_36VarlenDynamicPersistentTileSchedulerILi192ELi128ELi384ELi128ELb0ELb1ELb1ELb1ELb0ELb1EEEEEEEEEvNT_6ParamsE)
        /*14f8*/ 	.short	0x0210
        /*14fa*/ 	.short	0x0af0


	//----- nvinfo : EIATTR_SW_WAR
	.align		4
.L_247:
        /*14fc*/ 	.byte	0x04, 0x36
        /*14fe*/ 	.short	(.L_249 - .L_248)
.L_248:
        /*1500*/ 	.word	0x00000008
.L_249:


//--------------------- .nv.info._ZN7cutlass13device_kernelIN5flash11enable_sm90INS1_16FlashAttnFwdSm90INS1_25CollectiveMainloopFwdSm90ILi2EN4cute5tupleIJNS5_1CILi1EEES8_S8_EEENS6_IJNS7_ILi192EEENS7_ILi128EEENS7_ILi96EEEEEELi96ENS_12float_e4m3_tEfNS_4arch4Sm90ELb1ELb0ELb0ELb0ELb1ELb0ELb0ELb1ELb1ELb1ELb0ELb0EEENS1_21CollectiveEpilogueFwdINS6_IJSA_SC_SB_EEES9_NS_10bfloat16_tESG_Li384ELb0ELb1ELb0ELb1EEENS1_30DynamicPersistentTileSchedulerILi384ELi128ELb0ELb1ELb1EEEEEEEEEvNT_6ParamsE --------------------------
	.section	.nv.info._ZN7cutlass13device_kernelIN5flash11enable_sm90INS1_16FlashAttnFwdSm90INS1_25CollectiveMainloopFwdSm90ILi2EN4cute5tupleIJNS5_1CILi1EEES8_S8_EEENS6_IJNS7_ILi192EEENS7_ILi128EEENS7_ILi96EEEEEELi96ENS_12float_e4m3_tEfNS_4arch4Sm90ELb1ELb0ELb0ELb0ELb1ELb0ELb0ELb1ELb1ELb1ELb0ELb0EEENS1_21CollectiveEpilogueFwdINS6_IJSA_SC_SB_EEES9_NS_10bfloat16_tESG_Li384ELb0ELb1ELb0ELb1EEENS1_30DynamicPersistentTileSchedulerILi384ELi128ELb0ELb1ELb1EEEEEEEEEvNT_6ParamsE,"",@"SHT_CUDA_INFO"
	.sectionflags	@""
	.align	4


	//----- nvinfo : EIATTR_CUDA_API_VERSION
	.align		4
        /*0000*/ 	.byte	0x04, 0x37
        /*0002*/ 	.short	(.L_251 - .L_250)
.L_250:
        /*0004*/ 	.word	0x00000082


	//----- nvinfo : EIATTR_KPARAM_INFO
	.align		4
.L_251:
        /*0008*/ 	.byte	0x04, 0x17
        /*000a*/ 	.short	(.L_253 - .L_252)
.L_252:
        /*000c*/ 	.word	0x00000000
        /*0010*/ 	.short	0x0000
        /*0012*/ 	.short	0x0070
        /*0014*/ 	.byte	0x00, 0xf0, 0x01, 0x2a


	//----- nvinfo : EIATTR_SPARSE_MMA_MASK
	.align		4
.L_253:
        /*0018*/ 	.byte	0x03, 0x50
        /*001a*/ 	.short	0x0000


	//----- nvinfo : EIATTR_MAXREG_COUNT
	.align		4
        /*001c*/ 	.byte	0x03, 0x1b
        /*001e*/ 	.short	0x0080


	//----- nvinfo : EIATTR_NUM_BARRIERS
	.align		4
        /*0020*/ 	.byte	0x02, 0x4c
        /*0022*/ 	.byte	0x09
	.zero		1


	//----- nvinfo : EIATTR_EXTERNS
	.align		4
        /*0024*/ 	.byte	0x04, 0x0f
        /*0026*/ 	.short	(.L_255 - .L_254)


	//   ....[0]....
	.align		4
.L_254:
        /*0028*/ 	.word	index@(__assertfail)


	//----- nvinfo : EIATTR_ANNOTATIONS
	.align		4
.L_255:
        /*002c*/ 	.byte	0x04, 0x55
        /*002e*/ 	.short	(.L_257 - .L_256)


	//   ....[0]....
.L_256:
        /* <DEDUP_REMOVED lines=13> */


	//----- nvinfo : EIATTR_MERCURY_ISA_VERSION
	.align		4
.L_257:
        /*00f0*/ 	.byte	0x03, 0x5f
        /*00f2*/ 	.short	0x0101


	//----- nvinfo : EIATTR_INT_WARP_WIDE_INSTR_OFFSETS
	.align		4
        /*00f4*/ 	.byte	0x04, 0x31
        /*00f6*/ 	.short	(.L_259 - .L_258)


	//   ....[0]....
.L_258:
        /*00f8*/ 	.word	0x000000c0


	//   ....[1]....
        /*00fc*/ 	.word	0x000000d0


	//   ....[2]....
        /*0100*/ 	.word	0x00000170


	//   ....[3]....
        /*0104*/ 	.word	0x0000ad20


	//   ....[4]....
        /*0108*/ 	.word	0x0000adb0


	//   ....[5]....
        /*010c*/ 	.word	0x0000db00


	//   ....[6]....
        /*0110*/ 	.word	0x0000db90


	//----- nvinfo : EIATTR_COOP_GROUP_MASK_REGIDS
	.align		4
.L_259:
        /*0114*/ 	.byte	0x04, 0x29
        /*0116*/ 	.short	(.L_261 - .L_260)


	//   ....[0]....
.L_260:
        /*0118*/ 	.word	0xffffffff


	//   ....[1]....
        /*011c*/ 	.word	0xffffffff


	//   ....[2]....
        /*0120*/ 	.word	0xffffffff


	//   ....[3]....
        /*0124*/ 	.word	0xffffffff


	//   ....[4]....
        /*0128*/ 	.word	0xffffffff


	//   ....[5]....
        /*012c*/ 	.word	0xffffffff


	//   ....[6]....
        /*0130*/ 	.word	0xffffffff


	//   ....[7]....
        /*0134*/ 	.word	0xffffffff


	//   ....[8]....
        /*0138*/ 	.word	0xffffffff


	//   ....[9]....
        /*013c*/ 	.word	0xffffffff


	//   ....[10]....
        /*0140*/ 	.word	0xffffffff


	//   ....[11]....
        /*0144*/ 	.word	0xffffffff


	//   ....[12]....
        /*0148*/ 	.word	0xffffffff


	//   ....[13]....
        /*014c*/ 	.word	0xffffffff


	//   ....[14]....
        /*0150*/ 	.word	0xffffffff


	//   ....[15]....
        /*0154*/ 	.word	0xffffffff


	//   ....[16]....
        /*0158*/ 	.word	0xffffffff


	//   ....[17]....
        /*015c*/ 	.word	0xffffffff


	//   ....[18]....
        /*0160*/ 	.word	0xffffffff


	//   ....[19]....
        /*0164*/ 	.word	0xffffffff


	//   ....[20]....
        /*0168*/ 	.word	0xffffffff


	//   ....[21]....
        /*016c*/ 	.word	0xffffffff


	//   ....[22]....
        /*0170*/ 	.word	0xffffffff


	//   ....[23]....
        /*0174*/ 	.word	0xffffffff


	//   ....[24]....
        /*0178*/ 	.word	0xffffffff


	//   ....[25]....
        /*017c*/ 	.word	0xffffffff


	//   ....[26]....
        /*0180*/ 	.word	0xffffffff


	//   ....[27]....
        /*0184*/ 	.word	0xffffffff


	//   ....[28]....
        /*0188*/ 	.word	0xffffffff


	//   ....[29]....
        /*018c*/ 	.word	0xffffffff


	//   ....[30]....
        /*0190*/ 	.word	0xffffffff


	//   ....[31]....
        /*0194*/ 	.word	0xffffffff


	//   ....[32]....
        /*0198*/ 	.word	0xffffffff


	//   ....[33]....
        /*019c*/ 	.word	0xffffffff


	//   ....[34]....
        /*01a0*/ 	.word	0xffffffff


	//   ....[35]....
        /*01a4*/ 	.word	0xffffffff


	//   ....[36]....
        /*01a8*/ 	.word	0xffffffff


	//   ....[37]....
        /*01ac*/ 	.word	0xffffffff


	//   ....[38]....
        /*01b0*/ 	.word	0xffffffff


	//   ....[39]....
        /*01b4*/ 	.word	0xffffffff


	//   ....[40]....
        /*01b8*/ 	.word	0xffffffff


	//   ....[41]....
        /*01bc*/ 	.word	0xffffffff


	//   ....[42]....
        /*01c0*/ 	.word	0xffffffff


	//   ....[43]....
        /*01c4*/ 	.word	0xffffffff


	//   ....[44]....
        /*01c8*/ 	.word	0xffffffff


	//   ....[45]....
        /*01cc*/ 	.word	0xffffffff


	//   ....[46]....
        /*01d0*/ 	.word	0xffffffff


	//   ....[47]....
        /*01d4*/ 	.word	0xffffffff


	//   ....[48]....
        /*01d8*/ 	.word	0xffffffff


	//   ....[49]....
        /*01dc*/ 	.word	0xffffffff


	//   ....[50]....
        /*01e0*/ 	.word	0xffffffff


	//   ....[51]....
        /*01e4*/ 	.word	0xffffffff


	//   ....[52]....
        /*01e8*/ 	.word	0xffffffff


	//   ....[53]....
        /*01ec*/ 	.word	0xffffffff


	//   ....[54]....
        /*01f0*/ 	.word	0xffffffff


	//   ....[55]....
        /*01f4*/ 	.word	0xffffffff


	//   ....[56]....
        /*01f8*/ 	.word	0xffffffff


	//   ....[57]....
        /*01fc*/ 	.word	0xffffffff


	//   ....[58]....
        /*0200*/ 	.word	0xffffffff


	//   ....[59]....
        /*0204*/ 	.word	0xffffffff


	//   ....[60]....
        /*0208*/ 	.word	0xffffffff


	//   ....[61]....
        /*020c*/ 	.word	0xffffffff


	//   ....[62]....
        /*0210*/ 	.word	0xffffffff


	//   ....[63]....
        /*0214*/ 	.word	0xffffffff


	//   ....[64]....
        /*0218*/ 	.word	0xffffffff


	//   ....[65]....
        /*021c*/ 	.word	0xffffffff


	//   ....[66]....
        /*0220*/ 	.word	0xffffffff


	//   ....[67]....
        /*0224*/ 	.word	0xffffffff


	//   ....[68]....
        /*0228*/ 	.word	0xffffffff


	//   ....[69]....
        /*022c*/ 	.word	0xffffffff


	//   ....[70]....
        /*0230*/ 	.word	0xffffffff


	//   ....[71]....
        /*0234*/ 	.word	0xffffffff


	//   ....[72]....
        /*0238*/ 	.word	0xffffffff


	//   ....[73]....
        /*023c*/ 	.word	0xffffffff


	//   ....[74]....
        /*0240*/ 	.word	0xffffffff


	//   ....[75]....
        /*0244*/ 	.word	0xffffffff


	//   ....[76]....
        /*0248*/ 	.word	0xffffffff


	//   ....[77]....
        /*024c*/ 	.word	0xffffffff


	//   ....[78]....
        /*0250*/ 	.word	0xffffffff


	//   ....[79]....
        /*0254*/ 	.word	0xffffffff


	//   ....[80]....
        /*0258*/ 	.word	0xffffffff


	//   ....[81]....
        /*025c*/ 	.word	0xffffffff


	//   ....[82]....
        /*0260*/ 	.word	0xffffffff


	//   ....[83]....
        /*0264*/ 	.word	0xffffffff


	//   ....[84]....
        /*0268*/ 	.word	0xffffffff


	//   ....[85]....
        /*026c*/ 	.word	0xffffffff


	//   ....[86]....
        /*0270*/ 	.word	0xffffffff


	//   ....[87]....
        /*0274*/ 	.word	0xffffffff


	//   ....[88]....
        /*0278*/ 	.word	0x0500000f


	//   ....[89]....
        /*027c*/ 	.word	0x0500000f


	//   ....[90]....
        /*0280*/ 	.word	0x0500000f


	//   ....[91]....
        /*0284*/ 	.word	0x0500000f


	//   ....[92]....
        /*0288*/ 	.word	0x0500000f


	//   ....[93]....
        /*028c*/ 	.word	0x0500000f


	//   ....[94]....
        /*0290*/ 	.word	0x0500000f


	//   ....[95]....
        /*0294*/ 	.word	0x0500000f


	//   ....[96]....
        /*0298*/ 	.word	0x0500000f


	//   ....[97]....
        /*029c*/ 	.word	0x0500000f


	//   ....[98]....
        /*02a0*/ 	.word	0x0500000f


	//   ....[99]....
        /*02a4*/ 	.word	0x0500000f


	//   ....[100]....
        /*02a8*/ 	.word	0x0500000f


	//   ....[101]....
        /*02ac*/ 	.word	0x0500000f


	//   ....[102]....
        /*02b0*/ 	.word	0x0500000f


	//   ....[103]....
        /*02b4*/ 	.word	0x0500000f


	//   ....[104]....
        /*02b8*/ 	.word	0x0500000f


	//   ....[105]....
        /*02bc*/ 	.word	0x0500000f


	//   ....[106]....
        /*02c0*/ 	.word	0x0500000f


	//   ....[107]....
        /*02c4*/ 	.word	0x0500000f


	//   ....[108]....
        /*02c8*/ 	.word	0x0500000f


	//   ....[109]....
        /*02cc*/ 	.word	0x0500000f


	//   ....[110]....
        /*02d0*/ 	.word	0x0500000f


	//   ....[111]....
        /*02d4*/ 	.word	0x0500000f


	//----- nvinfo : EIATTR_COOP_GROUP_INSTR_OFFSETS
	.align		4
.L_261:
        /*02d8*/ 	.byte	0x04, 0x28
        /*02da*/ 	.short	(.L_263 - .L_262)


	//   ....[0]....
.L_262:
        /*02dc*/ 	.word	0x00000070


	//   ....[1]....
        /*02e0*/ 	.word	0x000000b0


	//   ....[2]....
        /*02e4*/ 	.word	0x000002d0


	//   ....[3]....
        /*02e8*/ 	.word	0x00000430


	//   ....[4]....
        /*02ec*/ 	.word	0x00000550


	//   ....[5]....
        /*02f0*/ 	.word	0x000006b0


	//   ....[6]....
        /*02f4*/ 	.word	0x000015f0


	//   ....[7]....
        /*02f8*/ 	.word	0x00001cd0


	//   ....[8]....
        /*02fc*/ 	.word	0x00001d10


	//   ....[9]....
        /*0300*/ 	.word	0x00002460


	//   ....[10]....
        /*0304*/ 	.word	0x00002480


	//   ....[11]....
        /*0308*/ 	.word	0x00002f30


	//   ....[12]....
        /*030c*/ 	.word	0x00002fa0


	//   ....[13]....
        /*0310*/ 	.word	0x00003fc0


	//   ....[14]....
        /*0314*/ 	.word	0x00003fe0


	//   ....[15]....
        /*0318*/ 	.word	0x00004640


	//   ....[16]....
        /*031c*/ 	.word	0x00004750


	//   ....[17]....
        /*0320*/ 	.word	0x00004f80


	//   ....[18]....
        /*0324*/ 	.word	0x00005000


	//   ....[19]....
        /*0328*/ 	.word	0x00006870


	//   ....[20]....
        /*032c*/ 	.word	0x00006880


	//   ....[21]....
        /*0330*/ 	.word	0x000068b0


	//   ....[22]....
        /*0334*/ 	.word	0x000068c0


	//   ....[23]....
        /*0338*/ 	.word	0x00007e80


	//   ....[24]....
        /*033c*/ 	.word	0x00007ea0


	//   ....[25]....
        /*0340*/ 	.word	0x00007f10


	//   ....[26]....
        /*0344*/ 	.word	0x00007f20


	//   ....[27]....
        /*0348*/ 	.word	0x00008fa0


	//   ....[28]....
        /*034c*/ 	.word	0x00008fb0


	//   ....[29]....
        /*0350*/ 	.word	0x00008fc0


	//   ....[30]....
        /*0354*/ 	.word	0x00008fd0


	//   ....[31]....
        /*0358*/ 	.word	0x00008fe0


	//   ....[32]....
        /*035c*/ 	.word	0x00008ff0


	//   ....[33]....
        /*0360*/ 	.word	0x00009000


	//   ....[34]....
        /*0364*/ 	.word	0x00009010


	//   ....[35]....
        /*0368*/ 	.word	0x00009040


	//   ....[36]....
        /*036c*/ 	.word	0x00009050


	//   ....[37]....
        /*0370*/ 	.word	0x00009080


	//   ....[38]....
        /*0374*/ 	.word	0x00009090


	//   ....[39]....
        /*0378*/ 	.word	0x000090b0


	//   ....[40]....
        /*037c*/ 	.word	0x000090c0


	//   ....[41]....
        /*0380*/ 	.word	0x000090d0


	//   ....[42]....
        /*0384*/ 	.word	0x000090e0


	//   ....[43]....
        /*0388*/ 	.word	0x00009110


	//   ....[44]....
        /*038c*/ 	.word	0x00009120


	//   ....[45]....
        /*0390*/ 	.word	0x00009150


	//   ....[46]....
        /*0394*/ 	.word	0x00009170


	//   ....[47]....
        /*0398*/ 	.word	0x00009190


	//   ....[48]....
        /*039c*/ 	.word	0x000091a0


	//   ....[49]....
        /*03a0*/ 	.word	0x000091b0


	//   ....[50]....
        /*03a4*/ 	.word	0x000091c0


	//   ....[51]....
        /*03a8*/ 	.word	0x000091f0


	//   ....[52]....
        /*03ac*/ 	.word	0x00009220


	//   ....[53]....
        /*03b0*/ 	.word	0x00009260


	//   ....[54]....
        /*03b4*/ 	.word	0x00009290


	//   ....[55]....
        /*03b8*/ 	.word	0x00009700


	//   ....[56]....
        /*03bc*/ 	.word	0x00009730


	//   ....[57]....
        /*03c0*/ 	.word	0x00009840


	//   ....[58]....
        /*03c4*/ 	.word	0x00009860


	//   ....[59]....
        /*03c8*/ 	.word	0x00009f30


	//   ....[60]....
        /*03cc*/ 	.word	0x00009f40


	//   ....[61]....
        /*03d0*/ 	.word	0x0000a040


	//   ....[62]....
        /*03d4*/ 	.word	0x0000a060


	//   ....[63]....
        /*03d8*/ 	.word	0x0000a220


	//   ....[64]....
        /*03dc*/ 	.word	0x0000b950


	//   ....[65]....
        /*03e0*/ 	.word	0x0000b970


	//   ....[66]....
        /*03e4*/ 	.word	0x0000b980


	//   ....[67]....
        /*03e8*/ 	.word	0x0000ba20


	//   ....[68]....
        /*03ec*/ 	.word	0x0000bdb0


	//   ....[69]....
        /*03f0*/ 	.word	0x0000bdc0


	//   ....[70]....
        /*03f4*/ 	.word	0x0000bdd0


	//   ....[71]....
        /*03f8*/ 	.word	0x0000bde0


	//   ....[72]....
        /*03fc*/ 	.word	0x0000c650


	//   ....[73]....
        /*0400*/ 	.word	0x0000c670


	//   ....[74]....
        /*0404*/ 	.word	0x0000c690


	//   ....[75]....
        /*0408*/ 	.word	0x0000c6b0


	//   ....[76]....
        /*040c*/ 	.word	0x0000c6c0


	//   ....[77]....
        /*0410*/ 	.word	0x0000c6d0


	//   ....[78]....
        /*0414*/ 	.word	0x0000cf00


	//   ....[79]....
        /*0418*/ 	.word	0x0000cf20


	//   ....[80]....
        /*041c*/ 	.word	0x0000cf40


	//   ....[81]....
        /*0420*/ 	.word	0x0000cfa0


	//   ....[82]....
        /*0424*/ 	.word	0x0000d330


	//   ....[83]....
        /*0428*/ 	.word	0x0000d340


	//   ....[84]....
        /*042c*/ 	.word	0x0000d350


	//   ....[85]....
        /*0430*/ 	.word	0x0000d3b0


	//   ....[86]....
        /*0434*/ 	.word	0x0000e260


	//   ....[87]....
        /*0438*/ 	.word	0x0000e400


	//   ....[88]....
        /*043c*/ 	.word	0x0000ea10


	//   ....[89]....
        /*0440*/ 	.word	0x0000eaf0


	//   ....[90]....
        /*0444*/ 	.word	0x0000eb90


	//   ....[91]....
        /*0448*/ 	.word	0x0000ebf0


	//   ....[92]....
        /*044c*/ 	.word	0x0000ecd0


	//   ....[93]....
        /*0450*/ 	.word	0x0000ee20


	//   ....[94]....
        /*0454*/ 	.word	0x0000eeb0


	//   ....[95]....
        /*0458*/ 	.word	0x0000ef10


	//   ....[96]....
        /*045c*/ 	.word	0x0000efb0


	//   ....[97]....
        /*0460*/ 	.word	0x0000f0b0


	//   ....[98]....
        /*0464*/ 	.word	0x0000f120


	//   ....[99]....
        /*0468*/ 	.word	0x0000f180


	//   ....[100]....
        /*046c*/ 	.word	0x0000f220


	//   ....[101]....
        /*0470*/ 	.word	0x0000f2f0


	//   ....[102]....
        /*0474*/ 	.word	0x0000f380


	//   ....[103]....
        /*0478*/ 	.word	0x0000f510


	//   ....[104]....
        /*047c*/ 	.word	0x0000f5c0


	//   ....[105]....
        /*0480*/ 	.word	0x0000f670


	//   ....[106]....
        /*0484*/ 	.word	0x0000f720


	//   ....[107]....
        /*0488*/ 	.word	0x0000f810


	//   ....[108]....
        /*048c*/ 	.word	0x0000f8a0


	//   ....[109]....
        /*0490*/ 	.word	0x0000f900


	//   ....[110]....
        /*0494*/ 	.word	0x0000f9d0


	//   ....[111]....
        /*0498*/ 	.word	0x0000fc30


	//----- nvinfo : EIATTR_REG_RECONFIG
	.align		4
.L_263:
        /*049c*/ 	.byte	0x01, 0x54
	.zero		2


	//----- nvinfo : EIATTR_SYSCALL_OFFSETS
	.align		4
        /*04a0*/ 	.byte	0x04, 0x46
        /*04a2*/ 	.short	(.L_265 - .L_264)


	//   ....[0]....
.L_264:
        /*04a4*/ 	.word	0x000017d0


	//   ....[1]....
        /*04a8*/ 	.word	0x0000af20


	//   ....[2]....
        /*04ac*/ 	.word	0x0000b090


	//   ....[3]....
        /*04b0*/ 	.word	0x0000b1e0


	//   ....[4]....
        /*04b4*/ 	.word	0x0000b320


	//   ....[5]....
        /*04b8*/ 	.word	0x0000c120


	//----- nvinfo : EIATTR_MBARRIER_INSTR_OFFSETS
	.align		4
.L_265:
        /*04bc*/ 	.byte	0x04, 0x39
        /*04be*/ 	.short	(.L_267 - .L_266)


	//   ....[0]....
.L_266:
        /*04c0*/ 	.word	0x00000180
        /*04c4*/ 	.word	0x000000ff
        /*04c8*/ 	.word	0x00019c00
        /*04cc*/ 	.short	0x0100
        /*04ce*/ 	.byte	0x08
	.zero		1


	//   ....[1]....
        /*04d0*/ 	.word	0x00000190
        /*04d4*/ 	.word	0x000000ff
        /*04d8*/ 	.word	0x00019c20
        /*04dc*/ 	.short	0x0100
        /*04de*/ 	.byte	0x08
	.zero		1


	//   ....[2]....
        /*04e0*/ 	.word	0x00000280
        /*04e4*/ 	.word	0x000000ff
        /*04e8*/ 	.word	0x00019c30
        /*04ec*/ 	.short	0x0100
        /*04ee*/ 	.byte	0x08
	.zero		1


	//   ....[3]....
        /*04f0*/ 	.word	0x00000290
        /*04f4*/ 	.word	0x000000ff
        /*04f8*/ 	.word	0x00019c40
        /*04fc*/ 	.short	0x0100
        /*04fe*/ 	.byte	0x08
	.zero		1


	//   ....[4]....
        /*0500*/ 	.word	0x000002a0
        /*0504*/ 	.word	0x000000ff
        /*0508*/ 	.word	0x00019c38
        /*050c*/ 	.short	0x0100
        /*050e*/ 	.byte	0x08
	.zero		1


	//   ....[5]....
        /*0510*/ 	.word	0x000002b0
        /*0514*/ 	.word	0x000000ff
        /*0518*/ 	.word	0x00019c48
        /*051c*/ 	.short	0x0100
        /*051e*/ 	.byte	0x08
	.zero		1


	//   ....[6]....
        /*0520*/ 	.word	0x000003e0
        /*0524*/ 	.word	0x000000ff
        /*0528*/ 	.word	0x00019c50
        /*052c*/ 	.short	0x0100
        /*052e*/ 	.byte	0x08
	.zero		1


	//   ....[7]....
        /*0530*/ 	.word	0x000003f0
        /*0534*/ 	.word	0x000000ff
        /*0538*/ 	.word	0x00019c60
        /*053c*/ 	.short	0x0100
        /*053e*/ 	.byte	0x08
	.zero		1


	//   ....[8]....
        /*0540*/ 	.word	0x00000400
        /*0544*/ 	.word	0x000000ff
        /*0548*/ 	.word	0x00019c58
        /*054c*/ 	.short	0x0100
        /*054e*/ 	.byte	0x08
	.zero		1


	//   ....[9]....
        /*0550*/ 	.word	0x00000410
        /*0554*/ 	.word	0x000000ff
        /*0558*/ 	.word	0x00019c68
        /*055c*/ 	.short	0x0100
        /*055e*/ 	.byte	0x08
	.zero		1


	//   ....[10]....
        /*0560*/ 	.word	0x00000500
        /*0564*/ 	.word	0x000000ff
        /*0568*/ 	.word	0x00019c70
        /*056c*/ 	.short	0x0100
        /*056e*/ 	.byte	0x06
	.zero		1


	//   ....[11]....
        /*0570*/ 	.word	0x00000510
        /*0574*/ 	.word	0x000000ff
        /*0578*/ 	.word	0x00019c80
        /*057c*/ 	.short	0x0100
        /*057e*/ 	.byte	0x06
	.zero		1


	//   ....[12]....
        /*0580*/ 	.word	0x00000520
        /*0584*/ 	.word	0x000000ff
        /*0588*/ 	.word	0x00019c78
        /*058c*/ 	.short	0x0100
        /*058e*/ 	.byte	0x06
	.zero		1


	//   ....[13]....
        /*0590*/ 	.word	0x00000530
        /*0594*/ 	.word	0x000000ff
        /*0598*/ 	.word	0x00019c88
        /*059c*/ 	.short	0x0100
        /*059e*/ 	.byte	0x06
	.zero		1


	//   ....[14]....
        /*05a0*/ 	.word	0x00000660
        /*05a4*/ 	.word	0x000000ff
        /*05a8*/ 	.word	0x00019c90
        /*05ac*/ 	.short	0x0100
        /*05ae*/ 	.byte	0x08
	.zero		1


	//   ....[15]....
        /*05b0*/ 	.word	0x00000670
        /*05b4*/ 	.word	0x000000ff
        /*05b8*/ 	.word	0x00019ca0
        /*05bc*/ 	.short	0x0100
        /*05be*/ 	.byte	0x08
	.zero		1


	//   ....[16]....
        /*05c0*/ 	.word	0x00000680
        /*05c4*/ 	.word	0x000000ff
        /*05c8*/ 	.word	0x00019c98
        /*05cc*/ 	.short	0x0100
        /*05ce*/ 	.byte	0x08
	.zero		1


	//   ....[17]....
        /*05d0*/ 	.word	0x00000690
        /*05d4*/ 	.word	0x000000ff
        /*05d8*/ 	.word	0x00019ca8
        /*05dc*/ 	.short	0x0100
        /*05de*/ 	.byte	0x08
	.zero		1


	//   ....[18]....
        /*05e0*/ 	.word	0x000007e0
        /*05e4*/ 	.word	0x000000ff
        /*05e8*/ 	.word	0x00019cb0
        /*05ec*/ 	.short	0x0100
        /*05ee*/ 	.byte	0x08
	.zero		1


	//   ....[19]....
        /*05f0*/ 	.word	0x000007f0
        /*05f4*/ 	.word	0x000000ff
        /*05f8*/ 	.word	0x00019cc0
        /*05fc*/ 	.short	0x0100
        /*05fe*/ 	.byte	0x08
	.zero		1


	//   ....[20]....
        /*0600*/ 	.word	0x00000800
        /*0604*/ 	.word	0x000000ff
        /*0608*/ 	.word	0x00019cb8
        /*060c*/ 	.short	0x0100
        /*060e*/ 	.byte	0x08
	.zero		1


	//   ....[21]....
        /*0610*/ 	.word	0x00000810
        /*0614*/ 	.word	0x000000ff
        /*0618*/ 	.word	0x00019cc8
        /*061c*/ 	.short	0x0100
        /*061e*/ 	.byte	0x08
	.zero		1


	//   ....[22]....
        /*0620*/ 	.word	0x00001850
        /*0624*/ 	.word	0x000000ff
        /*0628*/ 	.word	0x00019c00
        /*062c*/ 	.short	0x010a
        /*062e*/ 	.byte	0x2e
	.zero		1


	//   ....[23]....
        /*0630*/ 	.word	0x000018d0
        /*0634*/ 	.word	0x00000003
        /*0638*/ 	.word	0x00019c30
        /*063c*/ 	.short	0x010a
        /*063e*/ 	.byte	0x3f
	.zero		1


	//   ....[24]....
        /*0640*/ 	.word	0x00001910
        /*0644*/ 	.word	0x00000003
        /*0648*/ 	.word	0x00019c30
        /*064c*/ 	.short	0x010a
        /*064e*/ 	.byte	0x3f
	.zero		1


	//   ....[25]....
        /*0650*/ 	.word	0x00001f10
        /*0654*/ 	.word	0x000000ff
        /*0658*/ 	.word	0x00000000
        /*065c*/ 	.short	0x0101
        /*065e*/ 	.byte	0x06
	.zero		1


	//   ....[26]....
        /*0660*/ 	.word	0x00003b20
        /*0664*/ 	.word	0x000000ff
        /*0668*/ 	.word	0x00019c30
        /*066c*/ 	.short	0x010a
        /*066e*/ 	.byte	0x13
	.zero		1


	//   ....[27]....
        /*0670*/ 	.word	0x00003b60
        /*0674*/ 	.word	0x000000ff
        /*0678*/ 	.word	0x00019c30
        /*067c*/ 	.short	0x010a
        /*067e*/ 	.byte	0x13
	.zero		1


	//   ....[28]....
        /*0680*/ 	.word	0x00003cc0
        /*0684*/ 	.word	0x000000ff
        /*0688*/ 	.word	0x00019c50
        /*068c*/ 	.short	0x010a
        /*068e*/ 	.byte	0x0b
	.zero		1


	//   ....[29]....
        /*0690*/ 	.word	0x00003d00
        /*0694*/ 	.word	0x000000ff
        /*0698*/ 	.word	0x00019c50
        /*069c*/ 	.short	0x010a
        /*069e*/ 	.byte	0x0b
	.zero		1


	//   ....[30]....
        /*06a0*/ 	.word	0x00003f60
        /*06a4*/ 	.word	0x000000ff
        /*06a8*/ 	.word	0x00000000
        /*06ac*/ 	.short	0x0101
        /*06ae*/ 	.byte	0x13
	.zero		1


	//   ....[31]....
        /*06b0*/ 	.word	0x00005ac0
        /*06b4*/ 	.word	0x000000ff
        /*06b8*/ 	.word	0x00000000
        /*06bc*/ 	.short	0x0101
        /*06be*/ 	.byte	0x06
	.zero		1


	//   ....[32]....
        /*06c0*/ 	.word	0x00006070
        /*06c4*/ 	.word	0x000000ff
        /*06c8*/ 	.word	0x00019c30
        /*06cc*/ 	.short	0x010a
        /*06ce*/ 	.byte	0x06
	.zero		1


	//   ....[33]....
        /*06d0*/ 	.word	0x000060b0
        /*06d4*/ 	.word	0x000000ff
        /*06d8*/ 	.word	0x00019c30
        /*06dc*/ 	.short	0x010a
        /*06de*/ 	.byte	0x06
	.zero		1


	//   ....[34]....
        /*06e0*/ 	.word	0x00006210
        /*06e4*/ 	.word	0x000000ff
        /*06e8*/ 	.word	0x00019c50
        /*06ec*/ 	.short	0x010a
        /*06ee*/ 	.byte	0x0b
	.zero		1


	//   ....[35]....
        /*06f0*/ 	.word	0x00006250
        /*06f4*/ 	.word	0x000000ff
        /*06f8*/ 	.word	0x00019c50
        /*06fc*/ 	.short	0x010a
        /*06fe*/ 	.byte	0x0b
	.zero		1


	//   ....[36]....
        /*0700*/ 	.word	0x00006510
        /*0704*/ 	.word	0x000000ff
        /*0708*/ 	.word	0x00000000
        /*070c*/ 	.short	0x0101
        /*070e*/ 	.byte	0x06
	.zero		1


	//   ....[37]....
        /*0710*/ 	.word	0x00007680
        /*0714*/ 	.word	0x000000ff
        /*0718*/ 	.word	0x00000000
        /*071c*/ 	.short	0x0101
        /*071e*/ 	.byte	0x06
	.zero		1


	//   ....[38]....
        /*0720*/ 	.word	0x00007bb0
        /*0724*/ 	.word	0x000000ff
        /*0728*/ 	.word	0x00019c50
        /*072c*/ 	.short	0x010a
        /*072e*/ 	.byte	0x0e
	.zero		1


	//   ....[39]....
        /*0730*/ 	.word	0x00007bf0
        /*0734*/ 	.word	0x000000ff
        /*0738*/ 	.word	0x00019c50
        /*073c*/ 	.short	0x010a
        /*073e*/ 	.byte	0x0e
	.zero		1


	//   ....[40]....
        /*0740*/ 	.word	0x00008200
        /*0744*/ 	.word	0x000000ff
        /*0748*/ 	.word	0x00000000
        /*074c*/ 	.short	0x0101
        /*074e*/ 	.byte	0x04
	.zero		1


	//   ....[41]....
        /*0750*/ 	.word	0x00009710
        /*0754*/ 	.word	0x00000000
        /*0758*/ 	.word	0x00000000
        /*075c*/ 	.short	0x0101
        /*075e*/ 	.byte	0x3f
	.zero		1


	//   ....[42]....
        /*0760*/ 	.word	0x0000b710
        /*0764*/ 	.word	0x00000004
        /*0768*/ 	.word	0x00019c80
        /*076c*/ 	.short	0x010a
        /*076e*/ 	.byte	0x3f
	.zero		1


	//   ....[43]....
        /*0770*/ 	.word	0x0000baf0
        /*0774*/ 	.word	0x00000004
        /*0778*/ 	.word	0x00019c70
        /*077c*/ 	.short	0x0107
        /*077e*/ 	.byte	0x3f
	.zero		1


	//   ....[44]....
        /*0780*/ 	.word	0x0000bbb0
        /*0784*/ 	.word	0x00000004
        /*0788*/ 	.word	0x00019c70
        /*078c*/ 	.short	0x0101
        /*078e*/ 	.byte	0x3f
	.zero		1


	//   ....[45]....
        /*0790*/ 	.word	0x0000bbe0
        /*0794*/ 	.word	0x00000004
        /*0798*/ 	.word	0x00019c40
        /*079c*/ 	.short	0x010a
        /*079e*/ 	.byte	0x3f
	.zero		1


	//   ....[46]....
        /*07a0*/ 	.word	0x0000bf00
        /*07a4*/ 	.word	0x00000004
        /*07a8*/ 	.word	0x00019c30
        /*07ac*/ 	.short	0x0107
        /*07ae*/ 	.byte	0x3f
	.zero		1


	//   ....[47]....
        /*07b0*/ 	.word	0x0000bfd0
        /*07b4*/ 	.word	0x00000004
        /*07b8*/ 	.word	0x00019c30
        /*07bc*/ 	.short	0x0101
        /*07be*/ 	.byte	0x3f
	.zero		1


	//   ....[48]....
        /*07c0*/ 	.word	0x0000c8b0
        /*07c4*/ 	.word	0x00000010
        /*07c8*/ 	.word	0x00019c00
        /*07cc*/ 	.short	0x0107
        /*07ce*/ 	.byte	0x3f
	.zero		1


	//   ....[49]....
        /*07d0*/ 	.word	0x0000c9b0
        /*07d4*/ 	.word	0x00000010
        /*07d8*/ 	.word	0x00019c00
        /*07dc*/ 	.short	0x0101
        /*07de*/ 	.byte	0x3f
	.zero		1


	//   ....[50]....
        /*07e0*/ 	.word	0x0000c9d0
        /*07e4*/ 	.word	0x00000010
        /*07e8*/ 	.word	0x00019c20
        /*07ec*/ 	.short	0x010a
        /*07ee*/ 	.byte	0x3f
	.zero		1


	//   ....[51]....
        /*07f0*/ 	.word	0x0000cd30
        /*07f4*/ 	.word	0x00000004
        /*07f8*/ 	.word	0x00019c80
        /*07fc*/ 	.short	0x010a
        /*07fe*/ 	.byte	0x3f
	.zero		1


	//   ....[52]....
        /*0800*/ 	.word	0x0000d070
        /*0804*/ 	.word	0x00000004
        /*0808*/ 	.word	0x00019c70
        /*080c*/ 	.short	0x0107
        /*080e*/ 	.byte	0x3f
	.zero		1


	//   ....[53]....
        /*0810*/ 	.word	0x0000d130
        /*0814*/ 	.word	0x00000004
        /*0818*/ 	.word	0x00019c70
        /*081c*/ 	.short	0x0101
        /*081e*/ 	.byte	0x3f
	.zero		1


	//   ....[54]....
        /*0820*/ 	.word	0x0000d160
        /*0824*/ 	.word	0x00000004
        /*0828*/ 	.word	0x00019c40
        /*082c*/ 	.short	0x010a
        /*082e*/ 	.byte	0x3f
	.zero		1


	//   ....[55]....
        /*0830*/ 	.word	0x0000d450
        /*0834*/ 	.word	0x00000004
        /*0838*/ 	.word	0x00019c30
        /*083c*/ 	.short	0x0107
        /*083e*/ 	.byte	0x3f
	.zero		1


	//   ....[56]....
        /*0840*/ 	.word	0x0000d520
        /*0844*/ 	.word	0x00000004
        /*0848*/ 	.word	0x00019c30
        /*084c*/ 	.short	0x0101
        /*084e*/ 	.byte	0x3f
	.zero		1


	//   ....[57]....
        /*0850*/ 	.word	0x0000d5a0
        /*0854*/ 	.word	0x00000002
        /*0858*/ 	.word	0x00019c70
        /*085c*/ 	.short	0x010a
        /*085e*/ 	.byte	0x3f
	.zero		1


	//   ....[58]....
        /*0860*/ 	.word	0x0000d630
        /*0864*/ 	.word	0x00000002
        /*0868*/ 	.word	0x00019c60
        /*086c*/ 	.short	0x010a
        /*086e*/ 	.byte	0x3f
	.zero		1


	//   ....[59]....
        /*0870*/ 	.word	0x0000d9f0
        /*0874*/ 	.word	0x00000002
        /*0878*/ 	.word	0x00019c50
        /*087c*/ 	.short	0x0101
        /*087e*/ 	.byte	0x3f
	.zero		1


	//   ....[60]....
        /*0880*/ 	.word	0x0000da70
        /*0884*/ 	.word	0x00000002
        /*0888*/ 	.word	0x00000000
        /*088c*/ 	.short	0x0101
        /*088e*/ 	.byte	0x3f
	.zero		1


	//   ....[61]....
        /*0890*/ 	.word	0x0000dc40
        /*0894*/ 	.word	0x00000003
        /*0898*/ 	.word	0x00019c70
        /*089c*/ 	.short	0x010a
        /*089e*/ 	.byte	0x3f
	.zero		1


	//   ....[62]....
        /*08a0*/ 	.word	0x0000dcc0
        /*08a4*/ 	.word	0x00000003
        /*08a8*/ 	.word	0x00019c60
        /*08ac*/ 	.short	0x010a
        /*08ae*/ 	.byte	0x3f
	.zero		1


	//   ....[63]....
        /*08b0*/ 	.word	0x0000e090
        /*08b4*/ 	.word	0x00000003
        /*08b8*/ 	.word	0x00019c50
        /*08bc*/ 	.short	0x0101
        /*08be*/ 	.byte	0x3f
	.zero		1


	//   ....[64]....
        /*08c0*/ 	.word	0x0000e110
        /*08c4*/ 	.word	0x00000000
        /*08c8*/ 	.word	0x00000000
        /*08cc*/ 	.short	0x0101
        /*08ce*/ 	.byte	0x3f
	.zero		1


	//   ....[65]....
        /*08d0*/ 	.word	0x0000e380
        /*08d4*/ 	.word	0x00000005
        /*08d8*/ 	.word	0x00019c20
        /*08dc*/ 	.short	0x010a
        /*08de*/ 	.byte	0x3f
	.zero		1


	//   ....[66]....
        /*08e0*/ 	.word	0x0000e500
        /*08e4*/ 	.word	0x00000003
        /*08e8*/ 	.word	0x00019c40
        /*08ec*/ 	.short	0x010a
        /*08ee*/ 	.byte	0x3f
	.zero		1


	//   ....[67]....
        /*08f0*/ 	.word	0x0000e5a0
        /*08f4*/ 	.word	0x00000005
        /*08f8*/ 	.word	0x00019c40
        /*08fc*/ 	.short	0x010a
        /*08fe*/ 	.byte	0x3f
	.zero		1


	//   ....[68]....
        /*0900*/ 	.word	0x0000e5e0
        /*0904*/ 	.word	0x00000003
        /*0908*/ 	.word	0x00019c60
        /*090c*/ 	.short	0x010a
        /*090e*/ 	.byte	0x3f
	.zero		1


	//   ....[69]....
        /*0910*/ 	.word	0x0000e620
        /*0914*/ 	.word	0x00000005
        /*0918*/ 	.word	0x00019c60
        /*091c*/ 	.short	0x010a
        /*091e*/ 	.byte	0x3f
	.zero		1


	//   ....[70]....
        /*0920*/ 	.word	0x0000e660
        /*0924*/ 	.word	0x00000003
        /*0928*/ 	.word	0x00019c80
        /*092c*/ 	.short	0x010a
        /*092e*/ 	.byte	0x3f
	.zero		1


	//   ....[71]....
        /*0930*/ 	.word	0x0000e6a0
        /*0934*/ 	.word	0x00000005
        /*0938*/ 	.word	0x00019c80
        /*093c*/ 	.short	0x010a
        /*093e*/ 	.byte	0x3f
	.zero		1


	//   ....[72]....
        /*0940*/ 	.word	0x0000e710
        /*0944*/ 	.word	0x00000003
        /*0948*/ 	.word	0x00019c00
        /*094c*/ 	.short	0x010a
        /*094e*/ 	.byte	0x3f
	.zero		1


	//   ....[73]....
        /*0950*/ 	.word	0x0000e760
        /*0954*/ 	.word	0x00000003
        /*0958*/ 	.word	0x00019c30
        /*095c*/ 	.short	0x010a
        /*095e*/ 	.byte	0x3f
	.zero		1


	//   ....[74]....
        /*0960*/ 	.word	0x0000e7c0
        /*0964*/ 	.word	0x00000007
        /*0968*/ 	.word	0x00019c30
        /*096c*/ 	.short	0x010a
        /*096e*/ 	.byte	0x3f
	.zero		1


	//   ....[75]....
        /*0970*/ 	.word	0x0000e820
        /*0974*/ 	.word	0x00000007
        /*0978*/ 	.word	0x00019c50
        /*097c*/ 	.short	0x010a
        /*097e*/ 	.byte	0x3f
	.zero		1


	//   ....[76]....
        /*0980*/ 	.word	0x0000e880
        /*0984*/ 	.word	0x00000009
        /*0988*/ 	.word	0x00019c30
        /*098c*/ 	.short	0x010a
        /*098e*/ 	.byte	0x3f
	.zero		1


	//   ....[77]....
        /*0990*/ 	.word	0x0000e8e0
        /*0994*/ 	.word	0x00000009
        /*0998*/ 	.word	0x00019c50
        /*099c*/ 	.short	0x010a
        /*099e*/ 	.byte	0x3f
	.zero		1


	//   ....[78]....
        /*09a0*/ 	.word	0x0000e940
        /*09a4*/ 	.word	0x00000006
        /*09a8*/ 	.word	0x00019c50
        /*09ac*/ 	.short	0x010a
        /*09ae*/ 	.byte	0x3f
	.zero		1


	//   ....[79]....
        /*09b0*/ 	.word	0x0000ea40
        /*09b4*/ 	.word	0x00000004
        /*09b8*/ 	.word	0x00019c80
        /*09bc*/ 	.short	0x010a
        /*09be*/ 	.byte	0x3f
	.zero		1


	//   ....[80]....
        /*09c0*/ 	.word	0x0000ed70
        /*09c4*/ 	.word	0x00000004
        /*09c8*/ 	.word	0x00019c40
        /*09cc*/ 	.short	0x010a
        /*09ce*/ 	.byte	0x3f
	.zero		1


	//   ....[81]....
        /*09d0*/ 	.word	0x0000f410
        /*09d4*/ 	.word	0x00000010
        /*09d8*/ 	.word	0x00019c20
        /*09dc*/ 	.short	0x010a
        /*09de*/ 	.byte	0x3f
	.zero		1


	//   ....[82]....
        /*09e0*/ 	.word	0x0000f460
        /*09e4*/ 	.word	0x00000004
        /*09e8*/ 	.word	0x00019c80
        /*09ec*/ 	.short	0x010a
        /*09ee*/ 	.byte	0x3f
	.zero		1


	//   ....[83]....
        /*09f0*/ 	.word	0x0000f760
        /*09f4*/ 	.word	0x00000004
        /*09f8*/ 	.word	0x00019c40
        /*09fc*/ 	.short	0x010a
        /*09fe*/ 	.byte	0x3f
	.zero		1


	//   ....[84]....
        /*0a00*/ 	.word	0x0000fa10
        /*0a04*/ 	.word	0x00000002
        /*0a08*/ 	.word	0x00019c70
        /*0a0c*/ 	.short	0x010a
        /*0a0e*/ 	.byte	0x3f
	.zero		1


	//   ....[85]....
        /*0a10*/ 	.word	0x0000fa60
        /*0a14*/ 	.word	0x00000002
        /*0a18*/ 	.word	0x00019c60
        /*0a1c*/ 	.short	0x010a
        /*0a1e*/ 	.byte	0x3f
	.zero		1


	//   ....[86]....
        /*0a20*/ 	.word	0x0000fab0
        /*0a24*/ 	.word	0x00000003
        /*0a28*/ 	.word	0x00019c70
        /*0a2c*/ 	.short	0x010a
        /*0a2e*/ 	.byte	0x3f
	.zero		1


	//   ....[87]....
        /*0a30*/ 	.word	0x0000fb00
        /*0a34*/ 	.word	0x00000003
        /*0a38*/ 	.word	0x00019c60
        /*0a3c*/ 	.short	0x010a
        /*0a3e*/ 	.byte	0x3f
	.zero		1


	//   ....[88]....
        /*0a40*/ 	.word	0x0000fb50
        /*0a44*/ 	.word	0x00000005
        /*0a48*/ 	.word	0x00019c20
        /*0a4c*/ 	.short	0x010a
        /*0a4e*/ 	.byte	0x3f
	.zero		1


	//   ....[89]....
        /*0a50*/ 	.word	0x0000fcf0
        /*0a54*/ 	.word	0x00000003
        /*0a58*/ 	.word	0x00019c40
        /*0a5c*/ 	.short	0x010a
        /*0a5e*/ 	.byte	0x3f
	.zero		1


	//   ....[90]....
        /*0a60*/ 	.word	0x0000fd40
        /*0a64*/ 	.word	0x00000005
        /*0a68*/ 	.word	0x00019c40
        /*0a6c*/ 	.short	0x010a
        /*0a6e*/ 	.byte	0x3f
	.zero		1


	//   ....[91]....
        /*0a70*/ 	.word	0x0000fd90
        /*0a74*/ 	.word	0x00000003
        /*0a78*/ 	.word	0x00019c60
        /*0a7c*/ 	.short	0x010a
        /*0a7e*/ 	.byte	0x3f
	.zero		1


	//   ....[92]....
        /*0a80*/ 	.word	0x0000fde0
        /*0a84*/ 	.word	0x00000005
        /*0a88*/ 	.word	0x00019c60
        /*0a8c*/ 	.short	0x010a
        /*0a8e*/ 	.byte	0x3f
	.zero		1


	//   ....[93]....
        /*0a90*/ 	.word	0x0000fe30
        /*0a94*/ 	.word	0x00000003
        /*0a98*/ 	.word	0x00019c80
        /*0a9c*/ 	.short	0x010a
        /*0a9e*/ 	.byte	0x3f
	.zero		1


	//----- nvinfo : EIATTR_NUM_MBARRIERS
	.align		4
.L_267:
        /*0aa0*/ 	.byte	0x03, 0x38
        /*0aa2*/ 	.short	0x0016


	//----- nvinfo : EIATTR_EXIT_INSTR_OFFSETS
	.align		4
        /*0aa4*/ 	.byte	0x04, 0x1c
        /*0aa6*/ 	.short	(.L_269 - .L_268)


	//   ....[0]....
.L_268:
        /*0aa8*/ 	.word	0x00000950


	//   ....[1]....
        /*0aac*/ 	.word	0x0000a190


	//   ....[2]....
        /*0ab0*/ 	.word	0x0000e6f0


	//----- nvinfo : EIATTR_MAX_THREADS
	.align		4
.L_269:
        /*0ab4*/ 	.byte	0x04, 0x05
        /*0ab6*/ 	.short	(.L_271 - .L_270)
.L_270:
        /*0ab8*/ 	.word	0x00000200
        /*0abc*/ 	.word	0x00000001
        /*0ac0*/ 	.word	0x00000001


	//----- nvinfo : EIATTR_CRS_STACK_SIZE
	.align		4
.L_271:
        /*0ac4*/ 	.byte	0x04, 0x1e
        /*0ac6*/ 	.short	(.L_273 - .L_272)
.L_272:
        /*0ac8*/ 	.word	0x00000000


	//----- nvinfo : EIATTR_CBANK_PARAM_SIZE
	.align		4
.L_273:
        /*0acc*/ 	.byte	0x03, 0x19
        /*0ace*/ 	.short	0x0af0


	//----- nvinfo : EIATTR_PARAM_CBANK
	.align		4
        /*0ad0*/ 	.byte	0x04, 0x0a
        /*0ad2*/ 	.short	(.L_275 - .L_274)
	.align		4
.L_274:
        /*0ad4*/ 	.word	index@(.nv.constant0._ZN7cutlass13device_kernelIN5flash11enable_sm90INS1_16FlashAttnFwdSm90INS1_25CollectiveMainloopFwdSm90ILi2EN4cute5tupleIJNS5_1CILi1EEES8_S8_EEENS6_IJNS7_ILi192EEENS7_ILi128EEENS7_ILi96EEEEEELi96ENS_12float_e4m3_tEfNS_4arch4Sm90ELb1ELb0ELb0ELb0ELb1ELb0ELb0ELb1ELb1ELb1ELb0ELb0EEENS1_21CollectiveEpilogueFwdINS6_IJSA_SC_SB_EEES9_NS_10bfloat16_tESG_Li384ELb0ELb1ELb0ELb1EEENS1_30DynamicPersistentTileSchedulerILi384ELi128ELb0ELb1ELb1EEEEEEEEEvNT_6ParamsE)
        /*0ad8*/ 	.short	0x0210
        /*0ada*/ 	.short	0x0af0


	//----- nvinfo : EIATTR_SW_WAR
	.align		4
.L_275:
        /*0adc*/ 	.byte	0x04, 0x36
        /*0ade*/ 	.short	(.L_277 - .L_276)
.L_276:
        /*0ae0*/ 	.word	0x00000008
.L_277:


//--------------------- .nv.info._ZN7cutlass13device_kernelIN5flash11enable_sm90INS1_16FlashAttnFwdSm90INS1_25CollectiveMainloopFwdSm90ILi2EN4cute5tupleIJNS5_1CILi1EEES8_S8_EEENS6_IJNS7_ILi192EEENS7_ILi128EEENS7_ILi96EEEEEELi96ENS_12float_e4m3_tEfNS_4arch4Sm90ELb1ELb0ELb0ELb1ELb1ELb0ELb0ELb1ELb1ELb1ELb0ELb0EEENS1_21CollectiveEpilogueFwdINS6_IJSA_SC_SB_EEES9_NS_10bfloat16_tESG_Li384ELb1ELb1ELb0ELb1EEENS1_36VarlenDynamicPersistentTileSchedulerILi192ELi128ELi384ELi128ELb0ELb1ELb1ELb1ELb1ELb1EEEEEEEEEvNT_6ParamsE --------------------------
	.section	.nv.info._ZN7cutlass13device_kernelIN5flash11enable_sm90INS1_16FlashAttnFwdSm90INS1_25CollectiveMainloopFwdSm90ILi2EN4cute5tupleIJNS5_1CILi1EEES8_S8_EEENS6_IJNS7_ILi192EEENS7_ILi128EEENS7_ILi96EEEEEELi96ENS_12float_e4m3_tEfNS_4arch4Sm90ELb1ELb0ELb0ELb1ELb1ELb0ELb0ELb1ELb1ELb1ELb0ELb0EEENS1_21CollectiveEpilogueFwdINS6_IJSA_SC_SB_EEES9_NS_10bfloat16_tESG_Li384ELb1ELb1ELb0ELb1EEENS1_36VarlenDynamicPersistentTileSchedulerILi192ELi128ELi384ELi128ELb0ELb1ELb1ELb1ELb1ELb1EEEEEEEEEvNT_6ParamsE,"",@"SHT_CUDA_INFO"
	.sectionflags	@""
	.align	4


	//----- nvinfo : EIATTR_CUDA_API_VERSION
	.align		4
        /*0000*/ 	.byte	0x04, 0x37
        /*0002*/ 	.short	(.L_279 - .L_278)
.L_278:
        /*0004*/ 	.word	0x00000082


	//----- nvinfo : EIATTR_KPARAM_INFO
	.align		4
.L_279:
        /*0008*/ 	.byte	0x04, 0x17
        /*000a*/ 	.short	(.L_281 - .L_280)
.L_280:
        /*000c*/ 	.word	0x00000000
        /*0010*/ 	.short	0x0000
        /*0012*/ 	.short	0x0070
        /*0014*/ 	.byte	0x00, 0xf0, 0x01, 0x2a


	//----- nvinfo : EIATTR_SPARSE_MMA_MASK
	.align		4
.L_281:
        /*0018*/ 	.byte	0x03, 0x50
        /*001a*/ 	.short	0x0000


	//----- nvinfo : EIATTR_MAXREG_COUNT
	.align		4
        /*001c*/ 	.byte	0x03, 0x1b
        /*001e*/ 	.short	0x0080


	//----- nvinfo : EIATTR_NUM_BARRIERS
	.align		4
        /*0020*/ 	.byte	0x02, 0x4c
        /*0022*/ 	.byte	0x09
	.zero		1


	//----- nvinfo : EIATTR_EXTERNS
	.align		4
        /*0024*/ 	.byte	0x04, 0x0f
        /*0026*/ 	.short	(.L_283 - .L_282)


	//   ....[0]....
	.align		4
.L_282:
        /*0028*/ 	.word	index@(__assertfail)


	//----- nvinfo : EIATTR_ANNOTATIONS
	.align		4
.L_283:
        /*002c*/ 	.byte	0x04, 0x55
        /*002e*/ 	.short	(.L_285 - .L_284)


	//   ....[0]....
.L_284:
        /* <DEDUP_REMOVED lines=14> */


	//----- nvinfo : EIATTR_MERCURY_ISA_VERSION
	.align		4
.L_285:
        /*0100*/ 	.byte	0x03, 0x5f
        /*0102*/ 	.short	0x0101


	//----- nvinfo : EIATTR_UNUSED_LOAD_BYTE_OFFSET
	.align		4
        /*0104*/ 	.byte	0x04, 0x44
        /*0106*/ 	.short	(.L_287 - .L_286)


	//   ....[0]....
.L_286:
        /*0108*/ 	.word	0x00000940
        /*010c*/ 	.word	0x0000fff0


	//   ....[1]....
        /*0110*/ 	.word	0x00008650
        /*0114*/ 	.word	0x0000fff0


	//----- nvinfo : EIATTR_INT_WARP_WIDE_INSTR_OFFSETS
	.align		4
.L_287:
        /*0118*/ 	.byte	0x04, 0x31
        /*011a*/ 	.short	(.L_289 - .L_288)


	//   ....[0]....
.L_288:
        /*011c*/ 	.word	0x000000c0


	//   ....[1]....
        /*0120*/ 	.word	0x000000d0


	//   ....[2]....
        /*0124*/ 	.word	0x00000170


	//   ....[3]....
        /*0128*/ 	.word	0x0000bd30


	//   ....[4]....
        /*012c*/ 	.word	0x0000bdc0


	//   ....[5]....
        /*0130*/ 	.word	0x0000ec40


	//   ....[6]....
        /*0134*/ 	.word	0x0000ecd0


	//----- nvinfo : EIATTR_COOP_GROUP_MASK_REGIDS
	.align		4
.L_289:
        /*0138*/ 	.byte	0x04, 0x29
        /*013a*/ 	.short	(.L_291 - .L_290)


	//   ....[0]....
.L_290:
        /*013c*/ 	.word	0xffffffff


	//   ....[1]....
        /*0140*/ 	.word	0xffffffff


	//   ....[2]....
        /*0144*/ 	.word	0xffffffff


	//   ....[3]....
        /*0148*/ 	.word	0xffffffff


	//   ....[4]....
        /*014c*/ 	.word	0xffffffff


	//   ....[5]....
        /*0150*/ 	.word	0xffffffff


	//   ....[6]....
        /*0154*/ 	.word	0xffffffff


	//   ....[7]....
        /*0158*/ 	.word	0xffffffff


	//   ....[8]....
        /*015c*/ 	.word	0xffffffff


	//   ....[9]....
        /*0160*/ 	.word	0xffffffff


	//   ....[10]....
        /*0164*/ 	.word	0xffffffff


	//   ....[11]....
        /*0168*/ 	.word	0xffffffff


	//   ....[12]....
        /*016c*/ 	.word	0xffffffff


	//   ....[13]....
        /*0170*/ 	.word	0xffffffff


	//   ....[14]....
        /*0174*/ 	.word	0xffffffff


	//   ....[15]....
        /*0178*/ 	.word	0xffffffff


	//   ....[16]....
        /*017c*/ 	.word	0xffffffff


	//   ....[17]....
        /*0180*/ 	.word	0xffffffff


	//   ....[18]....
        /*0184*/ 	.word	0xffffffff


	//   ....[19]....
        /*0188*/ 	.word	0xffffffff


	//   ....[20]....
        /*018c*/ 	.word	0xffffffff


	//   ....[21]....
        /*0190*/ 	.word	0xffffffff


	//   ....[22]....
        /*0194*/ 	.word	0xffffffff


	//   ....[23]....
        /*0198*/ 	.word	0xffffffff


	//   ....[24]....
        /*019c*/ 	.word	0xffffffff


	//   ....[25]....
        /*01a0*/ 	.word	0xffffffff


	//   ....[26]....
        /*01a4*/ 	.word	0xffffffff


	//   ....[27]....
        /*01a8*/ 	.word	0xffffffff


	//   ....[28]....
        /*01ac*/ 	.word	0xffffffff


	//   ....[29]....
        /*01b0*/ 	.word	0xffffffff


	//   ....[30]....
        /*01b4*/ 	.word	0xffffffff


	//   ....[31]....
        /*01b8*/ 	.word	0xffffffff


	//   ....[32]....
        /*01bc*/ 	.word	0xffffffff


	//   ....[33]....
        /*01c0*/ 	.word	0xffffffff


	//   ....[34]....
        /*01c4*/ 	.word	0xffffffff


	//   ....[35]....
        /*01c8*/ 	.word	0xffffffff


	//   ....[36]....
        /*01cc*/ 	.word	0xffffffff


	//   ....[37]....
        /*01d0*/ 	.word	0xffffffff


	//   ....[38]....
        /*01d4*/ 	.word	0xffffffff


	//   ....[39]....
        /*01d8*/ 	.word	0xffffffff


	//   ....[40]....
        /*01dc*/ 	.word	0xffffffff


	//   ....[41]....
        /*01e0*/ 	.word	0xffffffff


	//   ....[42]....
        /*01e4*/ 	.word	0xffffffff


	//   ....[43]....
        /*01e8*/ 	.word	0xffffffff


	//   ....[44]....
        /*01ec*/ 	.word	0xffffffff


	//   ....[45]....
        /*01f0*/ 	.word	0xffffffff


	//   ....[46]....
        /*01f4*/ 	.word	0xffffffff


	//   ....[47]....
        /*01f8*/ 	.word	0xffffffff


	//   ....[48]....
        /*01fc*/ 	.word	0xffffffff


	//   ....[49]....
        /*0200*/ 	.word	0xffffffff


	//   ....[50]....
        /*0204*/ 	.word	0xffffffff


	//   ....[51]....
        /*0208*/ 	.word	0xffffffff


	//   ....[52]....
        /*020c*/ 	.word	0xffffffff


	//   ....[53]....
        /*0210*/ 	.word	0xffffffff


	//   ....[54]....
        /*0214*/ 	.word	0xffffffff


	//   ....[55]....
        /*0218*/ 	.word	0xffffffff


	//   ....[56]....
        /*021c*/ 	.word	0xffffffff


	//   ....[57]....
        /*0220*/ 	.word	0xffffffff


	//   ....[58]....
        /*0224*/ 	.word	0xffffffff


	//   ....[59]....
        /*0228*/ 	.word	0xffffffff


	//   ....[60]....
        /*022c*/ 	.word	0xffffffff


	//   ....[61]....
        /*0230*/ 	.word	0xffffffff


	//   ....[62]....
        /*0234*/ 	.word	0xffffffff


	//   ....[63]....
        /*0238*/ 	.word	0xffffffff


	//   ....[64]....
        /*023c*/ 	.word	0xffffffff


	//   ....[65]....
        /*0240*/ 	.word	0xffffffff


	//   ....[66]....
        /*0244*/ 	.word	0xffffffff


	//   ....[67]....
        /*0248*/ 	.word	0xffffffff


	//   ....[68]....
        /*024c*/ 	.word	0xffffffff


	//   ....[69]....
        /*0250*/ 	.word	0xffffffff


	//   ....[70]....
        /*0254*/ 	.word	0xffffffff


	//   ....[71]....
        /*0258*/ 	.word	0xffffffff


	//   ....[72]....
        /*025c*/ 	.word	0xffffffff


	//   ....[73]....
        /*0260*/ 	.word	0xffffffff


	//   ....[74]....
        /*0264*/ 	.word	0xffffffff


	//   ....[75]....
        /*0268*/ 	.word	0xffffffff


	//   ....[76]....
        /*026c*/ 	.word	0xffffffff


	//   ....[77]....
        /*0270*/ 	.word	0xffffffff


	//   ....[78]....
        /*0274*/ 	.word	0xffffffff


	//   ....[79]....
        /*0278*/ 	.word	0xffffffff


	//   ....[80]....
        /*027c*/ 	.word	0xffffffff


	//   ....[81]....
        /*0280*/ 	.word	0xffffffff


	//   ....[82]....
        /*0284*/ 	.word	0xffffffff


	//   ....[83]....
        /*0288*/ 	.word	0xffffffff


	//   ....[84]....
        /*028c*/ 	.word	0xffffffff


	//   ....[85]....
        /*0290*/ 	.word	0xffffffff


	//   ....[86]....
        /*0294*/ 	.word	0xffffffff


	//   ....[87]....
        /*0298*/ 	.word	0xffffffff


	//   ....[88]....
        /*029c*/ 	.word	0xffffffff


	//   ....[89]....
        /*02a0*/ 	.word	0xffffffff


	//   ....[90]....
        /*02a4*/ 	.word	0xffffffff


	//   ....[91]....
        /*02a8*/ 	.word	0xffffffff


	//   ....[92]....
        /*02ac*/ 	.word	0xffffffff


	//   ....[93]....
        /*02b0*/ 	.word	0xffffffff


	//   ....[94]....
        /*02b4*/ 	.word	0xffffffff


	//   ....[95]....
        /*02b8*/ 	.word	0xffffffff


	//   ....[96]....
        /*02bc*/ 	.word	0xffffffff


	//   ....[97]....
        /*02c0*/ 	.word	0xffffffff


	//   ....[98]....
        /*02c4*/ 	.word	0xffffffff


	//   ....[99]....
        /*02c8*/ 	.word	0xffffffff


	//   ....[100]....
        /*02cc*/ 	.word	0xffffffff


	//   ....[101]....
        /*02d0*/ 	.word	0xffffffff


	//   ....[102]....
        /*02d4*/ 	.word	0xffffffff


	//   ....[103]....
        /*02d8*/ 	.word	0xffffffff


	//   ....[104]....
        /*02dc*/ 	.word	0xffffffff


	//   ....[105]....
        /*02e0*/ 	.word	0xffffffff


	//   ....[106]....
        /*02e4*/ 	.word	0xffffffff


	//   ....[107]....
        /*02e8*/ 	.word	0xffffffff


	//   ....[108]....
        /*02ec*/ 	.word	0xffffffff


	//   ....[109]....
        /*02f0*/ 	.word	0xffffffff


	//   ....[110]....
        /*02f4*/ 	.word	0xffffffff


	//   ....[111]....
        /*02f8*/ 	.word	0xffffffff


	//   ....[112]....
        /*02fc*/ 	.word	0xffffffff


	//   ....[113]....
        /*0300*/ 	.word	0xffffffff


	//   ....[114]....
        /*0304*/ 	.word	0xffffffff


	//   ....[115]....
        /*0308*/ 	.word	0xffffffff


	//   ....[116]....
        /*030c*/ 	.word	0xffffffff


	//   ....[117]....
        /*0310*/ 	.word	0xffffffff


	//   ....[118]....
        /*0314*/ 	.word	0xffffffff


	//   ....[119]....
        /*0318*/ 	.word	0x0500000f


	//   ....[120]....
        /*031c*/ 	.word	0x0500000f


	//   ....[121]....
        /*0320*/ 	.word	0x0500000f


	//   ....[122]....
        /*0324*/ 	.word	0x0500000f


	//   ....[123]....
        /*0328*/ 	.word	0x0500000f


	//   ....[124]....
        /*032c*/ 	.word	0x0500000f


	//   ....[125]....
        /*0330*/ 	.word	0x0500000f


	//   ....[126]....
        /*0334*/ 	.word	0x0500000f


	//   ....[127]....
        /*0338*/ 	.word	0x0500000f


	//   ....[128]....
        /*033c*/ 	.word	0x0500000f


	//   ....[129]....
        /*0340*/ 	.word	0x0500000f


	//   ....[130]....
        /*0344*/ 	.word	0x0500000f


	//   ....[131]....
        /*0348*/ 	.word	0x0500000f


	//   ....[132]....
        /*034c*/ 	.word	0x0500000f


	//   ....[133]....
        /*0350*/ 	.word	0x0500000f


	//   ....[134]....
        /*0354*/ 	.word	0x0500000f


	//   ....[135]....
        /*0358*/ 	.word	0x0500000f


	//   ....[136]....
        /*035c*/ 	.word	0x0500000f


	//   ....[137]....
        /*0360*/ 	.word	0x0500000f


	//   ....[138]....
        /*0364*/ 	.word	0x0500000f


	//   ....[139]....
        /*0368*/ 	.word	0x0500000f


	//   ....[140]....
        /*036c*/ 	.word	0x0500000f


	//   ....[141]....
        /*0370*/ 	.word	0x0500000f


	//   ....[142]....
        /*0374*/ 	.word	0x0500000f


	//----- nvinfo : EIATTR_COOP_GROUP_INSTR_OFFSETS
	.align		4
.L_291:
        /*0378*/ 	.byte	0x04, 0x28
        /*037a*/ 	.short	(.L_293 - .L_292)


	//   ....[0]....
.L_292:
        /*037c*/ 	.word	0x00000070


	//   ....[1]....
        /*0380*/ 	.word	0x000000b0


	//   ....[2]....
        /*0384*/ 	.word	0x000002d0


	//   ....[3]....
        /*0388*/ 	.word	0x00000430


	//   ....[4]....
        /*038c*/ 	.word	0x00000550


	//   ....[5]....
        /*0390*/ 	.word	0x000006b0


	//   ....[6]....
        /*0394*/ 	.word	0x00001790


	//   ....[7]....
        /*0398*/ 	.word	0x00001e40


	//   ....[8]....
        /*039c*/ 	.word	0x00001e70


	//   ....[9]....
        /*03a0*/ 	.word	0x000025e0


	//   ....[10]....
        /*03a4*/ 	.word	0x000026b0


	//   ....[11]....
        /*03a8*/ 	.word	0x00003020


	//   ....[12]....
        /*03ac*/ 	.word	0x00003090


	//   ....[13]....
        /*03b0*/ 	.word	0x000040f0


	//   ....[14]....
        /*03b4*/ 	.word	0x00004110


	//   ....[15]....
        /*03b8*/ 	.word	0x00004790


	//   ....[16]....
        /*03bc*/ 	.word	0x000048a0


	//   ....[17]....
        /*03c0*/ 	.word	0x000050b0


	//   ....[18]....
        /*03c4*/ 	.word	0x00005130


	//   ....[19]....
        /*03c8*/ 	.word	0x000069b0


	//   ....[20]....
        /*03cc*/ 	.word	0x000069c0


	//   ....[21]....
        /*03d0*/ 	.word	0x000069f0


	//   ....[22]....
        /*03d4*/ 	.word	0x00006a00


	//   ....[23]....
        /*03d8*/ 	.word	0x00007fb0


	//   ....[24]....
        /*03dc*/ 	.word	0x00007fd0


	//   ....[25]....
        /*03e0*/ 	.word	0x00008040


	//   ....[26]....
        /*03e4*/ 	.word	0x00008050


	//   ....[27]....
        /*03e8*/ 	.word	0x00008cf0


	//   ....[28]....
        /*03ec*/ 	.word	0x00008d00


	//   ....[29]....
        /*03f0*/ 	.word	0x00008d10


	//   ....[30]....
        /*03f4*/ 	.word	0x00008d20


	//   ....[31]....
        /*03f8*/ 	.word	0x00008d30


	//   ....[32]....
        /*03fc*/ 	.word	0x00008d40


	//   ....[33]....
        /*0400*/ 	.word	0x00008d50


	//   ....[34]....
        /*0404*/ 	.word	0x00008d60


	//   ....[35]....
        /*0408*/ 	.word	0x00008d90


	//   ....[36]....
        /*040c*/ 	.word	0x00008da0


	//   ....[37]....
        /*0410*/ 	.word	0x00008dd0


	//   ....[38]....
        /*0414*/ 	.word	0x00008e00


	//   ....[39]....
        /*0418*/ 	.word	0x00008e40


	//   ....[40]....
        /*041c*/ 	.word	0x00008e60


	//   ....[41]....
        /*0420*/ 	.word	0x00008e90


	//   ....[42]....
        /*0424*/ 	.word	0x00008ea0


	//   ....[43]....
        /*0428*/ 	.word	0x00008ed0


	//   ....[44]....
        /*042c*/ 	.word	0x00008ee0


	//   ....[45]....
        /*0430*/ 	.word	0x00008ef0


	//   ....[46]....
        /*0434*/ 	.word	0x00008f20


	//   ....[47]....
        /*0438*/ 	.word	0x00008f50


	//   ....[48]....
        /*043c*/ 	.word	0x00008f60


	//   ....[49]....
        /*0440*/ 	.word	0x00008f70


	//   ....[50]....
        /*0444*/ 	.word	0x00008f90


	//   ....[51]....
        /*0448*/ 	.word	0x00009510


	//   ....[52]....
        /*044c*/ 	.word	0x00009550


	//   ....[53]....
        /*0450*/ 	.word	0x00009580


	//   ....[54]....
        /*0454*/ 	.word	0x000095c0


	//   ....[55]....
        /*0458*/ 	.word	0x00009a70


	//   ....[56]....
        /*045c*/ 	.word	0x00009aa0


	//   ....[57]....
        /*0460*/ 	.word	0x00009bb0


	//   ....[58]....
        /*0464*/ 	.word	0x00009bd0


	//   ....[59]....
        /*0468*/ 	.word	0x0000a4c0


	//   ....[60]....
        /*046c*/ 	.word	0x0000a4d0


	//   ....[61]....
        /*0470*/ 	.word	0x0000a5d0


	//   ....[62]....
        /*0474*/ 	.word	0x0000a5f0


	//   ....[63]....
        /*0478*/ 	.word	0x0000a760


	//   ....[64]....
        /*047c*/ 	.word	0x0000a910


	//   ....[65]....
        /*0480*/ 	.word	0x0000a940


	//   ....[66]....
        /*0484*/ 	.word	0x0000a970


	//   ....[67]....
        /*0488*/ 	.word	0x0000a9a0


	//   ....[68]....
        /*048c*/ 	.word	0x0000a9d0


	//   ....[69]....
        /*0490*/ 	.word	0x0000aa10


	//   ....[70]....
        /*0494*/ 	.word	0x0000ab60


	//   ....[71]....
        /*0498*/ 	.word	0x0000ab90


	//   ....[72]....
        /*049c*/ 	.word	0x0000abc0


	//   ....[73]....
        /*04a0*/ 	.word	0x0000abf0


	//   ....[74]....
        /*04a4*/ 	.word	0x0000ac20


	//   ....[75]....
        /*04a8*/ 	.word	0x0000ac60


	//   ....[76]....
        /*04ac*/ 	.word	0x0000ace0


	//   ....[77]....
        /*04b0*/ 	.word	0x0000ad80


	//   ....[78]....
        /*04b4*/ 	.word	0x0000ae30


	//   ....[79]....
        /*04b8*/ 	.word	0x0000c970


	//   ....[80]....
        /*04bc*/ 	.word	0x0000c9a0


	//   ....[81]....
        /*04c0*/ 	.word	0x0000c9c0


	//   ....[82]....
        /*04c4*/ 	.word	0x0000caa0


	//   ....[83]....
        /*04c8*/ 	.word	0x0000ce40


	//   ....[84]....
        /*04cc*/ 	.word	0x0000ce50


	//   ....[85]....
        /*04d0*/ 	.word	0x0000ce60


	//   ....[86]....
        /*04d4*/ 	.word	0x0000ce70


	//   ....[87]....
        /*04d8*/ 	.word	0x0000d790


	//   ....[88]....
        /*04dc*/ 	.word	0x0000d7c0


	//   ....[89]....
        /*04e0*/ 	.word	0x0000d7e0


	//   ....[90]....
        /*04e4*/ 	.word	0x0000d7f0


	//   ....[91]....
        /*04e8*/ 	.word	0x0000d800


	//   ....[92]....
        /*04ec*/ 	.word	0x0000d910


	//   ....[93]....
        /*04f0*/ 	.word	0x0000e060


	//   ....[94]....
        /*04f4*/ 	.word	0x0000e080


	//   ....[95]....
        /*04f8*/ 	.word	0x0000e090


	//   ....[96]....
        /*04fc*/ 	.word	0x0000e0f0


	//   ....[97]....
        /*0500*/ 	.word	0x0000e450


	//   ....[98]....
        /*0504*/ 	.word	0x0000e460


	//   ....[99]....
        /*0508*/ 	.word	0x0000e470


	//   ....[100]....
        /*050c*/ 	.word	0x0000e4d0


	//   ....[101]....
        /*0510*/ 	.word	0x0000f3c0


	//   ....[102]....
        /*0514*/ 	.word	0x0000f460


	//   ....[103]....
        /*0518*/ 	.word	0x0000f490


	//   ....[104]....
        /*051c*/ 	.word	0x0000f4c0


	//   ....[105]....
        /*0520*/ 	.word	0x0000f500


	//   ....[106]....
        /*0524*/ 	.word	0x0000f530


	//   ....[107]....
        /*0528*/ 	.word	0x0000f560


	//   ....[108]....
        /*052c*/ 	.word	0x0000f570


	//   ....[109]....
        /*0530*/ 	.word	0x0000f6b0


	//   ....[110]....
        /*0534*/ 	.word	0x0000f6e0


	//   ....[111]....
        /*0538*/ 	.word	0x0000f710


	//   ....[112]....
        /*053c*/ 	.word	0x0000f740


	//   ....[113]....
        /*0540*/ 	.word	0x0000f770


	//   ....[114]....
        /*0544*/ 	.word	0x0000f7b0


	//   ....[115]....
        /*0548*/ 	.word	0x0000f840


	//   ....[116]....
        /*054c*/ 	.word	0x0000f8d0


	//   ....[117]....
        /*0550*/ 	.word	0x0000f940


	//   ....[118]....
        /*0554*/ 	.word	0x0000ff70


	//   ....[119]....
        /*0558*/ 	.word	0x00010580


	//   ....[120]....
        /*055c*/ 	.word	0x00010670


	//   ....[121]....
        /*0560*/ 	.word	0x00010700


	//   ....[122]....
        /*0564*/ 	.word	0x00010890


	//   ....[123]....
        /*0568*/ 	.word	0x00010930


	//   ....[124]....
        /*056c*/ 	.word	0x00010a30


	//   ....[125]....
        /*0570*/ 	.word	0x00010ac0


	//   ....[126]....
        /*0574*/ 	.word	0x00010b20


	//   ....[127]....
        /*0578*/ 	.word	0x00010bc0


	//   ....[128]....
        /*057c*/ 	.word	0x00010cd0


	//   ....[129]....
        /*0580*/ 	.word	0x00010d30


	//   ....[130]....
        /*0584*/ 	.word	0x00010d90


	//   ....[131]....
        /*0588*/ 	.word	0x00010e30


	//   ....[132]....
        /*058c*/ 	.word	0x00010ef0


	//   ....[133]....
        /*0590*/ 	.word	0x00010f70


	//   ....[134]....
        /*0594*/ 	.word	0x00011130


	//   ....[135]....
        /*0598*/ 	.word	0x000111d0


	//   ....[136]....
        /*059c*/ 	.word	0x00011230


	//   ....[137]....
        /*05a0*/ 	.word	0x00011300


	//   ....[138]....
        /*05a4*/ 	.word	0x000113f0


	//   ....[139]....
        /*05a8*/ 	.word	0x00011480


	//   ....[140]....
        /*05ac*/ 	.word	0x000114e0


	//   ....[141]....
        /*05b0*/ 	.word	0x000115b0


	//   ....[142]....
        /*05b4*/ 	.word	0x00011810


	//----- nvinfo : EIATTR_REG_RECONFIG
	.align		4
.L_293:
        /*05b8*/ 	.byte	0x01, 0x54
	.zero		2


	//----- nvinfo : EIATTR_SYSCALL_OFFSETS
	.align		4
        /*05bc*/ 	.byte	0x04, 0x46
        /*05be*/ 	.short	(.L_295 - .L_294)


	//   ....[0]....
.L_294:
        /*05c0*/ 	.word	0x00001970


	//   ....[1]....
        /*05c4*/ 	.word	0x0000bf20


	//   ....[2]....
        /*05c8*/ 	.word	0x0000c090


	//   ....[3]....
        /*05cc*/ 	.word	0x0000c1e0


	//   ....[4]....
        /*05d0*/ 	.word	0x0000c320


	//   ....[5]....
        /*05d4*/ 	.word	0x0000d260


	//----- nvinfo : EIATTR_MBARRIER_INSTR_OFFSETS
	.align		4
.L_295:
        /*05d8*/ 	.byte	0x04, 0x39
        /*05da*/ 	.short	(.L_297 - .L_296)


	//   ....[0]....
.L_296:
        /*05dc*/ 	.word	0x00000180
        /*05e0*/ 	.word	0x000000ff
        /*05e4*/ 	.word	0x00019c00
        /*05e8*/ 	.short	0x0100
        /*05ea*/ 	.byte	0x08
	.zero		1


	//   ....[1]....
        /*05ec*/ 	.word	0x00000190
        /*05f0*/ 	.word	0x000000ff
        /*05f4*/ 	.word	0x00019c20
        /*05f8*/ 	.short	0x0100
        /*05fa*/ 	.byte	0x08
	.zero		1


	//   ....[2]....
        /*05fc*/ 	.word	0x00000280
        /*0600*/ 	.word	0x000000ff
        /*0604*/ 	.word	0x00019c30
        /*0608*/ 	.short	0x0100
        /*060a*/ 	.byte	0x08
	.zero		1


	//   ....[3]....
        /*060c*/ 	.word	0x00000290
        /*0610*/ 	.word	0x000000ff
        /*0614*/ 	.word	0x00019c40
        /*0618*/ 	.short	0x0100
        /*061a*/ 	.byte	0x08
	.zero		1


	//   ....[4]....
        /*061c*/ 	.word	0x000002a0
        /*0620*/ 	.word	0x000000ff
        /*0624*/ 	.word	0x00019c38
        /*0628*/ 	.short	0x0100
        /*062a*/ 	.byte	0x08
	.zero		1


	//   ....[5]....
        /*062c*/ 	.word	0x000002b0
        /*0630*/ 	.word	0x000000ff
        /*0634*/ 	.word	0x00019c48
        /*0638*/ 	.short	0x0100
        /*063a*/ 	.byte	0x08
	.zero		1


	//   ....[6]....
        /*063c*/ 	.word	0x000003e0
        /*0640*/ 	.word	0x000000ff
        /*0644*/ 	.word	0x00019c50
        /*0648*/ 	.short	0x0100
        /*064a*/ 	.byte	0x08
	.zero		1


	//   ....[7]....
        /*064c*/ 	.word	0x000003f0
        /*0650*/ 	.word	0x000000ff
        /*0654*/ 	.word	0x00019c60
        /*0658*/ 	.short	0x0100
        /*065a*/ 	.byte	0x08
	.zero		1


	//   ....[8]....
        /*065c*/ 	.word	0x00000400
        /*0660*/ 	.word	0x000000ff
        /*0664*/ 	.word	0x00019c58
        /*0668*/ 	.short	0x0100
        /*066a*/ 	.byte	0x08
	.zero		1


	//   ....[9]....
        /*066c*/ 	.word	0x00000410
        /*0670*/ 	.word	0x000000ff
        /*0674*/ 	.word	0x00019c68
        /*0678*/ 	.short	0x0100
        /*067a*/ 	.byte	0x08
	.zero		1


	//   ....[10]....
        /*067c*/ 	.word	0x00000500
        /*0680*/ 	.word	0x000000ff
        /*0684*/ 	.word	0x00019c70
        /*0688*/ 	.short	0x0100
        /*068a*/ 	.byte	0x06
	.zero		1


	//   ....[11]....
        /*068c*/ 	.word	0x00000510
        /*0690*/ 	.word	0x000000ff
        /*0694*/ 	.word	0x00019c80
        /*0698*/ 	.short	0x0100
        /*069a*/ 	.byte	0x06
	.zero		1


	//   ....[12]....
        /*069c*/ 	.word	0x00000520
        /*06a0*/ 	.word	0x000000ff
        /*06a4*/ 	.word	0x00019c78
        /*06a8*/ 	.short	0x0100
        /*06aa*/ 	.byte	0x06
	.zero		1


	//   ....[13]....
        /*06ac*/ 	.word	0x00000530
        /*06b0*/ 	.word	0x000000ff
        /*06b4*/ 	.word	0x00019c88
        /*06b8*/ 	.short	0x0100
        /*06ba*/ 	.byte	0x06
	.zero		1


	//   ....[14]....
        /*06bc*/ 	.word	0x00000660
        /*06c0*/ 	.word	0x000000ff
        /*06c4*/ 	.word	0x00019c90
        /*06c8*/ 	.short	0x0100
        /*06ca*/ 	.byte	0x08
	.zero		1


	//   ....[15]....
        /*06cc*/ 	.word	0x00000670
        /*06d0*/ 	.word	0x000000ff
        /*06d4*/ 	.word	0x00019ca0
        /*06d8*/ 	.short	0x0100
        /*06da*/ 	.byte	0x08
	.zero		1


	//   ....[16]....
        /*06dc*/ 	.word	0x00000680
        /*06e0*/ 	.word	0x000000ff
        /*06e4*/ 	.word	0x00019c98
        /*06e8*/ 	.short	0x0100
        /*06ea*/ 	.byte	0x08
	.zero		1


	//   ....[17]....
        /*06ec*/ 	.word	0x00000690
        /*06f0*/ 	.word	0x000000ff
        /*06f4*/ 	.word	0x00019ca8
        /*06f8*/ 	.short	0x0100
        /*06fa*/ 	.byte	0x08
	.zero		1


	//   ....[18]....
        /*06fc*/ 	.word	0x000007e0
        /*0700*/ 	.word	0x000000ff
        /*0704*/ 	.word	0x00019cb0
        /*0708*/ 	.short	0x0100
        /*070a*/ 	.byte	0x08
	.zero		1


	//   ....[19]....
        /*070c*/ 	.word	0x000007f0
        /*0710*/ 	.word	0x000000ff
        /*0714*/ 	.word	0x00019cc0
        /*0718*/ 	.short	0x0100
        /*071a*/ 	.byte	0x08
	.zero		1


	//   ....[20]....
        /*071c*/ 	.word	0x00000800
        /*0720*/ 	.word	0x000000ff
        /*0724*/ 	.word	0x00019cb8
        /*0728*/ 	.short	0x0100
        /*072a*/ 	.byte	0x08
	.zero		1


	//   ....[21]....
        /*072c*/ 	.word	0x00000810
        /*0730*/ 	.word	0x000000ff
        /*0734*/ 	.word	0x00019cc8
        /*0738*/ 	.short	0x0100
        /*073a*/ 	.byte	0x08
	.zero		1


	//   ....[22]....
        /*073c*/ 	.word	0x000019f0
        /*0740*/ 	.word	0x000000ff
        /*0744*/ 	.word	0x00019c00
        /*0748*/ 	.short	0x010a
        /*074a*/ 	.byte	0x2e
	.zero		1


	//   ....[23]....
        /*074c*/ 	.word	0x00001a70
        /*0750*/ 	.word	0x00000003
        /*0754*/ 	.word	0x00019c30
        /*0758*/ 	.short	0x010a
        /*075a*/ 	.byte	0x3f
	.zero		1


	//   ....[24]....
        /*075c*/ 	.word	0x00001ab0
        /*0760*/ 	.word	0x00000003
        /*0764*/ 	.word	0x00019c30
        /*0768*/ 	.short	0x010a
        /*076a*/ 	.byte	0x3f
	.zero		1


	//   ....[25]....
        /*076c*/ 	.word	0x00002050
        /*0770*/ 	.word	0x000000ff
        /*0774*/ 	.word	0x00000000
        /*0778*/ 	.short	0x0101
        /*077a*/ 	.byte	0x06
	.zero		1


	//   ....[26]....
        /*077c*/ 	.word	0x00003c60
        /*0780*/ 	.word	0x000000ff
        /*0784*/ 	.word	0x00019c30
        /*0788*/ 	.short	0x010a
        /*078a*/ 	.byte	0x13
	.zero		1


	//   ....[27]....
        /*078c*/ 	.word	0x00003ca0
        /*0790*/ 	.word	0x000000ff
        /*0794*/ 	.word	0x00019c30
        /*0798*/ 	.short	0x010a
        /*079a*/ 	.byte	0x13
	.zero		1


	//   ....[28]....
        /*079c*/ 	.word	0x00003e00
        /*07a0*/ 	.word	0x000000ff
        /*07a4*/ 	.word	0x00019c50
        /*07a8*/ 	.short	0x010a
        /*07aa*/ 	.byte	0x0b
	.zero		1


	//   ....[29]....
        /*07ac*/ 	.word	0x00003e40
        /*07b0*/ 	.word	0x000000ff
        /*07b4*/ 	.word	0x00019c50
        /*07b8*/ 	.short	0x010a
        /*07ba*/ 	.byte	0x0b
	.zero		1


	//   ....[30]....
        /*07bc*/ 	.word	0x00004090
        /*07c0*/ 	.word	0x000000ff
        /*07c4*/ 	.word	0x00000000
        /*07c8*/ 	.short	0x0101
        /*07ca*/ 	.byte	0x13
	.zero		1


	//   ....[31]....
        /*07cc*/ 	.word	0x00005c00
        /*07d0*/ 	.word	0x000000ff
        /*07d4*/ 	.word	0x00000000
        /*07d8*/ 	.short	0x0101
        /*07da*/ 	.byte	0x06
	.zero		1


	//   ....[32]....
        /*07dc*/ 	.word	0x000061b0
        /*07e0*/ 	.word	0x000000ff
        /*07e4*/ 	.word	0x00019c30
        /*07e8*/ 	.short	0x010a
        /*07ea*/ 	.byte	0x06
	.zero		1


	//   ....[33]....
        /*07ec*/ 	.word	0x000061f0
        /*07f0*/ 	.word	0x000000ff
        /*07f4*/ 	.word	0x00019c30
        /*07f8*/ 	.short	0x010a
        /*07fa*/ 	.byte	0x06
	.zero		1


	//   ....[34]....
        /*07fc*/ 	.word	0x00006350
        /*0800*/ 	.word	0x000000ff
        /*0804*/ 	.word	0x00019c50
        /*0808*/ 	.short	0x010a
        /*080a*/ 	.byte	0x0b
	.zero		1


	//   ....[35]....
        /*080c*/ 	.word	0x00006390
        /*0810*/ 	.word	0x000000ff
        /*0814*/ 	.word	0x00019c50
        /*0818*/ 	.short	0x010a
        /*081a*/ 	.byte	0x0b
	.zero		1


	//   ....[36]....
        /*081c*/ 	.word	0x00006650
        /*0820*/ 	.word	0x000000ff
        /*0824*/ 	.word	0x00000000
        /*0828*/ 	.short	0x0101
        /*082a*/ 	.byte	0x06
	.zero		1


	//   ....[37]....
        /*082c*/ 	.word	0x000077c0
        /*0830*/ 	.word	0x000000ff
        /*0834*/ 	.word	0x00000000
        /*0838*/ 	.short	0x0101
        /*083a*/ 	.byte	0x06
	.zero		1


	//   ....[38]....
        /*083c*/ 	.word	0x00007cf0
        /*0840*/ 	.word	0x000000ff
        /*0844*/ 	.word	0x00019c50
        /*0848*/ 	.short	0x010a
        /*084a*/ 	.byte	0x0e
	.zero		1


	//   ....[39]....
        /*084c*/ 	.word	0x00007d30
        /*0850*/ 	.word	0x000000ff
        /*0854*/ 	.word	0x00019c50
        /*0858*/ 	.short	0x010a
        /*085a*/ 	.byte	0x0e
	.zero		1


	//   ....[40]....
        /*085c*/ 	.word	0x00008330
        /*0860*/ 	.word	0x000000ff
        /*0864*/ 	.word	0x00000000
        /*0868*/ 	.short	0x0101
        /*086a*/ 	.byte	0x04
	.zero		1


	//   ....[41]....
        /*086c*/ 	.word	0x00009a90
        /*0870*/ 	.word	0x00000000
        /*0874*/ 	.word	0x00000000
        /*0878*/ 	.short	0x0101
        /*087a*/ 	.byte	0x3f
	.zero		1


	//   ....[42]....
        /*087c*/ 	.word	0x0000c780
        /*0880*/ 	.word	0x00000004
        /*0884*/ 	.word	0x00019c80
        /*0888*/ 	.short	0x010a
        /*088a*/ 	.byte	0x3f
	.zero		1


	//   ....[43]....
        /*088c*/ 	.word	0x0000cb70
        /*0890*/ 	.word	0x00000004
        /*0894*/ 	.word	0x00019c70
        /*0898*/ 	.short	0x0107
        /*089a*/ 	.byte	0x3f
	.zero		1


	//   ....[44]....
        /*089c*/ 	.word	0x0000cc30
        /*08a0*/ 	.word	0x00000004
        /*08a4*/ 	.word	0x00019c70
        /*08a8*/ 	.short	0x0101
        /*08aa*/ 	.byte	0x3f
	.zero		1


	//   ....[45]....
        /*08ac*/ 	.word	0x0000cc80
        /*08b0*/ 	.word	0x00000004
        /*08b4*/ 	.word	0x00019c40
        /*08b8*/ 	.short	0x010a
        /*08ba*/ 	.byte	0x3f
	.zero		1


	//   ....[46]....
        /*08bc*/ 	.word	0x0000cf90
        /*08c0*/ 	.word	0x00000004
        /*08c4*/ 	.word	0x00019c30
        /*08c8*/ 	.short	0x0107
        /*08ca*/ 	.byte	0x3f
	.zero		1


	//   ....[47]....
        /*08cc*/ 	.word	0x0000d050
        /*08d0*/ 	.word	0x00000004
        /*08d4*/ 	.word	0x00019c30
        /*08d8*/ 	.short	0x0101
        /*08da*/ 	.byte	0x3f
	.zero		1


	//   ....[48]....
        /*08dc*/ 	.word	0x0000d9f0
        /*08e0*/ 	.word	0x00000016
        /*08e4*/ 	.word	0x00019c00
        /*08e8*/ 	.short	0x0107
        /*08ea*/ 	.byte	0x3f
	.zero		1


	//   ....[49]....
        /*08ec*/ 	.word	0x0000daf0
        /*08f0*/ 	.word	0x00000016
        /*08f4*/ 	.word	0x00019c00
        /*08f8*/ 	.short	0x0101
        /*08fa*/ 	.byte	0x3f
	.zero		1


	//   ....[50]....
        /*08fc*/ 	.word	0x0000db10
        /*0900*/ 	.word	0x00000016
        /*0904*/ 	.word	0x00019c20
        /*0908*/ 	.short	0x010a
        /*090a*/ 	.byte	0x3f
	.zero		1


	//   ....[51]....
        /*090c*/ 	.word	0x0000de80
        /*0910*/ 	.word	0x00000000
        /*0914*/ 	.word	0x00019c80
        /*0918*/ 	.short	0x010a
        /*091a*/ 	.byte	0x3f
	.zero		1


	//   ....[52]....
        /*091c*/ 	.word	0x0000e190
        /*0920*/ 	.word	0x00000000
        /*0924*/ 	.word	0x00019c70
        /*0928*/ 	.short	0x0107
        /*092a*/ 	.byte	0x3f
	.zero		1


	//   ....[53]....
        /*092c*/ 	.word	0x0000e250
        /*0930*/ 	.word	0x00000000
        /*0934*/ 	.word	0x00019c70
        /*0938*/ 	.short	0x0101
        /*093a*/ 	.byte	0x3f
	.zero		1


	//   ....[54]....
        /*093c*/ 	.word	0x0000e280
        /*0940*/ 	.word	0x00000000
        /*0944*/ 	.word	0x00019c40
        /*0948*/ 	.short	0x010a
        /*094a*/ 	.byte	0x3f
	.zero		1


	//   ....[55]....
        /*094c*/ 	.word	0x0000e570
        /*0950*/ 	.word	0x00000000
        /*0954*/ 	.word	0x00019c30
        /*0958*/ 	.short	0x0107
        /*095a*/ 	.byte	0x3f
	.zero		1


	//   ....[56]....
        /*095c*/ 	.word	0x0000e630
        /*0960*/ 	.word	0x00000000
        /*0964*/ 	.word	0x00019c30
        /*0968*/ 	.short	0x0101
        /*096a*/ 	.byte	0x3f
	.zero		1


	//   ....[57]....
        /*096c*/ 	.word	0x0000e6c0
        /*0970*/ 	.word	0x00000002
        /*0974*/ 	.word	0x00019c70
        /*0978*/ 	.short	0x010a
        /*097a*/ 	.byte	0x3f
	.zero		1


	//   ....[58]....
        /*097c*/ 	.word	0x0000e750
        /*0980*/ 	.word	0x00000002
        /*0984*/ 	.word	0x00019c60
        /*0988*/ 	.short	0x010a
        /*098a*/ 	.byte	0x3f
	.zero		1


	//   ....[59]....
        /*098c*/ 	.word	0x0000eb10
        /*0990*/ 	.word	0x00000002
        /*0994*/ 	.word	0x00019c50
        /*0998*/ 	.short	0x0101
        /*099a*/ 	.byte	0x3f
	.zero		1


	//   ....[60]....
        /*099c*/ 	.word	0x0000eba0
        /*09a0*/ 	.word	0x00000002
        /*09a4*/ 	.word	0x00000000
        /*09a8*/ 	.short	0x0101
        /*09aa*/ 	.byte	0x3f
	.zero		1


	//   ....[61]....
        /*09ac*/ 	.word	0x0000ed60
        /*09b0*/ 	.word	0x00000003
        /*09b4*/ 	.word	0x00019c70
        /*09b8*/ 	.short	0x010a
        /*09ba*/ 	.byte	0x3f
	.zero		1


	//   ....[62]....
        /*09bc*/ 	.word	0x0000ede0
        /*09c0*/ 	.word	0x00000003
        /*09c4*/ 	.word	0x00019c60
        /*09c8*/ 	.short	0x010a
        /*09ca*/ 	.byte	0x3f
	.zero		1


	//   ....[63]....
        /*09cc*/ 	.word	0x0000f1b0
        /*09d0*/ 	.word	0x00000003
        /*09d4*/ 	.word	0x00019c50
        /*09d8*/ 	.short	0x0101
        /*09da*/ 	.byte	0x3f
	.zero		1


	//   ....[64]....
        /*09dc*/ 	.word	0x0000f250
        /*09e0*/ 	.word	0x00000003
        /*09e4*/ 	.word	0x00000000
        /*09e8*/ 	.short	0x0101
        /*09ea*/ 	.byte	0x3f
	.zero		1


	//   ....[65]....
        /*09ec*/ 	.word	0x0000fef0
        /*09f0*/ 	.word	0x00000004
        /*09f4*/ 	.word	0x00019c20
        /*09f8*/ 	.short	0x010a
        /*09fa*/ 	.byte	0x3f
	.zero		1


	//   ....[66]....
        /*09fc*/ 	.word	0x00010070
        /*0a00*/ 	.word	0x00000005
        /*0a04*/ 	.word	0x00019c40
        /*0a08*/ 	.short	0x010a
        /*0a0a*/ 	.byte	0x3f
	.zero		1


	//   ....[67]....
        /*0a0c*/ 	.word	0x00010110
        /*0a10*/ 	.word	0x00000017
        /*0a14*/ 	.word	0x00019c40
        /*0a18*/ 	.short	0x010a
        /*0a1a*/ 	.byte	0x3f
	.zero		1


	//   ....[68]....
        /*0a1c*/ 	.word	0x00010150
        /*0a20*/ 	.word	0x00000005
        /*0a24*/ 	.word	0x00019c60
        /*0a28*/ 	.short	0x010a
        /*0a2a*/ 	.byte	0x3f
	.zero		1


	//   ....[69]....
        /*0a2c*/ 	.word	0x00010190
        /*0a30*/ 	.word	0x00000017
        /*0a34*/ 	.word	0x00019c60
        /*0a38*/ 	.short	0x010a
        /*0a3a*/ 	.byte	0x3f
	.zero		1


	//   ....[70]....
        /*0a3c*/ 	.word	0x000101d0
        /*0a40*/ 	.word	0x00000005
        /*0a44*/ 	.word	0x00019c80
        /*0a48*/ 	.short	0x010a
        /*0a4a*/ 	.byte	0x3f
	.zero		1


	//   ....[71]....
        /*0a4c*/ 	.word	0x00010210
        /*0a50*/ 	.word	0x00000017
        /*0a54*/ 	.word	0x00019c80
        /*0a58*/ 	.short	0x010a
        /*0a5a*/ 	.byte	0x3f
	.zero		1


	//   ....[72]....
        /*0a5c*/ 	.word	0x00010280
        /*0a60*/ 	.word	0x00000003
        /*0a64*/ 	.word	0x00019c00
        /*0a68*/ 	.short	0x010a
        /*0a6a*/ 	.byte	0x3f
	.zero		1


	//   ....[73]....
        /*0a6c*/ 	.word	0x000102d0
        /*0a70*/ 	.word	0x00000003
        /*0a74*/ 	.word	0x00019c30
        /*0a78*/ 	.short	0x010a
        /*0a7a*/ 	.byte	0x3f
	.zero		1


	//   ....[74]....
        /*0a7c*/ 	.word	0x00010330
        /*0a80*/ 	.word	0x00000007
        /*0a84*/ 	.word	0x00019c30
        /*0a88*/ 	.short	0x010a
        /*0a8a*/ 	.byte	0x3f
	.zero		1


	//   ....[75]....
        /*0a8c*/ 	.word	0x00010390
        /*0a90*/ 	.word	0x00000007
        /*0a94*/ 	.word	0x00019c50
        /*0a98*/ 	.short	0x010a
        /*0a9a*/ 	.byte	0x3f
	.zero		1


	//   ....[76]....
        /*0a9c*/ 	.word	0x000103f0
        /*0aa0*/ 	.word	0x00000009
        /*0aa4*/ 	.word	0x00019c30
        /*0aa8*/ 	.short	0x010a
        /*0aaa*/ 	.byte	0x3f
	.zero		1


	//   ....[77]....
        /*0aac*/ 	.word	0x00010450
        /*0ab0*/ 	.word	0x00000009
        /*0ab4*/ 	.word	0x00019c50
        /*0ab8*/ 	.short	0x010a
        /*0aba*/ 	.byte	0x3f
	.zero		1


	//   ....[78]....
        /*0abc*/ 	.word	0x000104b0
        /*0ac0*/ 	.word	0x00000006
        /*0ac4*/ 	.word	0x00019c50
        /*0ac8*/ 	.short	0x010a
        /*0aca*/ 	.byte	0x3f
	.zero		1


	//   ....[79]....
        /*0acc*/ 	.word	0x000105c0
        /*0ad0*/ 	.word	0x00000004
        /*0ad4*/ 	.word	0x00019c80
        /*0ad8*/ 	.short	0x010a
        /*0ada*/ 	.byte	0x3f
	.zero		1


	//   ....[80]....
        /*0adc*/ 	.word	0x00010980
        /*0ae0*/ 	.word	0x00000004
        /*0ae4*/ 	.word	0x00019c40
        /*0ae8*/ 	.short	0x010a
        /*0aea*/ 	.byte	0x3f
	.zero		1


	//   ....[81]....
        /*0aec*/ 	.word	0x00011030
        /*0af0*/ 	.word	0x00000016
        /*0af4*/ 	.word	0x00019c20
        /*0af8*/ 	.short	0x010a
        /*0afa*/ 	.byte	0x3f
	.zero		1


	//   ....[82]....
        /*0afc*/ 	.word	0x00011080
        /*0b00*/ 	.word	0x00000000
        /*0b04*/ 	.word	0x00019c80
        /*0b08*/ 	.short	0x010a
        /*0b0a*/ 	.byte	0x3f
	.zero		1


	//   ....[83]....
        /*0b0c*/ 	.word	0x00011340
        /*0b10*/ 	.word	0x00000000
        /*0b14*/ 	.word	0x00019c40
        /*0b18*/ 	.short	0x010a
        /*0b1a*/ 	.byte	0x3f
	.zero		1


	//   ....[84]....
        /*0b1c*/ 	.word	0x000115f0
        /*0b20*/ 	.word	0x00000002
        /*0b24*/ 	.word	0x00019c70
        /*0b28*/ 	.short	0x010a
        /*0b2a*/ 	.byte	0x3f
	.zero		1


	//   ....[85]....
        /*0b2c*/ 	.word	0x00011640
        /*0b30*/ 	.word	0x00000002
        /*0b34*/ 	.word	0x00019c60
        /*0b38*/ 	.short	0x010a
        /*0b3a*/ 	.byte	0x3f
	.zero		1


	//   ....[86]....
        /*0b3c*/ 	.word	0x00011690
        /*0b40*/ 	.word	0x00000003
        /*0b44*/ 	.word	0x00019c70
        /*0b48*/ 	.short	0x010a
        /*0b4a*/ 	.byte	0x3f
	.zero		1


	//   ....[87]....
        /*0b4c*/ 	.word	0x000116e0
        /*0b50*/ 	.word	0x00000003
        /*0b54*/ 	.word	0x00019c60
        /*0b58*/ 	.short	0x010a
        /*0b5a*/ 	.byte	0x3f
	.zero		1


	//   ....[88]....
        /*0b5c*/ 	.word	0x00011730
        /*0b60*/ 	.word	0x00000004
        /*0b64*/ 	.word	0x00019c20
        /*0b68*/ 	.short	0x010a
        /*0b6a*/ 	.byte	0x3f
	.zero		1


	//   ....[89]....
        /*0b6c*/ 	.word	0x000118d0
        /*0b70*/ 	.word	0x00000005
        /*0b74*/ 	.word	0x00019c40
        /*0b78*/ 	.short	0x010a
        /*0b7a*/ 	.byte	0x3f
	.zero		1


	//   ....[90]....
        /*0b7c*/ 	.word	0x00011920
        /*0b80*/ 	.word	0x00000017
        /*0b84*/ 	.word	0x00019c40
        /*0b88*/ 	.short	0x010a
        /*0b8a*/ 	.byte	0x3f
	.zero		1


	//   ....[91]....
        /*0b8c*/ 	.word	0x00011970
        /*0b90*/ 	.word	0x00000005
        /*0b94*/ 	.word	0x00019c60
        /*0b98*/ 	.short	0x010a
        /*0b9a*/ 	.byte	0x3f
	.zero		1


	//   ....[92]....
        /*0b9c*/ 	.word	0x000119c0
        /*0ba0*/ 	.word	0x00000017
        /*0ba4*/ 	.word	0x00019c60
        /*0ba8*/ 	.short	0x010a
        /*0baa*/ 	.byte	0x3f
	.zero		1


	//   ....[93]....
        /*0bac*/ 	.word	0x00011a10
        /*0bb0*/ 	.word	0x00000005
        /*0bb4*/ 	.word	0x00019c80
        /*0bb8*/ 	.short	0x010a
        /*0bba*/ 	.byte	0x3f
	.zero		1


	//----- nvinfo : EIATTR_NUM_MBARRIERS
	.align		4
.L_297:
        /*0bbc*/ 	.byte	0x03, 0x38
        /*0bbe*/ 	.short	0x0016


	//----- nvinfo : EIATTR_EXIT_INSTR_OFFSETS
	.align		4
        /*0bc0*/ 	.byte	0x04, 0x1c
        /*0bc2*/ 	.short	(.L_299 - .L_298)


	//   ....[0]....
.L_298:
        /*0bc4*/ 	.word	0x00000980


	//   ....[1]....
        /*0bc8*/ 	.word	0x0000a710


	//   ....[2]....
        /*0bcc*/ 	.word	0x00010260


	//----- nvinfo : EIATTR_MAX_THREADS
	.align		4
.L_299:
        /*0bd0*/ 	.byte	0x04, 0x05
        /*0bd2*/ 	.short	(.L_301 - .L_300)
.L_300:
        /*0bd4*/ 	.word	0x00000200
        /*0bd8*/ 	.word	0x00000001
        /*0bdc*/ 	.word	0x00000001


	//----- nvinfo : EIATTR_CRS_STACK_SIZE
	.align		4
.L_301:
        /*0be0*/ 	.byte	0x04, 0x1e
        /*0be2*/ 	.short	(.L_303 - .L_302)
.L_302:
        /*0be4*/ 	.word	0x00000000


	//----- nvinfo : EIATTR_CBANK_PARAM_SIZE
	.align		4
.L_303:
        /*0be8*/ 	.byte	0x03, 0x19
        /*0bea*/ 	.short	0x0af0


	//----- nvinfo : EIATTR_PARAM_CBANK
	.align		4
        /*0bec*/ 	.byte	0x04, 0x0a
        /*0bee*/ 	.short	(.L_305 - .L_304)
	.align		4
.L_304:
        /*0bf0*/ 	.word	index@(.nv.constant0._ZN7cutlass13device_kernelIN5flash11enable_sm90INS1_16FlashAttnFwdSm90INS1_25CollectiveMainloopFwdSm90ILi2EN4cute5tupleIJNS5_1CILi1EEES8_S8_EEENS6_IJNS7_ILi192EEENS7_ILi128EEENS7_ILi96EEEEEELi96ENS_12float_e4m3_tEfNS_4arch4Sm90ELb1ELb0ELb0ELb1ELb1ELb0ELb0ELb1ELb1ELb1ELb0ELb0EEENS1_21CollectiveEpilogueFwdINS6_IJSA_SC_SB_EEES9_NS_10bfloat16_tESG_Li384ELb1ELb1ELb0ELb1EEENS1_36VarlenDynamicPersistentTileSchedulerILi192ELi128ELi384ELi128ELb0ELb1ELb1ELb1ELb1ELb1EEEEEEEEEvNT_6ParamsE)
        /*0bf4*/ 	.short	0x0210
        /*0bf6*/ 	.short	0x0af0


	//----- nvinfo : EIATTR_SW_WAR
	.align		4
.L_305:
        /*0bf8*/ 	.byte	0x04, 0x36
        /*0bfa*/ 	.short	(.L_307 - .L_306)
.L_306:
        /*0bfc*/ 	.word	0x00000008
.L_307:


//--------------------- .nv.info._ZN7cutlass13device_kernelIN5flash11enable_sm90INS1_16FlashAttnFwdSm90INS1_25CollectiveMainloopFwdSm90ILi2EN4cute5tupleIJNS5_1CILi1EEES8_S8_EEENS6_IJNS7_ILi192EEENS7_ILi128EEENS7_ILi96EEEEEELi96ENS_12float_e4m3_tEfNS_4arch4Sm90ELb1ELb0ELb0ELb1ELb1ELb1ELb0ELb1ELb1ELb1ELb0ELb0EEENS1_21CollectiveEpilogueFwdINS6_IJSA_SC_SB_EEES9_NS_10bfloat16_tESG_Li384ELb1ELb1ELb0ELb1EEENS1_36VarlenDynamicPersistentTileSchedulerILi192ELi128ELi384ELi128ELb0ELb1ELb1ELb1ELb1ELb1EEEEEEEEEvNT_6ParamsE --------------------------
	.section	.nv.info._ZN7cutlass13device_kernelIN5flash11enable_sm90INS1_16FlashAttnFwdSm90INS1_25CollectiveMainloopFwdSm90ILi2EN4cute5tupleIJNS5_1CILi1EEES8_S8_EEENS6_IJNS7_ILi192EEENS7_ILi128EEENS7_ILi96EEEEEELi96ENS_12float_e4m3_tEfNS_4arch4Sm90ELb1ELb0ELb0ELb1ELb1ELb1ELb0ELb1ELb1ELb1ELb0ELb0EEENS1_21CollectiveEpilogueFwdINS6_IJSA_SC_SB_EEES9_NS_10bfloat16_tESG_Li384ELb1ELb1ELb0ELb1EEENS1_36VarlenDynamicPersistentTileSchedulerILi192ELi128ELi384ELi128ELb0ELb1ELb1ELb1ELb1ELb1EEEEEEEEEvNT_6ParamsE,"",@"SHT_CUDA_INFO"
	.sectionflags	@""
	.align	4


	//----- nvinfo : EIATTR_CUDA_API_VERSION
	.align		4
        /*0000*/ 	.byte	0x04, 0x37
        /*0002*/ 	.short	(.L_309 - .L_308)
.L_308:
        /*0004*/ 	.word	0x00000082


	//----- nvinfo : EIATTR_KPARAM_INFO
	.align		4
.L_309:
        /*0008*/ 	.byte	0x04, 0x17
        /*000a*/ 	.short	(.L_311 - .L_310)
.L_310:
        /*000c*/ 	.word	0x00000000
        /*0010*/ 	.short	0x0000
        /*0012*/ 	.short	0x0070
        /*0014*/ 	.byte	0x00, 0xf0, 0x01, 0x2a


	//----- nvinfo : EIATTR_SPARSE_MMA_MASK
	.align		4
.L_311:
        /*0018*/ 	.byte	0x03, 0x50
        /*001a*/ 	.short	0x0000


	//----- nvinfo : EIATTR_MAXREG_COUNT
	.align		4
        /*001c*/ 	.byte	0x03, 0x1b
        /*001e*/ 	.short	0x0080


	//----- nvinfo : EIATTR_NUM_BARRIERS
	.align		4
        /*0020*/ 	.byte	0x02, 0x4c
        /*0022*/ 	.byte	0x10
	.zero		1


	//----- nvinfo : EIATTR_EXTERNS
	.align		4
        /*0024*/ 	.byte	0x04, 0x0f
        /*0026*/ 	.short	(.L_313 - .L_312)


	//   ....[0]....
	.align		4
.L_312:
        /*0028*/ 	.word	index@(__assertfail)


	//----- nvinfo : EIATTR_ANNOTATIONS
	.align		4
.L_313:
        /*002c*/ 	.byte	0x04, 0x55
        /*002e*/ 	.short	(.L_315 - .L_314)


	//   ....[0]....
.L_314:
        /* <DEDUP_REMOVED lines=99> */


	//----- nvinfo : EIATTR_MERCURY_ISA_VERSION
	.align		4
.L_315:
        /*0650*/ 	.byte	0x03, 0x5f
        /*0652*/ 	.short	0x0101


	//----- nvinfo : EIATTR_UNUSED_LOAD_BYTE_OFFSET
	.align		4
        /*0654*/ 	.byte	0x04, 0x44
        /*0656*/ 	.short	(.L_317 - .L_316)


	//   ....[0]....
.L_316:
        /*0658*/ 	.word	0x00000a50
        /*065c*/ 	.word	0x0000fff0


	//   ....[1]....
        /*0660*/ 	.word	0x00012bc0
        /*0664*/ 	.word	0x0000fff0


	//----- nvinfo : EIATTR_INT_WARP_WIDE_INSTR_OFFSETS
	.align		4
.L_317:
        /*0668*/ 	.byte	0x04, 0x31
        /*066a*/ 	.short	(.L_319 - .L_318)


	//   ....[0]....
.L_318:
        /*066c*/ 	.word	0x00000130


	//   ....[1]....
        /*0670*/ 	.word	0x00000170


	//   ....[2]....
        /*0674*/ 	.word	0x000001e0


	//   ....[3]....
        /*0678*/ 	.word	0x00017970


	//   ....[4]....
        /*067c*/ 	.word	0x00017a00


	//   ....[5]....
        /*0680*/ 	.word	0x0001aac0


	//   ....[6]....
        /*0684*/ 	.word	0x0001ab50


	//----- nvinfo : EIATTR_COOP_GROUP_MASK_REGIDS
	.align		4
.L_319:
        /*0688*/ 	.byte	0x04, 0x29
        /*068a*/ 	.short	(.L_321 - .L_320)


	//   ....[0]....
.L_320:
        /*068c*/ 	.word	0xffffffff


	//   ....[1]....
        /*0690*/ 	.word	0xffffffff


	//   ....[2]....
        /*0694*/ 	.word	0xffffffff


	//   ....[3]....
        /*0698*/ 	.word	0xffffffff


	//   ....[4]....
        /*069c*/ 	.word	0xffffffff


	//   ....[5]....
        /*06a0*/ 	.word	0xffffffff


	//   ....[6]....
        /*06a4*/ 	.word	0xffffffff


	//   ....[7]....
        /*06a8*/ 	.word	0xffffffff


	//   ....[8]....
        /*06ac*/ 	.word	0xffffffff


	//   ....[9]....
        /*06b0*/ 	.word	0xffffffff


	//   ....[10]....
        /*06b4*/ 	.word	0xffffffff


	//   ....[11]....
        /*06b8*/ 	.word	0xffffffff


	//   ....[12]....
        /*06bc*/ 	.word	0xffffffff


	//   ....[13]....
        /*06c0*/ 	.word	0xffffffff


	//   ....[14]....
        /*06c4*/ 	.word	0xffffffff


	//   ....[15]....
        /*06c8*/ 	.word	0xffffffff


	//   ....[16]....
        /*06cc*/ 	.word	0xffffffff


	//   ....[17]....
        /*06d0*/ 	.word	0xffffffff


	//   ....[18]....
        /*06d4*/ 	.word	0xffffffff


	//   ....[19]....
        /*06d8*/ 	.word	0xffffffff


	//   ....[20]....
        /*06dc*/ 	.word	0xffffffff


	//   ....[21]....
        /*06e0*/ 	.word	0xffffffff


	//   ....[22]....
        /*06e4*/ 	.word	0xffffffff


	//   ....[23]....
        /*06e8*/ 	.word	0xffffffff


	//   ....[24]....
        /*06ec*/ 	.word	0xffffffff


	//   ....[25]....
        /*06f0*/ 	.word	0xffffffff


	//   ....[26]....
        /*06f4*/ 	.word	0xffffffff


	//   ....[27]....
        /*06f8*/ 	.word	0xffffffff


	//   ....[28]....
        /*06fc*/ 	.word	0xffffffff


	//   ....[29]....
        /*0700*/ 	.word	0xffffffff


	//   ....[30]....
        /*0704*/ 	.word	0xffffffff


	//   ....[31]....
        /*0708*/ 	.word	0xffffffff


	//   ....[32]....
        /*070c*/ 	.word	0xffffffff


	//   ....[33]....
        /*0710*/ 	.word	0xffffffff


	//   ....[34]....
        /*0714*/ 	.word	0xffffffff


	//   ....[35]....
        /*0718*/ 	.word	0xffffffff


	//   ....[36]....
        /*071c*/ 	.word	0xffffffff


	//   ....[37]....
        /*0720*/ 	.word	0xffffffff


	//   ....[38]....
        /*0724*/ 	.word	0xffffffff


	//   ....[39]....
        /*0728*/ 	.word	0xffffffff


	//   ....[40]....
        /*072c*/ 	.word	0xffffffff


	//   ....[41]....
        /*0730*/ 	.word	0xffffffff


	//   ....[42]....
        /*0734*/ 	.word	0xffffffff


	//   ....[43]....
        /*0738*/ 	.word	0xffffffff


	//   ....[44]....
        /*073c*/ 	.word	0xffffffff


	//   ....[45]....
        /*0740*/ 	.word	0xffffffff


	//   ....[46]....
        /*0744*/ 	.word	0xffffffff


	//   ....[47]....
        /*0748*/ 	.word	0xffffffff


	//   ....[48]....
        /*074c*/ 	.word	0xffffffff


	//   ....[49]....
        /*0750*/ 	.word	0xffffffff


	//   ....[50]....
        /*0754*/ 	.word	0xffffffff


	//   ....[51]....
        /*0758*/ 	.word	0xffffffff


	//   ....[52]....
        /*075c*/ 	.word	0xffffffff


	//   ....[53]....
        /*0760*/ 	.word	0xffffffff


	//   ....[54]....
        /*0764*/ 	.word	0xffffffff


	//   ....[55]....
        /*0768*/ 	.word	0xffffffff


	//   ....[56]....
        /*076c*/ 	.word	0xffffffff


	//   ....[57]....
        /*0770*/ 	.word	0xffffffff


	//   ....[58]....
        /*0774*/ 	.word	0xffffffff


	//   ....[59]....
        /*0778*/ 	.word	0xffffffff


	//   ....[60]....
        /*077c*/ 	.word	0xffffffff


	//   ....[61]....
        /*0780*/ 	.word	0xffffffff


	//   ....[62]....
        /*0784*/ 	.word	0xffffffff


	//   ....[63]....
        /*0788*/ 	.word	0xffffffff


	//   ....[64]....
        /*078c*/ 	.word	0xffffffff


	//   ....[65]....
        /*0790*/ 	.word	0xffffffff


	//   ....[66]....
        /*0794*/ 	.word	0xffffffff


	//   ....[67]....
        /*0798*/ 	.word	0xffffffff


	//   ....[68]....
        /*079c*/ 	.word	0xffffffff


	//   ....[69]....
        /*07a0*/ 	.word	0xffffffff


	//   ....[70]....
        /*07a4*/ 	.word	0xffffffff


	//   ....[71]....
        /*07a8*/ 	.word	0xffffffff


	//   ....[72]....
        /*07ac*/ 	.word	0xffffffff


	//   ....[73]....
        /*07b0*/ 	.word	0xffffffff


	//   ....[74]....
        /*07b4*/ 	.word	0xffffffff


	//   ....[75]....
        /*07b8*/ 	.word	0xffffffff


	//   ....[76]....
        /*07bc*/ 	.word	0xffffffff


	//   ....[77]....
        /*07c0*/ 	.word	0xffffffff


	//   ....[78]....
        /*07c4*/ 	.word	0xffffffff


	//   ....[79]....
        /*07c8*/ 	.word	0xffffffff


	//   ....[80]....
        /*07cc*/ 	.word	0xffffffff


	//   ....[81]....
        /*07d0*/ 	.word	0xffffffff


	//   ....[82]....
        /*07d4*/ 	.word	0xffffffff


	//   ....[83]....
        /*07d8*/ 	.word	0xffffffff


	//   ....[84]....
        /*07dc*/ 	.word	0xffffffff


	//   ....[85]....
        /*07e0*/ 	.word	0xffffffff


	//   ....[86]....
        /*07e4*/ 	.word	0xffffffff


	//   ....[87]....
        /*07e8*/ 	.word	0xffffffff


	//   ....[88]....
        /*07ec*/ 	.word	0xffffffff


	//   ....[89]....
        /*07f0*/ 	.word	0xffffffff


	//   ....[90]....
        /*07f4*/ 	.word	0xffffffff


	//   ....[91]....
        /*07f8*/ 	.word	0xffffffff


	//   ....[92]....
        /*07fc*/ 	.word	0xffffffff


	//   ....[93]....
        /*0800*/ 	.word	0xffffffff


	//   ....[94]....
        /*0804*/ 	.word	0xffffffff


	//   ....[95]....
        /*0808*/ 	.word	0xffffffff


	//   ....[96]....
        /*080c*/ 	.word	0xffffffff


	//   ....[97]....
        /*0810*/ 	.word	0xffffffff


	//   ....[98]....
        /*0814*/ 	.word	0xffffffff


	//   ....[99]....
        /*0818*/ 	.word	0xffffffff


	//   ....[100]....
        /*081c*/ 	.word	0xffffffff


	//   ....[101]....
        /*0820*/ 	.word	0xffffffff


	//   ....[102]....
        /*0824*/ 	.word	0xffffffff


	//   ....[103]....
        /*0828*/ 	.word	0xffffffff


	//   ....[104]....
        /*082c*/ 	.word	0xffffffff


	//   ....[105]....
        /*0830*/ 	.word	0xffffffff


	//   ....[106]....
        /*0834*/ 	.word	0xffffffff


	//   ....[107]....
        /*0838*/ 	.word	0xffffffff


	//   ....[108]....
        /*083c*/ 	.word	0xffffffff


	//   ....[109]....
        /*0840*/ 	.word	0xffffffff


	//   ....[110]....
        /*0844*/ 	.word	0xffffffff


	//   ....[111]....
        /*0848*/ 	.word	0xffffffff


	//   ....[112]....
        /*084c*/ 	.word	0xffffffff


	//   ....[113]....
        /*0850*/ 	.word	0xffffffff


	//   ....[114]....
        /*0854*/ 	.word	0xffffffff


	//   ....[115]....
        /*0858*/ 	.word	0xffffffff


	//   ....[116]....
        /*085c*/ 	.word	0xffffffff


	//   ....[117]....
        /*0860*/ 	.word	0xffffffff


	//   ....[118]....
        /*0864*/ 	.word	0xffffffff


	//   ....[119]....
        /*0868*/ 	.word	0xffffffff


	//   ....[120]....
        /*086c*/ 	.word	0xffffffff


	//   ....[121]....
        /*0870*/ 	.word	0xffffffff


	//   ....[122]....
        /*0874*/ 	.word	0xffffffff


	//   ....[123]....
        /*0878*/ 	.word	0xffffffff


	//   ....[124]....
        /*087c*/ 	.word	0xffffffff


	//   ....[125]....
        /*0880*/ 	.word	0xffffffff


	//   ....[126]....
        /*0884*/ 	.word	0xffffffff


	//   ....[127]....
        /*0888*/ 	.word	0xffffffff


	//   ....[128]....
        /*088c*/ 	.word	0xffffffff


	//   ....[129]....
        /*0890*/ 	.word	0xffffffff


	//   ....[130]....
        /*0894*/ 	.word	0xffffffff


	//   ....[131]....
        /*0898*/ 	.word	0xffffffff


	//   ....[132]....
        /*089c*/ 	.word	0xffffffff


	//   ....[133]....
        /*08a0*/ 	.word	0xffffffff


	//   ....[134]....
        /*08a4*/ 	.word	0xffffffff


	//   ....[135]....
        /*08a8*/ 	.word	0xffffffff


	//   ....[136]....
        /*08ac*/ 	.word	0xffffffff


	//   ....[137]....
        /*08b0*/ 	.word	0x0500000f


	//   ....[138]....
        /*08b4*/ 	.word	0x0500000f


	//   ....[139]....
        /*08b8*/ 	.word	0x0500000f


	//   ....[140]....
        /*08bc*/ 	.word	0x0500000f


	//   ....[141]....
        /*08c0*/ 	.word	0x0500000f


	//   ....[142]....
        /*08c4*/ 	.word	0x0500000f


	//   ....[143]....
        /*08c8*/ 	.word	0x0500000f


	//   ....[144]....
        /*08cc*/ 	.word	0x0500000f


	//   ....[145]....
        /*08d0*/ 	.word	0x0500000f


	//   ....[146]....
        /*08d4*/ 	.word	0x0500000f


	//   ....[147]....
        /*08d8*/ 	.word	0x0500000f


	//   ....[148]....
        /*08dc*/ 	.word	0x0500000f


	//   ....[149]....
        /*08e0*/ 	.word	0x0500000f


	//   ....[150]....
        /*08e4*/ 	.word	0x0500000f


	//   ....[151]....
        /*08e8*/ 	.word	0x0500000f


	//   ....[152]....
        /*08ec*/ 	.word	0x0500000f


	//   ....[153]....
        /*08f0*/ 	.word	0x0500000f


	//   ....[154]....
        /*08f4*/ 	.word	0x0500000f


	//   ....[155]....
        /*08f8*/ 	.word	0x0500000f


	//   ....[156]....
        /*08fc*/ 	.word	0x0500000f


	//   ....[157]....
        /*0900*/ 	.word	0x0500000f


	//   ....[158]....
        /*0904*/ 	.word	0x0500000f


	//   ....[159]....
        /*0908*/ 	.word	0x0500000f


	//   ....[160]....
        /*090c*/ 	.word	0x0500000f


	//   ....[161]....
        /*0910*/ 	.word	0x0500000f


	//   ....[162]....
        /*0914*/ 	.word	0x0500000f


	//   ....[163]....
        /*0918*/ 	.word	0x0500000f


	//   ....[164]....
        /*091c*/ 	.word	0x0500000f


	//   ....[165]....
        /*0920*/ 	.word	0x0500000f


	//   ....[166]....
        /*0924*/ 	.word	0x0500000f


	//   ....[167]....
        /*0928*/ 	.word	0x0500000f


	//   ....[168]....
        /*092c*/ 	.word	0x0500000f


	//   ....[169]....
        /*0930*/ 	.word	0x0500000f


	//   ....[170]....
        /*0934*/ 	.word	0x0500000f


	//   ....[171]....
        /*0938*/ 	.word	0x0500000f


	//   ....[172]....
        /*093c*/ 	.word	0x0500000f


	//   ....[173]....
        /*0940*/ 	.word	0x0500000f


	//   ....[174]....
        /*0944*/ 	.word	0x0500000f


	//   ....[175]....
        /*0948*/ 	.word	0x0500000f


	//   ....[176]....
        /*094c*/ 	.word	0x0500000f


	//   ....[177]....
        /*0950*/ 	.word	0x0500000f


	//   ....[178]....
        /*0954*/ 	.word	0x0500000f


	//   ....[179]....
        /*0958*/ 	.word	0x0500000f


	//   ....[180]....
        /*095c*/ 	.word	0x0500000f


	//   ....[181]....
        /*0960*/ 	.word	0x0500000f


	//   ....[182]....
        /*0964*/ 	.word	0x0500000f


	//   ....[183]....
        /*0968*/ 	.word	0x0500000f


	//   ....[184]....
        /*096c*/ 	.word	0x0500000f


	//   ....[185]....
        /*0970*/ 	.word	0x0500000f


	//   ....[186]....
        /*0974*/ 	.word	0x0500000f


	//   ....[187]....
        /*0978*/ 	.word	0x0500000f


	//   ....[188]....
        /*097c*/ 	.word	0x0500000f


	//   ....[189]....
        /*0980*/ 	.word	0x0500000f


	//   ....[190]....
        /*0984*/ 	.word	0x0500000f


	//   ....[191]....
        /*0988*/ 	.word	0x0500000f


	//   ....[192]....
        /*098c*/ 	.word	0x0500000f


	//----- nvinfo : EIATTR_COOP_GROUP_INSTR_OFFSETS
	.align		4
.L_321:
        /*0990*/ 	.byte	0x04, 0x28
        /*0992*/ 	.short	(.L_323 - .L_322)


	//   ....[0]....
.L_322:
        /*0994*/ 	.word	0x00000070


	//   ....[1]....
        /*0998*/ 	.word	0x00000140


	//   ....[2]....
        /*099c*/ 	.word	0x00000190


	//   ....[3]....
        /*09a0*/ 	.word	0x000003c0


	//   ....[4]....
        /*09a4*/ 	.word	0x00000520


	//   ....[5]....
        /*09a8*/ 	.word	0x00000640


	//   ....[6]....
        /*09ac*/ 	.word	0x000007a0


	//   ....[7]....
        /*09b0*/ 	.word	0x00002980


	//   ....[8]....
        /*09b4*/ 	.word	0x00002990


	//   ....[9]....
        /*09b8*/ 	.word	0x000042e0


	//   ....[10]....
        /*09bc*/ 	.word	0x000042f0


	//   ....[11]....
        /*09c0*/ 	.word	0x00006400


	//   ....[12]....
        /*09c4*/ 	.word	0x00006410


	//   ....[13]....
        /*09c8*/ 	.word	0x00006800


	//   ....[14]....
        /*09cc*/ 	.word	0x00006820


	//   ....[15]....
        /*09d0*/ 	.word	0x000070f0


	//   ....[16]....
        /*09d4*/ 	.word	0x00007820


	//   ....[17]....
        /*09d8*/ 	.word	0x00007830


	//   ....[18]....
        /*09dc*/ 	.word	0x00007840


	//   ....[19]....
        /*09e0*/ 	.word	0x00007850


	//   ....[20]....
        /*09e4*/ 	.word	0x00009520


	//   ....[21]....
        /*09e8*/ 	.word	0x00009530


	//   ....[22]....
        /*09ec*/ 	.word	0x00009540


	//   ....[23]....
        /*09f0*/ 	.word	0x00009550


	//   ....[24]....
        /*09f4*/ 	.word	0x0000bde0


	//   ....[25]....
        /*09f8*/ 	.word	0x0000c450


	//   ....[26]....
        /*09fc*/ 	.word	0x0000c460


	//   ....[27]....
        /*0a00*/ 	.word	0x0000c480


	//   ....[28]....
        /*0a04*/ 	.word	0x0000cbd0


	//   ....[29]....
        /*0a08*/ 	.word	0x0000cbf0


	//   ....[30]....
        /*0a0c*/ 	.word	0x0000e310


	//   ....[31]....
        /*0a10*/ 	.word	0x0000e8c0


	//   ....[32]....
        /*0a14*/ 	.word	0x0000e990


	//   ....[33]....
        /*0a18*/ 	.word	0x0000ea00


	//   ....[34]....
        /*0a1c*/ 	.word	0x0000f070


	//   ....[35]....
        /*0a20*/ 	.word	0x0000f090


	//   ....[36]....
        /*0a24*/ 	.word	0x00010c50


	//   ....[37]....
        /*0a28*/ 	.word	0x00010c70


	//   ....[38]....
        /*0a2c*/ 	.word	0x00011190


	//   ....[39]....
        /*0a30*/ 	.word	0x000111f0


	//   ....[40]....
        /*0a34*/ 	.word	0x00012500


	//   ....[41]....
        /*0a38*/ 	.word	0x00012510


	//   ....[42]....
        /*0a3c*/ 	.word	0x000125b0


	//   ....[43]....
        /*0a40*/ 	.word	0x000125c0


	//   ....[44]....
        /*0a44*/ 	.word	0x00013150


	//   ....[45]....
        /*0a48*/ 	.word	0x00013180


	//   ....[46]....
        /*0a4c*/ 	.word	0x000131a0


	//   ....[47]....
        /*0a50*/ 	.word	0x000131c0


	//   ....[48]....
        /*0a54*/ 	.word	0x000131d0


	//   ....[49]....
        /*0a58*/ 	.word	0x000131e0


	//   ....[50]....
        /*0a5c*/ 	.word	0x000131f0


	//   ....[51]....
        /*0a60*/ 	.word	0x00013200


	//   ....[52]....
        /*0a64*/ 	.word	0x00013210


	//   ....[53]....
        /*0a68*/ 	.word	0x00013220


	//   ....[54]....
        /*0a6c*/ 	.word	0x00013230


	//   ....[55]....
        /*0a70*/ 	.word	0x00013240


	//   ....[56]....
        /*0a74*/ 	.word	0x00013260


	//   ....[57]....
        /*0a78*/ 	.word	0x00013270


	//   ....[58]....
        /*0a7c*/ 	.word	0x00013280


	//   ....[59]....
        /*0a80*/ 	.word	0x00013290


	//   ....[60]....
        /*0a84*/ 	.word	0x000132a0


	//   ....[61]....
        /*0a88*/ 	.word	0x000132b0


	//   ....[62]....
        /*0a8c*/ 	.word	0x000132c0


	//   ....[63]....
        /*0a90*/ 	.word	0x000132d0


	//   ....[64]....
        /*0a94*/ 	.word	0x000132e0


	//   ....[65]....
        /*0a98*/ 	.word	0x000132f0


	//   ....[66]....
        /*0a9c*/ 	.word	0x00013300


	//   ....[67]....
        /*0aa0*/ 	.word	0x00013310


	//   ....[68]....
        /*0aa4*/ 	.word	0x00013ad0


	//   ....[69]....
        /*0aa8*/ 	.word	0x00013b10


	//   ....[70]....
        /*0aac*/ 	.word	0x00013b40


	//   ....[71]....
        /*0ab0*/ 	.word	0x00013b60


	//   ....[72]....
        /*0ab4*/ 	.word	0x000140e0


	//   ....[73]....
        /*0ab8*/ 	.word	0x00014110


	//   ....[74]....
        /*0abc*/ 	.word	0x00014210


	//   ....[75]....
        /*0ac0*/ 	.word	0x00014230


	//   ....[76]....
        /*0ac4*/ 	.word	0x00014b60


	//   ....[77]....
        /*0ac8*/ 	.word	0x00014b70


	//   ....[78]....
        /*0acc*/ 	.word	0x00014c70


	//   ....[79]....
        /*0ad0*/ 	.word	0x00014c90


	//   ....[80]....
        /*0ad4*/ 	.word	0x00014e00


	//   ....[81]....
        /*0ad8*/ 	.word	0x00014fb0


	//   ....[82]....
        /*0adc*/ 	.word	0x00014fe0


	//   ....[83]....
        /*0ae0*/ 	.word	0x00015010


	//   ....[84]....
        /*0ae4*/ 	.word	0x00015040


	//   ....[85]....
        /*0ae8*/ 	.word	0x00015070


	//   ....[86]....
        /*0aec*/ 	.word	0x000150a0


	//   ....[87]....
        /*0af0*/ 	.word	0x00015210


	//   ....[88]....
        /*0af4*/ 	.word	0x00015240


	//   ....[89]....
        /*0af8*/ 	.word	0x00015270


	//   ....[90]....
        /*0afc*/ 	.word	0x000152a0


	//   ....[91]....
        /*0b00*/ 	.word	0x000152d0


	//   ....[92]....
        /*0b04*/ 	.word	0x00015300


	//   ....[93]....
        /*0b08*/ 	.word	0x000153a0


	//   ....[94]....
        /*0b0c*/ 	.word	0x00015400


	//   ....[95]....
        /*0b10*/ 	.word	0x000154a0


	//   ....[96]....
        /*0b14*/ 	.word	0x00016450


	//   ....[97]....
        /*0b18*/ 	.word	0x000185f0


	//   ....[98]....
        /*0b1c*/ 	.word	0x00018600


	//   ....[99]....
        /*0b20*/ 	.word	0x00018610


	//   ....[100]....
        /*0b24*/ 	.word	0x00018730


	//   ....[101]....
        /*0b28*/ 	.word	0x00018b70


	//   ....[102]....
        /*0b2c*/ 	.word	0x00018b80


	//   ....[103]....
        /*0b30*/ 	.word	0x00018b90


	//   ....[104]....
        /*0b34*/ 	.word	0x00018ba0


	//   ....[105]....
        /*0b38*/ 	.word	0x00019530


	//   ....[106]....
        /*0b3c*/ 	.word	0x00019560


	//   ....[107]....
        /*0b40*/ 	.word	0x00019580


	//   ....[108]....
        /*0b44*/ 	.word	0x00019590


	//   ....[109]....
        /*0b48*/ 	.word	0x00019690


	//   ....[110]....
        /*0b4c*/ 	.word	0x000196a0


	//   ....[111]....
        /*0b50*/ 	.word	0x00019e70


	//   ....[112]....
        /*0b54*/ 	.word	0x00019e90


	//   ....[113]....
        /*0b58*/ 	.word	0x00019eb0


	//   ....[114]....
        /*0b5c*/ 	.word	0x00019f10


	//   ....[115]....
        /*0b60*/ 	.word	0x0001a300


	//   ....[116]....
        /*0b64*/ 	.word	0x0001a310


	//   ....[117]....
        /*0b68*/ 	.word	0x0001a320


	//   ....[118]....
        /*0b6c*/ 	.word	0x0001a380


	//   ....[119]....
        /*0b70*/ 	.word	0x0001b260


	//   ....[120]....
        /*0b74*/ 	.word	0x0001b290


	//   ....[121]....
        /*0b78*/ 	.word	0x0001b2d0


	//   ....[122]....
        /*0b7c*/ 	.word	0x0001b300


	//   ....[123]....
        /*0b80*/ 	.word	0x0001b330


	//   ....[124]....
        /*0b84*/ 	.word	0x0001b360


	//   ....[125]....
        /*0b88*/ 	.word	0x0001b390


	//   ....[126]....
        /*0b8c*/ 	.word	0x0001b3c0


	//   ....[127]....
        /*0b90*/ 	.word	0x0001b540


	//   ....[128]....
        /*0b94*/ 	.word	0x0001b570


	//   ....[129]....
        /*0b98*/ 	.word	0x0001b5a0


	//   ....[130]....
        /*0b9c*/ 	.word	0x0001b5d0


	//   ....[131]....
        /*0ba0*/ 	.word	0x0001b600


	//   ....[132]....
        /*0ba4*/ 	.word	0x0001b630


	//   ....[133]....
        /*0ba8*/ 	.word	0x0001b6f0


	//   ....[134]....
        /*0bac*/ 	.word	0x0001b710


	//   ....[135]....
        /*0bb0*/ 	.word	0x0001b780


	//   ....[136]....
        /*0bb4*/ 	.word	0x0001be40


	//   ....[137]....
        /*0bb8*/ 	.word	0x0001c1e0


	//   ....[138]....
        /*0bbc*/ 	.word	0x0001c270


	//   ....[139]....
        /*0bc0*/ 	.word	0x0001c350


	//   ....[140]....
        /*0bc4*/ 	.word	0x0001c3e0


	//   ....[141]....
        /*0bc8*/ 	.word	0x0001c4c0


	//   ....[142]....
        /*0bcc*/ 	.word	0x0001c550


	//   ....[143]....
        /*0bd0*/ 	.word	0x0001c620


	//   ....[144]....
        /*0bd4*/ 	.word	0x0001c6b0


	//   ....[145]....
        /*0bd8*/ 	.word	0x0001c700


	//   ....[146]....
        /*0bdc*/ 	.word	0x0001c750


	//   ....[147]....
        /*0be0*/ 	.word	0x0001c820


	//   ....[148]....
        /*0be4*/ 	.word	0x0001c8b0


	//   ....[149]....
        /*0be8*/ 	.word	0x0001c900


	//   ....[150]....
        /*0bec*/ 	.word	0x0001c950


	//   ....[151]....
        /*0bf0*/ 	.word	0x0001cc50


	//   ....[152]....
        /*0bf4*/ 	.word	0x0001cf30


	//   ....[153]....
        /*0bf8*/ 	.word	0x0001d030


	//   ....[154]....
        /*0bfc*/ 	.word	0x0001d0d0


	//   ....[155]....
        /*0c00*/ 	.word	0x0001d280


	//   ....[156]....
        /*0c04*/ 	.word	0x0001d320


	//   ....[157]....
        /*0c08*/ 	.word	0x0001d420


	//   ....[158]....
        /*0c0c*/ 	.word	0x0001d4b0


	//   ....[159]....
        /*0c10*/ 	.word	0x0001d510


	//   ....[160]....
        /*0c14*/ 	.word	0x0001d5b0


	//   ....[161]....
        /*0c18*/ 	.word	0x0001d6c0


	//   ....[162]....
        /*0c1c*/ 	.word	0x0001d720


	//   ....[163]....
        /*0c20*/ 	.word	0x0001d780


	//   ....[164]....
        /*0c24*/ 	.word	0x0001d820


	//   ....[165]....
        /*0c28*/ 	.word	0x0001d8f0


	//   ....[166]....
        /*0c2c*/ 	.word	0x0001d9d0


	//   ....[167]....
        /*0c30*/ 	.word	0x0001db10


	//   ....[168]....
        /*0c34*/ 	.word	0x0001dbc0


	//   ....[169]....
        /*0c38*/ 	.word	0x0001dc70


	//   ....[170]....
        /*0c3c*/ 	.word	0x0001dd20


	//   ....[171]....
        /*0c40*/ 	.word	0x0001de10


	//   ....[172]....
        /*0c44*/ 	.word	0x0001dea0


	//   ....[173]....
        /*0c48*/ 	.word	0x0001df00


	//   ....[174]....
        /*0c4c*/ 	.word	0x0001dfd0


	//   ....[175]....
        /*0c50*/ 	.word	0x0001e1b0


	//   ....[176]....
        /*0c54*/ 	.word	0x0001e250


	//   ....[177]....
        /*0c58*/ 	.word	0x0001e370


	//   ....[178]....
        /*0c5c*/ 	.word	0x0001e3e0


	//   ....[179]....
        /*0c60*/ 	.word	0x0001e450


	//   ....[180]....
        /*0c64*/ 	.word	0x0001e4c0


	//   ....[181]....
        /*0c68*/ 	.word	0x0001e530


	//   ....[182]....
        /*0c6c*/ 	.word	0x0001e5b0


	//   ....[183]....
        /*0c70*/ 	.word	0x0001e640


	//   ....[184]....
        /*0c74*/ 	.word	0x0001e6e0


	//   ....[185]....
        /*0c78*/ 	.word	0x0001e750


	//   ....[186]....
        /*0c7c*/ 	.word	0x0001e7c0


	//   ....[187]....
        /*0c80*/ 	.word	0x0001e830


	//   ....[188]....
        /*0c84*/ 	.word	0x0001e8b0


	//   ....[189]....
        /*0c88*/ 	.word	0x0001e920


	//   ....[190]....
        /*0c8c*/ 	.word	0x0001e9c0


	//   ....[191]....
        /*0c90*/ 	.word	0x0001ea50


	//   ....[192]....
        /*0c94*/ 	.word	0x0001eb80


	//----- nvinfo : EIATTR_REG_RECONFIG
	.align		4
.L_323:
        /*0c98*/ 	.byte	0x01, 0x54
	.zero		2


	//----- nvinfo : EIATTR_SYSCALL_OFFSETS
	.align		4
        /*0c9c*/ 	.byte	0x04, 0x46
        /*0c9e*/ 	.short	(.L_325 - .L_324)


	//   ....[0]....
.L_324:
        /*0ca0*/ 	.word	0x00001a20


	//   ....[1]....
        /*0ca4*/ 	.word	0x00001b70


	//   ....[2]....
        /*0ca8*/ 	.word	0x00007260


	//   ....[3]....
        /*0cac*/ 	.word	0x00007580


	//   ....[4]....
        /*0cb0*/ 	.word	0x00017b60


	//   ....[5]....
        /*0cb4*/ 	.word	0x00017cd0


	//   ....[6]....
        /*0cb8*/ 	.word	0x00017e20


	//   ....[7]....
        /*0cbc*/ 	.word	0x00017f60


	//   ....[8]....
        /*0cc0*/ 	.word	0x00018fe0


	//----- nvinfo : EIATTR_MBARRIER_INSTR_OFFSETS
	.align		4
.L_325:
        /*0cc4*/ 	.byte	0x04, 0x39
        /*0cc6*/ 	.short	(.L_327 - .L_326)


	//   ....[0]....
.L_326:
        /*0cc8*/ 	.word	0x00000270
        /*0ccc*/ 	.word	0x000000ff
        /*0cd0*/ 	.word	0x00019c00
        /*0cd4*/ 	.short	0x0100
        /*0cd6*/ 	.byte	0x08
	.zero		1


	//   ....[1]....
        /*0cd8*/ 	.word	0x00000280
        /*0cdc*/ 	.word	0x000000ff
        /*0ce0*/ 	.word	0x00019c20
        /*0ce4*/ 	.short	0x0100
        /*0ce6*/ 	.byte	0x08
	.zero		1


	//   ....[2]....
        /*0ce8*/ 	.word	0x00000370
        /*0cec*/ 	.word	0x000000ff
        /*0cf0*/ 	.word	0x00019c30
        /*0cf4*/ 	.short	0x0100
        /*0cf6*/ 	.byte	0x08
	.zero		1


	//   ....[3]....
        /*0cf8*/ 	.word	0x00000380
        /*0cfc*/ 	.word	0x000000ff
        /*0d00*/ 	.word	0x00019c40
        /*0d04*/ 	.short	0x0100
        /*0d06*/ 	.byte	0x08
	.zero		1


	//   ....[4]....
        /*0d08*/ 	.word	0x00000390
        /*0d0c*/ 	.word	0x000000ff
        /*0d10*/ 	.word	0x00019c38
        /*0d14*/ 	.short	0x0100
        /*0d16*/ 	.byte	0x08
	.zero		1


	//   ....[5]....
        /*0d18*/ 	.word	0x000003a0
        /*0d1c*/ 	.word	0x000000ff
        /*0d20*/ 	.word	0x00019c48
        /*0d24*/ 	.short	0x0100
        /*0d26*/ 	.byte	0x08
	.zero		1


	//   ....[6]....
        /*0d28*/ 	.word	0x000004d0
        /*0d2c*/ 	.word	0x000000ff
        /*0d30*/ 	.word	0x00019c50
        /*0d34*/ 	.short	0x0100
        /*0d36*/ 	.byte	0x08
	.zero		1


	//   ....[7]....
        /*0d38*/ 	.word	0x000004e0
        /*0d3c*/ 	.word	0x000000ff
        /*0d40*/ 	.word	0x00019c60
        /*0d44*/ 	.short	0x0100
        /*0d46*/ 	.byte	0x08
	.zero		1


	//   ....[8]....
        /*0d48*/ 	.word	0x000004f0
        /*0d4c*/ 	.word	0x000000ff
        /*0d50*/ 	.word	0x00019c58
        /*0d54*/ 	.short	0x0100
        /*0d56*/ 	.byte	0x08
	.zero		1


	//   ....[9]....
        /*0d58*/ 	.word	0x00000500
        /*0d5c*/ 	.word	0x000000ff
        /*0d60*/ 	.word	0x00019c68
        /*0d64*/ 	.short	0x0100
        /*0d66*/ 	.byte	0x08
	.zero		1


	//   ....[10]....
        /*0d68*/ 	.word	0x000005f0
        /*0d6c*/ 	.word	0x000000ff
        /*0d70*/ 	.word	0x00019c70
        /*0d74*/ 	.short	0x0100
        /*0d76*/ 	.byte	0x06
	.zero		1


	//   ....[11]....
        /*0d78*/ 	.word	0x00000600
        /*0d7c*/ 	.word	0x000000ff
        /*0d80*/ 	.word	0x00019c80
        /*0d84*/ 	.short	0x0100
        /*0d86*/ 	.byte	0x06
	.zero		1


	//   ....[12]....
        /*0d88*/ 	.word	0x00000610
        /*0d8c*/ 	.word	0x000000ff
        /*0d90*/ 	.word	0x00019c78
        /*0d94*/ 	.short	0x0100
        /*0d96*/ 	.byte	0x06
	.zero		1


	//   ....[13]....
        /*0d98*/ 	.word	0x00000620
        /*0d9c*/ 	.word	0x000000ff
        /*0da0*/ 	.word	0x00019c88
        /*0da4*/ 	.short	0x0100
        /*0da6*/ 	.byte	0x06
	.zero		1


	//   ....[14]....
        /*0da8*/ 	.word	0x00000750
        /*0dac*/ 	.word	0x000000ff
        /*0db0*/ 	.word	0x00019c90
        /*0db4*/ 	.short	0x0100
        /*0db6*/ 	.byte	0x08
	.zero		1


	//   ....[15]....
        /*0db8*/ 	.word	0x00000760
        /*0dbc*/ 	.word	0x000000ff
        /*0dc0*/ 	.word	0x00019ca0
        /*0dc4*/ 	.short	0x0100
        /*0dc6*/ 	.byte	0x08
	.zero		1


	//   ....[16]....
        /*0dc8*/ 	.word	0x00000770
        /*0dcc*/ 	.word	0x000000ff
        /*0dd0*/ 	.word	0x00019c98
        /*0dd4*/ 	.short	0x0100
        /*0dd6*/ 	.byte	0x08
	.zero		1


	//   ....[17]....
        /*0dd8*/ 	.word	0x00000780
        /*0ddc*/ 	.word	0x000000ff
        /*0de0*/ 	.word	0x00019ca8
        /*0de4*/ 	.short	0x0100
        /*0de6*/ 	.byte	0x08
	.zero		1


	//   ....[18]....
        /*0de8*/ 	.word	0x000008c0
        /*0dec*/ 	.word	0x000000ff
        /*0df0*/ 	.word	0x00019cb0
        /*0df4*/ 	.short	0x0100
        /*0df6*/ 	.byte	0x08
	.zero		1


	//   ....[19]....
        /*0df8*/ 	.word	0x000008d0
        /*0dfc*/ 	.word	0x000000ff
        /*0e00*/ 	.word	0x00019cc0
        /*0e04*/ 	.short	0x0100
        /*0e06*/ 	.byte	0x08
	.zero		1


	//   ....[20]....
        /*0e08*/ 	.word	0x000008e0
        /*0e0c*/ 	.word	0x000000ff
        /*0e10*/ 	.word	0x00019cb8
        /*0e14*/ 	.short	0x0100
        /*0e16*/ 	.byte	0x08
	.zero		1


	//   ....[21]....
        /*0e18*/ 	.word	0x000008f0
        /*0e1c*/ 	.word	0x000000ff
        /*0e20*/ 	.word	0x00019cc8
        /*0e24*/ 	.short	0x0100
        /*0e26*/ 	.byte	0x08
	.zero		1


	//   ....[22]....
        /*0e28*/ 	.word	0x00002930
        /*0e2c*/ 	.word	0x00000045
        /*0e30*/ 	.word	0x00019c90
        /*0e34*/ 	.short	0x010a
        /*0e36*/ 	.byte	0x3f
	.zero		1


	//   ....[23]....
        /*0e38*/ 	.word	0x00004290
        /*0e3c*/ 	.word	0x00000045
        /*0e40*/ 	.word	0x00019c90
        /*0e44*/ 	.short	0x010a
        /*0e46*/ 	.byte	0x3f
	.zero		1


	//   ....[24]....
        /*0e48*/ 	.word	0x00006220
        /*0e4c*/ 	.word	0x00000045
        /*0e50*/ 	.word	0x00019c90
        /*0e54*/ 	.short	0x010a
        /*0e56*/ 	.byte	0x3f
	.zero		1


	//   ....[25]....
        /*0e58*/ 	.word	0x00006640
        /*0e5c*/ 	.word	0x00000004
        /*0e60*/ 	.word	0x00000000
        /*0e64*/ 	.short	0x0101
        /*0e66*/ 	.byte	0x3f
	.zero		1


	//   ....[26]....
        /*0e68*/ 	.word	0x00006680
        /*0e6c*/ 	.word	0x00000045
        /*0e70*/ 	.word	0x00019cb0
        /*0e74*/ 	.short	0x010a
        /*0e76*/ 	.byte	0x3f
	.zero		1


	//   ....[27]....
        /*0e78*/ 	.word	0x00006a60
        /*0e7c*/ 	.word	0x00000045
        /*0e80*/ 	.word	0x00000000
        /*0e84*/ 	.short	0x0101
        /*0e86*/ 	.byte	0x3f
	.zero		1


	//   ....[28]....
        /*0e88*/ 	.word	0x00007300
        /*0e8c*/ 	.word	0x00000012
        /*0e90*/ 	.word	0x00019c00
        /*0e94*/ 	.short	0x010a
        /*0e96*/ 	.byte	0x3f
	.zero		1


	//   ....[29]....
        /*0e98*/ 	.word	0x00007350
        /*0e9c*/ 	.word	0x00000012
        /*0ea0*/ 	.word	0x00019c00
        /*0ea4*/ 	.short	0x010a
        /*0ea6*/ 	.byte	0x3f
	.zero		1


	//   ....[30]....
        /*0ea8*/ 	.word	0x00007b90
        /*0eac*/ 	.word	0x00000012
        /*0eb0*/ 	.word	0x00019c00
        /*0eb4*/ 	.short	0x010a
        /*0eb6*/ 	.byte	0x3f
	.zero		1


	//   ....[31]....
        /*0eb8*/ 	.word	0x00009860
        /*0ebc*/ 	.word	0x00000012
        /*0ec0*/ 	.word	0x00019c00
        /*0ec4*/ 	.short	0x010a
        /*0ec6*/ 	.byte	0x3f
	.zero		1


	//   ....[32]....
        /*0ec8*/ 	.word	0x0000ba20
        /*0ecc*/ 	.word	0x00000003
        /*0ed0*/ 	.word	0x00019c30
        /*0ed4*/ 	.short	0x010a
        /*0ed6*/ 	.byte	0x3f
	.zero		1


	//   ....[33]....
        /*0ed8*/ 	.word	0x0000bac0
        /*0edc*/ 	.word	0x00000003
        /*0ee0*/ 	.word	0x00019c30
        /*0ee4*/ 	.short	0x010a
        /*0ee6*/ 	.byte	0x3f
	.zero		1


	//   ....[34]....
        /*0ee8*/ 	.word	0x0000d290
        /*0eec*/ 	.word	0x00000003
        /*0ef0*/ 	.word	0x00000000
        /*0ef4*/ 	.short	0x0101
        /*0ef6*/ 	.byte	0x3f
	.zero		1


	//   ....[35]....
        /*0ef8*/ 	.word	0x0000dce0
        /*0efc*/ 	.word	0x00000000
        /*0f00*/ 	.word	0x00019c30
        /*0f04*/ 	.short	0x010a
        /*0f06*/ 	.byte	0x3f
	.zero		1


	//   ....[36]....
        /*0f08*/ 	.word	0x0000dd50
        /*0f0c*/ 	.word	0x00000000
        /*0f10*/ 	.word	0x00019c30
        /*0f14*/ 	.short	0x010a
        /*0f16*/ 	.byte	0x3f
	.zero		1


	//   ....[37]....
        /*0f18*/ 	.word	0x0000df50
        /*0f1c*/ 	.word	0x0000000f
        /*0f20*/ 	.word	0x00019c50
        /*0f24*/ 	.short	0x010a
        /*0f26*/ 	.byte	0x3f
	.zero		1


	//   ....[38]....
        /*0f28*/ 	.word	0x0000dfa0
        /*0f2c*/ 	.word	0x0000000f
        /*0f30*/ 	.word	0x00019c50
        /*0f34*/ 	.short	0x010a
        /*0f36*/ 	.byte	0x3f
	.zero		1


	//   ....[39]....
        /*0f38*/ 	.word	0x0000e2d0
        /*0f3c*/ 	.word	0x00000000
        /*0f40*/ 	.word	0x00000000
        /*0f44*/ 	.short	0x0101
        /*0f46*/ 	.byte	0x3f
	.zero		1


	//   ....[40]....
        /*0f48*/ 	.word	0x0000fe60
        /*0f4c*/ 	.word	0x0000000f
        /*0f50*/ 	.word	0x00000000
        /*0f54*/ 	.short	0x0101
        /*0f56*/ 	.byte	0x3f
	.zero		1


	//   ....[41]....
        /*0f58*/ 	.word	0x000104f0
        /*0f5c*/ 	.word	0x00000005
        /*0f60*/ 	.word	0x00019c30
        /*0f64*/ 	.short	0x010a
        /*0f66*/ 	.byte	0x3f
	.zero		1


	//   ....[42]....
        /*0f68*/ 	.word	0x00010560
        /*0f6c*/ 	.word	0x00000005
        /*0f70*/ 	.word	0x00019c30
        /*0f74*/ 	.short	0x010a
        /*0f76*/ 	.byte	0x3f
	.zero		1


	//   ....[43]....
        /*0f78*/ 	.word	0x00010760
        /*0f7c*/ 	.word	0x0000000f
        /*0f80*/ 	.word	0x00019c50
        /*0f84*/ 	.short	0x010a
        /*0f86*/ 	.byte	0x3f
	.zero		1


	//   ....[44]....
        /*0f88*/ 	.word	0x000107b0
        /*0f8c*/ 	.word	0x0000000f
        /*0f90*/ 	.word	0x00019c50
        /*0f94*/ 	.short	0x010a
        /*0f96*/ 	.byte	0x3f
	.zero		1


	//   ....[45]....
        /*0f98*/ 	.word	0x00010a40
        /*0f9c*/ 	.word	0x00000000
        /*0fa0*/ 	.word	0x00000000
        /*0fa4*/ 	.short	0x0101
        /*0fa6*/ 	.byte	0x3f
	.zero		1


	//   ....[46]....
        /*0fa8*/ 	.word	0x00011c80
        /*0fac*/ 	.word	0x0000000f
        /*0fb0*/ 	.word	0x00000000
        /*0fb4*/ 	.short	0x0101
        /*0fb6*/ 	.byte	0x3f
	.zero		1


	//   ....[47]....
        /*0fb8*/ 	.word	0x000121c0
        /*0fbc*/ 	.word	0x0000000c
        /*0fc0*/ 	.word	0x00019c50
        /*0fc4*/ 	.short	0x010a
        /*0fc6*/ 	.byte	0x3f
	.zero		1


	//   ....[48]....
        /*0fc8*/ 	.word	0x00012210
        /*0fcc*/ 	.word	0x0000000c
        /*0fd0*/ 	.word	0x00019c50
        /*0fd4*/ 	.short	0x010a
        /*0fd6*/ 	.byte	0x3f
	.zero		1


	//   ....[49]....
        /*0fd8*/ 	.word	0x00012b20
        /*0fdc*/ 	.word	0x00000002
        /*0fe0*/ 	.word	0x00000000
        /*0fe4*/ 	.short	0x0101
        /*0fe6*/ 	.byte	0x3f
	.zero		1


	//   ....[50]....
        /*0fe8*/ 	.word	0x00014100
        /*0fec*/ 	.word	0x00000000
        /*0ff0*/ 	.word	0x00000000
        /*0ff4*/ 	.short	0x0101
        /*0ff6*/ 	.byte	0x3f
	.zero		1


	//   ....[51]....
        /*0ff8*/ 	.word	0x00016530
        /*0ffc*/ 	.word	0x00000016
        /*1000*/ 	.word	0x00019c20
        /*1004*/ 	.short	0x010a
        /*1006*/ 	.byte	0x3f
	.zero		1


	//   ....[52]....
        /*1008*/ 	.word	0x000165c0
        /*100c*/ 	.word	0x00000008
        /*1010*/ 	.word	0x00019ca0
        /*1014*/ 	.short	0x010a
        /*1016*/ 	.byte	0x3f
	.zero		1


	//   ....[53]....
        /*1018*/ 	.word	0x00016a10
        /*101c*/ 	.word	0x00000008
        /*1020*/ 	.word	0x00019cc0
        /*1024*/ 	.short	0x010a
        /*1026*/ 	.byte	0x3f
	.zero		1


	//   ....[54]....
        /*1028*/ 	.word	0x00016f20
        /*102c*/ 	.word	0x00000008
        /*1030*/ 	.word	0x00019ca0
        /*1034*/ 	.short	0x010a
        /*1036*/ 	.byte	0x3f
	.zero		1


	//   ....[55]....
        /*1038*/ 	.word	0x00017360
        /*103c*/ 	.word	0x00000008
        /*1040*/ 	.word	0x00019cc0
        /*1044*/ 	.short	0x010a
        /*1046*/ 	.byte	0x3f
	.zero		1


	//   ....[56]....
        /*1048*/ 	.word	0x000183f0
        /*104c*/ 	.word	0x00000004
        /*1050*/ 	.word	0x00019c80
        /*1054*/ 	.short	0x010a
        /*1056*/ 	.byte	0x3f
	.zero		1


	//   ....[57]....
        /*1058*/ 	.word	0x00018830
        /*105c*/ 	.word	0x00000004
        /*1060*/ 	.word	0x00019c70
        /*1064*/ 	.short	0x0107
        /*1066*/ 	.byte	0x3f
	.zero		1


	//   ....[58]....
        /*1068*/ 	.word	0x000188f0
        /*106c*/ 	.word	0x00000004
        /*1070*/ 	.word	0x00019c70
        /*1074*/ 	.short	0x0101
        /*1076*/ 	.byte	0x3f
	.zero		1


	//   ....[59]....
        /*1078*/ 	.word	0x00018940
        /*107c*/ 	.word	0x00000004
        /*1080*/ 	.word	0x00019c40
        /*1084*/ 	.short	0x010a
        /*1086*/ 	.byte	0x3f
	.zero		1


	//   ....[60]....
        /*1088*/ 	.word	0x00018cc0
        /*108c*/ 	.word	0x00000004
        /*1090*/ 	.word	0x00019c30
        /*1094*/ 	.short	0x0107
        /*1096*/ 	.byte	0x3f
	.zero		1


	//   ....[61]....
        /*1098*/ 	.word	0x00018d90
        /*109c*/ 	.word	0x00000004
        /*10a0*/ 	.word	0x00019c30
        /*10a4*/ 	.short	0x0101
        /*10a6*/ 	.byte	0x3f
	.zero		1


	//   ....[62]....
        /*10a8*/ 	.word	0x00019780
        /*10ac*/ 	.word	0x00000016
        /*10b0*/ 	.word	0x00019c00
        /*10b4*/ 	.short	0x0107
        /*10b6*/ 	.byte	0x3f
	.zero		1


	//   ....[63]....
        /*10b8*/ 	.word	0x00019880
        /*10bc*/ 	.word	0x00000016
        /*10c0*/ 	.word	0x00019c00
        /*10c4*/ 	.short	0x0101
        /*10c6*/ 	.byte	0x3f
	.zero		1


	//   ....[64]....
        /*10c8*/ 	.word	0x000198a0
        /*10cc*/ 	.word	0x00000016
        /*10d0*/ 	.word	0x00019c20
        /*10d4*/ 	.short	0x010a
        /*10d6*/ 	.byte	0x3f
	.zero		1


	//   ....[65]....
        /*10d8*/ 	.word	0x00019c10
        /*10dc*/ 	.word	0x00000000
        /*10e0*/ 	.word	0x00019c80
        /*10e4*/ 	.short	0x010a
        /*10e6*/ 	.byte	0x3f
	.zero		1


	//   ....[66]....
        /*10e8*/ 	.word	0x00019fe0
        /*10ec*/ 	.word	0x00000000
        /*10f0*/ 	.word	0x00019c70
        /*10f4*/ 	.short	0x0107
        /*10f6*/ 	.byte	0x3f
	.zero		1


	//   ....[67]....
        /*10f8*/ 	.word	0x0001a0a0
        /*10fc*/ 	.word	0x00000000
        /*1100*/ 	.word	0x00019c70
        /*1104*/ 	.short	0x0101
        /*1106*/ 	.byte	0x3f
	.zero		1


	//   ....[68]....
        /*1108*/ 	.word	0x0001a0d0
        /*110c*/ 	.word	0x00000000
        /*1110*/ 	.word	0x00019c40
        /*1114*/ 	.short	0x010a
        /*1116*/ 	.byte	0x3f
	.zero		1


	//   ....[69]....
        /*1118*/ 	.word	0x0001a420
        /*111c*/ 	.word	0x00000000
        /*1120*/ 	.word	0x00019c30
        /*1124*/ 	.short	0x0107
        /*1126*/ 	.byte	0x3f
	.zero		1


	//   ....[70]....
        /*1128*/ 	.word	0x0001a4e0
        /*112c*/ 	.word	0x00000000
        /*1130*/ 	.word	0x00019c30
        /*1134*/ 	.short	0x0101
        /*1136*/ 	.byte	0x3f
	.zero		1


	//   ....[71]....
        /*1138*/ 	.word	0x0001a570
        /*113c*/ 	.word	0x00000002
        /*1140*/ 	.word	0x00019c70
        /*1144*/ 	.short	0x010a
        /*1146*/ 	.byte	0x3f
	.zero		1


	//   ....[72]....
        /*1148*/ 	.word	0x0001a600
        /*114c*/ 	.word	0x00000002
        /*1150*/ 	.word	0x00019c60
        /*1154*/ 	.short	0x010a
        /*1156*/ 	.byte	0x3f
	.zero		1


	//   ....[73]....
        /*1158*/ 	.word	0x0001a990
        /*115c*/ 	.word	0x00000002
        /*1160*/ 	.word	0x00019c50
        /*1164*/ 	.short	0x0101
        /*1166*/ 	.byte	0x3f
	.zero		1


	//   ....[74]....
        /*1168*/ 	.word	0x0001aa20
        /*116c*/ 	.word	0x00000002
        /*1170*/ 	.word	0x00000000
        /*1174*/ 	.short	0x0101
        /*1176*/ 	.byte	0x3f
	.zero		1


	//   ....[75]....
        /*1178*/ 	.word	0x0001abe0
        /*117c*/ 	.word	0x00000003
        /*1180*/ 	.word	0x00019c70
        /*1184*/ 	.short	0x010a
        /*1186*/ 	.byte	0x3f
	.zero		1


	//   ....[76]....
        /*1188*/ 	.word	0x0001ac60
        /*118c*/ 	.word	0x00000003
        /*1190*/ 	.word	0x00019c60
        /*1194*/ 	.short	0x010a
        /*1196*/ 	.byte	0x3f
	.zero		1


	//   ....[77]....
        /*1198*/ 	.word	0x0001b000
        /*119c*/ 	.word	0x00000003
        /*11a0*/ 	.word	0x00019c50
        /*11a4*/ 	.short	0x0101
        /*11a6*/ 	.byte	0x3f
	.zero		1


	//   ....[78]....
        /*11a8*/ 	.word	0x0001b0b0
        /*11ac*/ 	.word	0x00000003
        /*11b0*/ 	.word	0x00000000
        /*11b4*/ 	.short	0x0101
        /*11b6*/ 	.byte	0x3f
	.zero		1


	//   ....[79]....
        /*11b8*/ 	.word	0x0001bdc0
        /*11bc*/ 	.word	0x00000005
        /*11c0*/ 	.word	0x00019c20
        /*11c4*/ 	.short	0x010a
        /*11c6*/ 	.byte	0x3f
	.zero		1


	//   ....[80]....
        /*11c8*/ 	.word	0x0001bf30
        /*11cc*/ 	.word	0x00000003
        /*11d0*/ 	.word	0x00019c40
        /*11d4*/ 	.short	0x010a
        /*11d6*/ 	.byte	0x3f
	.zero		1


	//   ....[81]....
        /*11d8*/ 	.word	0x0001bfd0
        /*11dc*/ 	.word	0x00000005
        /*11e0*/ 	.word	0x00019c40
        /*11e4*/ 	.short	0x010a
        /*11e6*/ 	.byte	0x3f
	.zero		1


	//   ....[82]....
        /*11e8*/ 	.word	0x0001c010
        /*11ec*/ 	.word	0x00000003
        /*11f0*/ 	.word	0x00019c60
        /*11f4*/ 	.short	0x010a
        /*11f6*/ 	.byte	0x3f
	.zero		1


	//   ....[83]....
        /*11f8*/ 	.word	0x0001c050
        /*11fc*/ 	.word	0x00000005
        /*1200*/ 	.word	0x00019c60
        /*1204*/ 	.short	0x010a
        /*1206*/ 	.byte	0x3f
	.zero		1


	//   ....[84]....
        /*1208*/ 	.word	0x0001c090
        /*120c*/ 	.word	0x00000003
        /*1210*/ 	.word	0x00019c80
        /*1214*/ 	.short	0x010a
        /*1216*/ 	.byte	0x3f
	.zero		1


	//   ....[85]....
        /*1218*/ 	.word	0x0001c0d0
        /*121c*/ 	.word	0x00000005
        /*1220*/ 	.word	0x00019c80
        /*1224*/ 	.short	0x010a
        /*1226*/ 	.byte	0x3f
	.zero		1


	//   ....[86]....
        /*1228*/ 	.word	0x0001c130
        /*122c*/ 	.word	0x00000045
        /*1230*/ 	.word	0x00019c90
        /*1234*/ 	.short	0x010a
        /*1236*/ 	.byte	0x3f
	.zero		1


	//   ....[87]....
        /*1238*/ 	.word	0x0001c2a0
        /*123c*/ 	.word	0x00000045
        /*1240*/ 	.word	0x00019c90
        /*1244*/ 	.short	0x010a
        /*1246*/ 	.byte	0x3f
	.zero		1


	//   ....[88]....
        /*1248*/ 	.word	0x0001c420
        /*124c*/ 	.word	0x00000045
        /*1250*/ 	.word	0x00019c90
        /*1254*/ 	.short	0x010a
        /*1256*/ 	.byte	0x3f
	.zero		1


	//   ....[89]....
        /*1258*/ 	.word	0x0001c580
        /*125c*/ 	.word	0x00000045
        /*1260*/ 	.word	0x00019cb0
        /*1264*/ 	.short	0x010a
        /*1266*/ 	.byte	0x3f
	.zero		1


	//   ....[90]....
        /*1268*/ 	.word	0x0001c780
        /*126c*/ 	.word	0x00000012
        /*1270*/ 	.word	0x00019c00
        /*1274*/ 	.short	0x010a
        /*1276*/ 	.byte	0x3f
	.zero		1


	//   ....[91]....
        /*1278*/ 	.word	0x0001c990
        /*127c*/ 	.word	0x00000012
        /*1280*/ 	.word	0x00019c00
        /*1284*/ 	.short	0x010a
        /*1286*/ 	.byte	0x3f
	.zero		1


	//   ....[92]....
        /*1288*/ 	.word	0x0001c9e0
        /*128c*/ 	.word	0x00000003
        /*1290*/ 	.word	0x00019c30
        /*1294*/ 	.short	0x010a
        /*1296*/ 	.byte	0x3f
	.zero		1


	//   ....[93]....
        /*1298*/ 	.word	0x0001ca30
        /*129c*/ 	.word	0x00000000
        /*12a0*/ 	.word	0x00019c30
        /*12a4*/ 	.short	0x010a
        /*12a6*/ 	.byte	0x3f
	.zero		1


	//   ....[94]....
        /*12a8*/ 	.word	0x0001ca80
        /*12ac*/ 	.word	0x0000000f
        /*12b0*/ 	.word	0x00019c50
        /*12b4*/ 	.short	0x010a
        /*12b6*/ 	.byte	0x3f
	.zero		1


	//   ....[95]....
        /*12b8*/ 	.word	0x0001cad0
        /*12bc*/ 	.word	0x00000005
        /*12c0*/ 	.word	0x00019c30
        /*12c4*/ 	.short	0x010a
        /*12c6*/ 	.byte	0x3f
	.zero		1


	//   ....[96]....
        /*12c8*/ 	.word	0x0001cb20
        /*12cc*/ 	.word	0x0000000f
        /*12d0*/ 	.word	0x00019c50
        /*12d4*/ 	.short	0x010a
        /*12d6*/ 	.byte	0x3f
	.zero		1


	//   ....[97]....
        /*12d8*/ 	.word	0x0001cb70
        /*12dc*/ 	.word	0x0000000c
        /*12e0*/ 	.word	0x00019c50
        /*12e4*/ 	.short	0x010a
        /*12e6*/ 	.byte	0x3f
	.zero		1


	//   ....[98]....
        /*12e8*/ 	.word	0x0001cd10
        /*12ec*/ 	.word	0x00000016
        /*12f0*/ 	.word	0x00019c20
        /*12f4*/ 	.short	0x010a
        /*12f6*/ 	.byte	0x3f
	.zero		1


	//   ....[99]....
        /*12f8*/ 	.word	0x0001cd60
        /*12fc*/ 	.word	0x00000008
        /*1300*/ 	.word	0x00019ca0
        /*1304*/ 	.short	0x010a
        /*1306*/ 	.byte	0x3f
	.zero		1


	//   ....[100]....
        /*1308*/ 	.word	0x0001cdb0
        /*130c*/ 	.word	0x00000008
        /*1310*/ 	.word	0x00019cc0
        /*1314*/ 	.short	0x010a
        /*1316*/ 	.byte	0x3f
	.zero		1


	//   ....[101]....
        /*1318*/ 	.word	0x0001ce00
        /*131c*/ 	.word	0x00000008
        /*1320*/ 	.word	0x00019ca0
        /*1324*/ 	.short	0x010a
        /*1326*/ 	.byte	0x3f
	.zero		1


	//   ....[102]....
        /*1328*/ 	.word	0x0001ce50
        /*132c*/ 	.word	0x00000008
        /*1330*/ 	.word	0x00019cc0
        /*1334*/ 	.short	0x010a
        /*1336*/ 	.byte	0x3f
	.zero		1


	//   ....[103]....
        /*1338*/ 	.word	0x0001cf80
        /*133c*/ 	.word	0x00000004
        /*1340*/ 	.word	0x00019c80
        /*1344*/ 	.short	0x010a
        /*1346*/ 	.byte	0x3f
	.zero		1


	//   ....[104]....
        /*1348*/ 	.word	0x0001d370
        /*134c*/ 	.word	0x00000004
        /*1350*/ 	.word	0x00019c40
        /*1354*/ 	.short	0x010a
        /*1356*/ 	.byte	0x3f
	.zero		1


	//   ....[105]....
        /*1358*/ 	.word	0x0001da10
        /*135c*/ 	.word	0x00000016
        /*1360*/ 	.word	0x00019c20
        /*1364*/ 	.short	0x010a
        /*1366*/ 	.byte	0x3f
	.zero		1


	//   ....[106]....
        /*1368*/ 	.word	0x0001da60
        /*136c*/ 	.word	0x00000000
        /*1370*/ 	.word	0x00019c80
        /*1374*/ 	.short	0x010a
        /*1376*/ 	.byte	0x3f
	.zero		1


	//   ....[107]....
        /*1378*/ 	.word	0x0001dd60
        /*137c*/ 	.word	0x00000000
        /*1380*/ 	.word	0x00019c40
        /*1384*/ 	.short	0x010a
        /*1386*/ 	.byte	0x3f
	.zero		1


	//   ....[108]....
        /*1388*/ 	.word	0x0001e010
        /*138c*/ 	.word	0x00000002
        /*1390*/ 	.word	0x00019c70
        /*1394*/ 	.short	0x010a
        /*1396*/ 	.byte	0x3f
	.zero		1


	//   ....[109]....
        /*1398*/ 	.word	0x0001e060
        /*139c*/ 	.word	0x00000002
        /*13a0*/ 	.word	0x00019c60
        /*13a4*/ 	.short	0x010a
        /*13a6*/ 	.byte	0x3f
	.zero		1


	//   ....[110]....
        /*13a8*/ 	.word	0x0001e0b0
        /*13ac*/ 	.word	0x00000003
        /*13b0*/ 	.word	0x00019c70
        /*13b4*/ 	.short	0x010a
        /*13b6*/ 	.byte	0x3f
	.zero		1


	//   ....[111]....
        /*13b8*/ 	.word	0x0001e100
        /*13bc*/ 	.word	0x00000003
        /*13c0*/ 	.word	0x00019c60
        /*13c4*/ 	.short	0x010a
        /*13c6*/ 	.byte	0x3f
	.zero		1


	//   ....[112]....
        /*13c8*/ 	.word	0x0001eaa0
        /*13cc*/ 	.word	0x00000005
        /*13d0*/ 	.word	0x00019c20
        /*13d4*/ 	.short	0x010a
        /*13d6*/ 	.byte	0x3f
	.zero		1


	//   ....[113]....
        /*13d8*/ 	.word	0x0001ec40
        /*13dc*/ 	.word	0x00000003
        /*13e0*/ 	.word	0x00019c40
        /*13e4*/ 	.short	0x010a
        /*13e6*/ 	.byte	0x3f
	.zero		1


	//   ....[114]....
        /*13e8*/ 	.word	0x0001ec90
        /*13ec*/ 	.word	0x00000005
        /*13f0*/ 	.word	0x00019c40
        /*13f4*/ 	.short	0x010a
        /*13f6*/ 	.byte	0x3f
	.zero		1


	//   ....[115]....
        /*13f8*/ 	.word	0x0001ece0
        /*13fc*/ 	.word	0x00000003
        /*1400*/ 	.word	0x00019c60
        /*1404*/ 	.short	0x010a
        /*1406*/ 	.byte	0x3f
	.zero		1


	//   ....[116]....
        /*1408*/ 	.word	0x0001ed30
        /*140c*/ 	.word	0x00000005
        /*1410*/ 	.word	0x00019c60
        /*1414*/ 	.short	0x010a
        /*1416*/ 	.byte	0x3f
	.zero		1


	//   ....[117]....
        /*1418*/ 	.word	0x0001ed80
        /*141c*/ 	.word	0x00000003
        /*1420*/ 	.word	0x00019c80
        /*1424*/ 	.short	0x010a
        /*1426*/ 	.byte	0x3f
	.zero		1


	//----- nvinfo : EIATTR_NUM_MBARRIERS
	.align		4
.L_327:
        /*1428*/ 	.byte	0x03, 0x38
        /*142a*/ 	.short	0x0016


	//----- nvinfo : EIATTR_EXIT_INSTR_OFFSETS
	.align		4
        /*142c*/ 	.byte	0x04, 0x1c
        /*142e*/ 	.short	(.L_329 - .L_328)


	//   ....[0]....
.L_328:
        /*1430*/ 	.word	0x0001c120


	//----- nvinfo : EIATTR_MAX_THREADS
	.align		4
.L_329:
        /*1434*/ 	.byte	0x04, 0x05
        /*1436*/ 	.short	(.L_331 - .L_330)
.L_330:
        /*1438*/ 	.word	0x00000200
        /*143c*/ 	.word	0x00000001
        /*1440*/ 	.word	0x00000001


	//----- nvinfo : EIATTR_CRS_STACK_SIZE
	.align		4
.L_331:
        /*1444*/ 	.byte	0x04, 0x1e
        /*1446*/ 	.short	(.L_333 - .L_332)
.L_332:
        /*1448*/ 	.word	0x00000000


	//----- nvinfo : EIATTR_CBANK_PARAM_SIZE
	.align		4
.L_333:
        /*144c*/ 	.byte	0x03, 0x19
        /*144e*/ 	.short	0x0af0


	//----- nvinfo : EIATTR_PARAM_CBANK
	.align		4
        /*1450*/ 	.byte	0x04, 0x0a
        /*1452*/ 	.short	(.L_335 - .L_334)
	.align		4
.L_334:
        /*1454*/ 	.word	index@(.nv.constant0._ZN7cutlass13device_kernelIN5flash11enable_sm90INS1_16FlashAttnFwdSm90INS1_25CollectiveMainloopFwdSm90ILi2EN4cute5tupleIJNS5_1CILi1EEES8_S8_EEENS6_IJNS7_ILi192EEENS7_ILi128EEENS7_ILi96EEEEEELi96ENS_12float_e4m3_tEfNS_4arch4Sm90ELb1ELb0ELb0ELb1ELb1ELb1ELb0ELb1ELb1ELb1ELb0ELb0EEENS1_21CollectiveEpilogueFwdINS6_IJSA_SC_SB_EEES9_NS_10bfloat16_tESG_Li384ELb1ELb1ELb0ELb1EEENS1_36VarlenDynamicPersistentTileSchedulerILi192ELi128ELi384ELi128ELb0ELb1ELb1ELb1ELb1ELb1EEEEEEEEEvNT_6ParamsE)
        /*1458*/ 	.short	0x0210
        /*145a*/ 	.short	0x0af0


	//----- nvinfo : EIATTR_SW_WAR
	.align		4
.L_335:
        /*145c*/ 	.byte	0x04, 0x36
        /*145e*/ 	.short	(.L_337 - .L_336)
.L_336:
        /*1460*/ 	.word	0x00000008
.L_337:


//--------------------- .nv.callgraph             --------------------------
	.section	.nv.callgraph,"",@"SHT_CUDA_CALLGRAPH"
	.align	4
	.sectionentsize	8
	.align		4
        /*0000*/ 	.word	0x00000000
	.align		4
        /*0004*/ 	.word	0xffffffff
	.align		4
        /*0008*/ 	.word	index@(_ZN7cutlass13device_kernelIN5flash11enable_sm90INS1_16FlashAttnFwdSm90INS1_25CollectiveMainloopFwdSm90ILi2EN4cute5tupleIJNS5_1CILi1EEES8_S8_EEENS6_IJNS7_ILi192EEENS7_ILi128EEENS7_ILi96EEEEEELi96ENS_12float_e4m3_tEfNS_4arch4Sm90ELb0ELb0ELb0ELb0ELb1ELb0ELb0ELb1ELb1ELb1ELb0ELb0EEENS1_21CollectiveEpilogueFwdINS6_IJSA_SC_SB_EEES9_NS_10bfloat16_tESG_Li384ELb0ELb1ELb0ELb1EEENS1_29StaticPersistentTileSchedulerILb0EEEEEEEEEvNT_6ParamsE)
	.align		4
        /*000c*/ 	.word	index@(__assertfail)
	.align		4
        /*0010*/ 	.word	index@(_ZN7cutlass13device_kernelIN5flash11enable_sm90INS1_16FlashAttnFwdSm90INS1_25CollectiveMainloopFwdSm90ILi2EN4cute5tupleIJNS5_1CILi1EEES8_S8_EEENS6_IJNS7_ILi192EEENS7_ILi128EEENS7_ILi96EEEEEELi96ENS_12float_e4m3_tEfNS_4arch4Sm90ELb0ELb0ELb0ELb1ELb1ELb0ELb0ELb1ELb1ELb1ELb0ELb0EEENS1_21CollectiveEpilogueFwdINS6_IJSA_SC_SB_EEES9_NS_10bfloat16_tESG_Li384ELb1ELb1ELb0ELb1EEENS1_36VarlenDynamicPersistentTileSchedulerILi192ELi128ELi384ELi128ELb0ELb1ELb1ELb0ELb1ELb1EEEEEEEEEvNT_6ParamsE)
	.align		4
        /*0014*/ 	.word	index@(__assertfail)
	.align		4
        /*0018*/ 	.word	index@(_ZN7cutlass13device_kernelIN5flash11enable_sm90INS1_16FlashAttnFwdSm90INS1_25CollectiveMainloopFwdSm90ILi2EN4cute5tupleIJNS5_1CILi1EEES8_S8_EEENS6_IJNS7_ILi192EEENS7_ILi128EEENS7_ILi96EEEEEELi96ENS_12float_e4m3_tEfNS_4arch4Sm90ELb0ELb0ELb0ELb1ELb1ELb1ELb0ELb1ELb1ELb1ELb0ELb0EEENS1_21CollectiveEpilogueFwdINS6_IJSA_SC_SB_EEES9_NS_10bfloat16_tESG_Li384ELb1ELb1ELb0ELb1EEENS1_36VarlenDynamicPersistentTileSchedulerILi192ELi128ELi384ELi128ELb0ELb1ELb1ELb0ELb1ELb1EEEEEEEEEvNT_6ParamsE)
	.align		4
        /*001c*/ 	.word	index@(__assertfail)
	.align		4
        /*0020*/ 	.word	index@(_ZN7cutlass13device_kernelIN5flash11enable_sm90INS1_16FlashAttnFwdSm90INS1_25CollectiveMainloopFwdSm90ILi2EN4cute5tupleIJNS5_1CILi1EEES8_S8_EEENS6_IJNS7_ILi192EEENS7_ILi128EEENS7_ILi96EEEEEELi96ENS_12float_e4m3_tEfNS_4arch4Sm90ELb0ELb1ELb0ELb0ELb1ELb0ELb0ELb1ELb1ELb1ELb0ELb0EEENS1_21CollectiveEpilogueFwdINS6_IJSA_SC_SB_EEES9_NS_10bfloat16_tESG_Li384ELb0ELb1ELb0ELb1EEENS1_30DynamicPersistentTileSchedulerILi384ELi128ELb0ELb1ELb1EEEEEEEEEvNT_6ParamsE)
	.align		4
        /*0024*/ 	.word	index@(__assertfail)
	.align		4
        /*0028*/ 	.word	index@(_ZN7cutlass13device_kernelIN5flash11enable_sm90INS1_16FlashAttnFwdSm90INS1_25CollectiveMainloopFwdSm90ILi2EN4cute5tupleIJNS5_1CILi1EEES8_S8_EEENS6_IJNS7_ILi192EEENS7_ILi128EEENS7_ILi96EEEEEELi96ENS_12float_e4m3_tEfNS_4arch4Sm90ELb0ELb1ELb0ELb1ELb1ELb0ELb0ELb1ELb1ELb1ELb0ELb0EEENS1_21CollectiveEpilogueFwdINS6_IJSA_SC_SB_EEES9_NS_10bfloat16_tESG_Li384ELb1ELb1ELb0ELb1EEENS1_36VarlenDynamicPersistentTileSchedulerILi192ELi128ELi384ELi128ELb0ELb1ELb1ELb1ELb0ELb1EEEEEEEEEvNT_6ParamsE)
	.align		4
        /*002c*/ 	.word	index@(__assertfail)
	.align		4
        /*0030*/ 	.word	index@(_ZN7cutlass13device_kernelIN5flash11enable_sm90INS1_16FlashAttnFwdSm90INS1_25CollectiveMainloopFwdSm90ILi2EN4cute5tupleIJNS5_1CILi1EEES8_S8_EEENS6_IJNS7_ILi192EEENS7_ILi128EEENS7_ILi96EEEEEELi96ENS_12float_e4m3_tEfNS_4arch4Sm90ELb0ELb1ELb0ELb1ELb1ELb1ELb0ELb1ELb1ELb1ELb0ELb0EEENS1_21CollectiveEpilogueFwdINS6_IJSA_SC_SB_EEES9_NS_10bfloat16_tESG_Li384ELb1ELb1ELb0ELb1EEENS1_36VarlenDynamicPersistentTileSchedulerILi192ELi128ELi384ELi128ELb0ELb1ELb1ELb1ELb0ELb1EEEEEEEEEvNT_6ParamsE)
	.align		4
        /*0034*/ 	.word	index@(__assertfail)
	.align		4
        /*0038*/ 	.word	index@(_ZN7cutlass13device_kernelIN5flash11enable_sm90INS1_16FlashAttnFwdSm90INS1_25CollectiveMainloopFwdSm90ILi2EN4cute5tupleIJNS5_1CILi1EEES8_S8_EEENS6_IJNS7_ILi192EEENS7_ILi128EEENS7_ILi96EEEEEELi96ENS_12float_e4m3_tEfNS_4arch4Sm90ELb1ELb0ELb0ELb0ELb1ELb0ELb0ELb1ELb1ELb1ELb0ELb0EEENS1_21CollectiveEpilogueFwdINS6_IJSA_SC_SB_EEES9_NS_10bfloat16_tESG_Li384ELb0ELb1ELb0ELb1EEENS1_30DynamicPersistentTileSchedulerILi384ELi128ELb0ELb1ELb1EEEEEEEEEvNT_6ParamsE)
	.align		4
        /*003c*/ 	.word	index@(__assertfail)
	.align		4
        /*0040*/ 	.word	index@(_ZN7cutlass13device_kernelIN5flash11enable_sm90INS1_16FlashAttnFwdSm90INS1_25CollectiveMainloopFwdSm90ILi2EN4cute5tupleIJNS5_1CILi1EEES8_S8_EEENS6_IJNS7_ILi192EEENS7_ILi128EEENS7_ILi96EEEEEELi96ENS_12float_e4m3_tEfNS_4arch4Sm90ELb1ELb0ELb0ELb1ELb1ELb0ELb0ELb1ELb1ELb1ELb0ELb0EEENS1_21CollectiveEpilogueFwdINS6_IJSA_SC_SB_EEES9_NS_10bfloat16_tESG_Li384ELb1ELb1ELb0ELb1EEENS1_36VarlenDynamicPersistentTileSchedulerILi192ELi128ELi384ELi128ELb0ELb1ELb1ELb1ELb1ELb1EEEEEEEEEvNT_6ParamsE)
	.align		4
        /*0044*/ 	.word	index@(__assertfail)
	.align		4
        /*0048*/ 	.word	index@(_ZN7cutlass13device_kernelIN5flash11enable_sm90INS1_16FlashAttnFwdSm90INS1_25CollectiveMainloopFwdSm90ILi2EN4cute5tupleIJNS5_1CILi1EEES8_S8_EEENS6_IJNS7_ILi192EEENS7_ILi128EEENS7_ILi96EEEEEELi96ENS_12float_e4m3_tEfNS_4arch4Sm90ELb1ELb0ELb0ELb1ELb1ELb1ELb0ELb1ELb1ELb1ELb0ELb0EEENS1_21CollectiveEpilogueFwdINS6_IJSA_SC_SB_EEES9_NS_10bfloat16_tESG_Li384ELb1ELb1ELb0ELb1EEENS1_36VarlenDynamicPersistentTileSchedulerILi192ELi128ELi384ELi128ELb0ELb1ELb1ELb1ELb1ELb1EEEEEEEEEvNT_6ParamsE)
	.align		4
        /*004c*/ 	.word	index@(__assertfail)
	.align		4
        /*0050*/ 	.word	0x00000000
	.align		4
        /*0054*/ 	.word	0xfffffffe
	.align		4
        /*0058*/ 	.word	0x00000000
	.align		4
        /*005c*/ 	.word	0xfffffffd
	.align		4
        /*0060*/ 	.word	0x00000000
	.align		4
        /*0064*/ 	.word	0xfffffffc


//--------------------- .nv.constant4             --------------------------
	.section	.nv.constant4,"a",@progbits
	.align	8
	.align		8
.nv.constant4:
        /*0000*/ 	.dword	__assertfail
	.align		8
        /*0008*/ 	.dword	__unnamed_1
	.align		8
        /*0010*/ 	.dword	__unnamed_2
	.align		8
        /*0018*/ 	.dword	__unnamed_3
	.align		8
        /*0020*/ 	.dword	__unnamed_4
	.align		8
        /*0028*/ 	.dword	__unnamed_5
	.align		8
        /*0030*/ 	.dword	__unnamed_6
	.align		8
        /*0038*/ 	.dword	_ZZN5flash28permute_output_fp8_VcolmajorIN4cute6TensorINS1_11ArrayEngineIN7cutlass10bfloat16_tELm48EEENS1_6LayoutINS1_5tupleIJNS8_IJNS1_1CILi2EEESA_NS9_ILi12EEEEEENS9_ILi1EEESD_EEENS8_IJNS8_IJSD_SA_NS9_ILi4EEEEEENS9_ILi0EEESH_EEEEEEEEEvRT_E9upper_map
	.align		8
        /*0040*/ 	.dword	_ZN71_INTERNAL_468d2551_35_flash_fwd_hdim96_e4m3_paged_sm90_cu_348dd9ca_34134cuda3std3__45__cpo5beginE
	.align		8
        /*0048*/ 	.dword	_ZN71_INTERNAL_468d2551_35_flash_fwd_hdim96_e4m3_paged_sm90_cu_348dd9ca_34134cuda3std3__45__cpo3endE
	.align		8
        /*0050*/ 	.dword	_ZN71_INTERNAL_468d2551_35_flash_fwd_hdim96_e4m3_paged_sm90_cu_348dd9ca_34134cuda3std3__45__cpo6cbeginE
	.align		8
        /*0058*/ 	.dword	_ZN71_INTERNAL_468d2551_35_flash_fwd_hdim96_e4m3_paged_sm90_cu_348dd9ca_34134cuda3std3__45__cpo4cendE
	.align		8
        /*0060*/ 	.dword	_ZN71_INTERNAL_468d2551_35_flash_fwd_hdim96_e4m3_paged_sm90_cu_348dd9ca_34134cuda3std3__473_GLOBAL__N__468d2551_35_flash_fwd_hdim96_e4m3_paged_sm90_cu_348dd9ca_34136ignoreE
	.align		8
        /*0068*/ 	.dword	_ZN71_INTERNAL_468d2551_35_flash_fwd_hdim96_e4m3_paged_sm90_cu_348dd9ca_34134cuda3std3__419piecewise_constructE
	.align		8
        /*0070*/ 	.dword	_ZN71_INTERNAL_468d2551_35_flash_fwd_hdim96_e4m3_paged_sm90_cu_348dd9ca_34134cuda3std3__48in_placeE
	.align		8
        /*0078*/ 	.dword	_ZN71_INTERNAL_468d2551_35_flash_fwd_hdim96_e4m3_paged_sm90_cu_348dd9ca_34134cuda3std6ranges3__45__cpo4swapE
	.align		8
        /*0080*/ 	.dword	_ZN71_INTERNAL_468d2551_35_flash_fwd_hdim96_e4m3_paged_sm90_cu_348dd9ca_34134cuda3std6ranges3__45__cpo9iter_moveE
	.align		8
        /*0088*/ 	.dword	_ZN71_INTERNAL_468d2551_35_flash_fwd_hdim96_e4m3_paged_sm90_cu_348dd9ca_34134cute7productE
	.align		8
        /*0090*/ 	.dword	_ZN71_INTERNAL_468d2551_35_flash_fwd_hdim96_e4m3_paged_sm90_cu_348dd9ca_34134cute1_E
	.align		8
        /*0098*/ 	.dword	$str$23
	.align		8
        /*00a0*/ 	.dword	$str$24


//--------------------- .text._ZN7cutlass13device_kernelIN5flash11enable_sm90INS1_16FlashAttnFwdSm90INS1_25CollectiveMainloopFwdSm90ILi2EN4cute5tupleIJNS5_1CILi1EEES8_S8_EEENS6_IJNS7_ILi192EEENS7_ILi128EEENS7_ILi96EEEEEELi96ENS_12float_e4m3_tEfNS_4arch4Sm90ELb0ELb0ELb0ELb0ELb1ELb0ELb0ELb1ELb1ELb1ELb0ELb0EEENS1_21CollectiveEpilogueFwdINS6_IJSA_SC_SB_EEES9_NS_10bfloat16_tESG_Li384ELb0ELb1ELb0ELb1EEENS1_29StaticPersistentTileSchedulerILb0EEEEEEEEEvNT_6ParamsE --------------------------
	.section	.text._ZN7cutlass13device_kernelIN5flash11enable_sm90INS1_16FlashAttnFwdSm90INS1_25CollectiveMainloopFwdSm90ILi2EN4cute5tupleIJNS5_1CILi1EEES8_S8_EEENS6_IJNS7_ILi192EEENS7_ILi128EEENS7_ILi96EEEEEELi96ENS_12float_e4m3_tEfNS_4arch4Sm90ELb0ELb0ELb0ELb0ELb1ELb0ELb0ELb1ELb1ELb1ELb0ELb0EEENS1_21CollectiveEpilogueFwdINS6_IJSA_SC_SB_EEES9_NS_10bfloat16_tESG_Li384ELb0ELb1ELb0ELb1EEENS1_29StaticPersistentTileSchedulerILb0EEEEEEEEEvNT_6ParamsE,"ax",@progbits
	.align	128
.text._ZN7cutlass13device_kernelIN5flash11enable_sm90INS1_16FlashAttnFwdSm90INS1_25CollectiveMainloopFwdSm90ILi2EN4cute5tupleIJNS5_1CILi1EEES8_S8_EEENS6_IJNS7_ILi192EEENS7_ILi128EEENS7_ILi96EEEEEELi96ENS_12float_e4m3_tEfNS_4arch4Sm90ELb0ELb0ELb0ELb0ELb1ELb0ELb0ELb1ELb1ELb1ELb0ELb0EEENS1_21CollectiveEpilogueFwdINS6_IJSA_SC_SB_EEES9_NS_10bfloat16_tESG_Li384ELb0ELb1ELb0ELb1EEENS1_29StaticPersistentTileSchedulerILb0EEEEEEEEEvNT_6ParamsE:
        .type           _ZN7cutlass13device_kernelIN5flash11enable_sm90INS1_16FlashAttnFwdSm90INS1_25CollectiveMainloopFwdSm90ILi2EN4cute5tupleIJNS5_1CILi1EEES8_S8_EEENS6_IJNS7_ILi192EEENS7_ILi128EEENS7_ILi96EEEEEELi96ENS_12float_e4m3_tEfNS_4arch4Sm90ELb0ELb0ELb0ELb0ELb1ELb0ELb0ELb1ELb1ELb1ELb0ELb0EEENS1_21CollectiveEpilogueFwdINS6_IJSA_SC_SB_EEES9_NS_10bfloat16_tESG_Li384ELb0ELb1ELb0ELb1EEENS1_29StaticPersistentTileSchedulerILb0EEEEEEEEEvNT_6ParamsE,@function
        .size           _ZN7cutlass13device_kernelIN5flash11enable_sm90INS1_16FlashAttnFwdSm90INS1_25CollectiveMainloopFwdSm90ILi2EN4cute5tupleIJNS5_1CILi1EEES8_S8_EEENS6_IJNS7_ILi192EEENS7_ILi128EEENS7_ILi96EEEEEELi96ENS_12float_e4m3_tEfNS_4arch4Sm90ELb0ELb0ELb0ELb0ELb1ELb0ELb0ELb1ELb1ELb1ELb0ELb0EEENS1_21CollectiveEpilogueFwdINS6_IJSA_SC_SB_EEES9_NS_10bfloat16_tESG_Li384ELb0ELb1ELb0ELb1EEENS1_29StaticPersistentTileSchedulerILb0EEEEEEEEEvNT_6ParamsE,(.L_x_2578 - _ZN7cutlass13device_kernelIN5flash11enable_sm90INS1_16FlashAttnFwdSm90INS1_25CollectiveMainloopFwdSm90ILi2EN4cute5tupleIJNS5_1CILi1EEES8_S8_EEENS6_IJNS7_ILi192EEENS7_ILi128EEENS7_ILi96EEEEEELi96ENS_12float_e4m3_tEfNS_4arch4Sm90ELb0ELb0ELb0ELb0ELb1ELb0ELb0ELb1ELb1ELb1ELb0ELb0EEENS1_21CollectiveEpilogueFwdINS6_IJSA_SC_SB_EEES9_NS_10bfloat16_tESG_Li384ELb0ELb1ELb0ELb1EEENS1_29StaticPersistentTileSchedulerILb0EEEEEEEEEvNT_6ParamsE)
        .other          _ZN7cutlass13device_kernelIN5flash11enable_sm90INS1_16FlashAttnFwdSm90INS1_25CollectiveMainloopFwdSm90ILi2EN4cute5tupleIJNS5_1CILi1EEES8_S8_EEENS6_IJNS7_ILi192EEENS7_ILi128EEENS7_ILi96EEEEEELi96ENS_12float_e4m3_tEfNS_4arch4Sm90ELb0ELb0ELb0ELb0ELb1ELb0ELb0ELb1ELb1ELb1ELb0ELb0EEENS1_21CollectiveEpilogueFwdINS6_IJSA_SC_SB_EEES9_NS_10bfloat16_tESG_Li384ELb0ELb1ELb0ELb1EEENS1_29StaticPersistentTileSchedulerILb0EEEEEEEEEvNT_6ParamsE,@"STO_CUDA_ENTRY STV_DEFAULT"
_ZN7cutlass13device_kernelIN5flash11enable_sm90INS1_16FlashAttnFwdSm90INS1_25CollectiveMainloopFwdSm90ILi2EN4cute5tupleIJNS5_1CILi1EEES8_S8_EEENS6_IJNS7_ILi192EEENS7_ILi128EEENS7_ILi96EEEEEELi96ENS_12float_e4m3_tEfNS_4arch4Sm90ELb0ELb0ELb0ELb0ELb1ELb0ELb0ELb1ELb1ELb1ELb0ELb0EEENS1_21CollectiveEpilogueFwdINS6_IJSA_SC_SB_EEES9_NS_10bfloat16_tESG_Li384ELb0ELb1ELb0ELb1EEENS1_29StaticPersistentTileSchedulerILb0EEEEEEEEEvNT_6ParamsE:
[----:B------:R-:W0:Y:S02]  /*0000*/  LDC R1, c[0x0][0x28] ;  /* 0x00000a00ff017b82 */ /* 0x000e240000000800 */
[----:B0-----:R-:W-:Y:S01]  /*0010*/  VIADD R1, R1, 0xfffffff0 ;  /* 0xfffffff001017836 */ /* 0x001fe20000000000 */
[----:B------:R-:W0:Y:S01]  /*0020*/  S2R R3, SR_TID.X ;  /* 0x0000000000037919 */ /* 0x000e220000002100 */
[----:B------:R-:W-:Y:S01]  /*0030*/  ELECT P0, URZ, PT ;  /* 0x00000000003f782f */ /* 0x000fe20003800000 */
[----:B------:R-:W-:Y:S01]  /*0040*/  UMOV UR4, 0x80 ;  /* 0x0000008000047882 */ /* 0x000fe20000000000 */
[----:B------:R-:W-:Y:S01]  /*0050*/  UMOV UR7, 0x180 ;  /* 0x0000018000077882 */ /* 0x000fe20000000000 */
[----:B0-----:R-:W-:-:S05]  /*0060*/  SHF.R.U32.HI R0, RZ, 0x5, R3 ;  /* 0x00000005ff007819 */ /* 0x001fca0000011603 */
[----:B------:R-:W0:Y:S02]  /*0070*/  SHFL.IDX PT, R2, R0, RZ, 0x1f ;  /* 0x00001fff00027589 */ /* 0x000e2400000e0000 */
[C---:B0-----:R-:W-:Y:S02]  /*0080*/  ISETP.NE.OR P0, PT, R2.reuse, RZ, !P0 ;  /* 0x000000ff0200720c */ /* 0x041fe40004705670 */
[----:B------:R-:W-:Y:S02]  /*0090*/  ISETP.NE.AND P1, PT, R2, RZ, PT ;  /* 0x000000ff0200720c */ /* 0x000fe40003f25270 */
[----:B------:R-:W-:-:S06]  /*00a0*/  SHF.R.U32.HI R2, RZ, 0x7, R3 ;  /* 0x00000007ff027819 */ /* 0x000fcc0000011603 */
[----:B------:R-:W0:Y:S03]  /*00b0*/  SHFL.IDX PT, R2, R2, RZ, 0x1f ;  /* 0x00001fff02027589 */ /* 0x000e2600000e0000 */
[----:B------:R-:W-:Y:S01]  /*00c0*/  VOTEU.ALL UP0, P0 ;  /* 0x00000000003f7886 */ /* 0x000fe20000000000 */
[----:B------:R-:W-:-:S04]  /*00d0*/  VOTEU.ALL UP1, P0 ;  /* 0x00000000003f7886 */ /* 0x000fc80000020000 */
[----:B------:R-:W1:Y:S01]  /*00e0*/  @!UP0 S2UR UR8, SR_CgaCtaId ;  /* 0x00000000000889c3 */ /* 0x000e620000008800 */
[----:B------:R-:W-:Y:S01]  /*00f0*/  @!UP0 UMOV UR6, 0x400 ;  /* 0x0000040000068882 */ /* 0x000fe20000000000 */
[----:B------:R-:W-:-:S04]  /*0100*/  @!UP0 UIADD3 UR4, -UR4, 0x100000, URZ ;  /* 0x0010000004048890 */ /* 0x000fc8000fffe13f */
[----:B------:R-:W-:Y:S02]  /*0110*/  @!UP0 USHF.L.U32 UR5, UR4, 0xb, URZ ;  /* 0x0000000b04058899 */ /* 0x000fe4000800063f */
[----:B------:R-:W-:Y:S02]  /*0120*/  @!UP0 USHF.L.U32 UR4, UR4, 0x1, URZ ;  /* 0x0000000104048899 */ /* 0x000fe4000800063f */
[----:B-1----:R-:W-:Y:S02]  /*0130*/  @!UP0 ULEA UR8, UR8, UR6, 0x18 ;  /* 0x0000000608088291 */ /* 0x002fe4000f8ec03f */
[----:B------:R-:W-:-:S04]  /*0140*/  @!UP0 UIADD3 UR6, -UR7, 0x100000, URZ ;  /* 0x0010000007068890 */ /* 0x000fc8000fffe13f */
[----:B------:R-:W-:Y:S02]  /*0150*/  @!UP0 USHF.L.U32 UR7, UR6, 0xb, URZ ;  /* 0x0000000b06078899 */ /* 0x000fe4000800063f */
[----:B------:R-:W-:Y:S01]  /*0160*/  @!UP0 USHF.L.U32 UR6, UR6, 0x1, URZ ;  /* 0x0000000106068899 */ /* 0x000fe2000800063f */
[----:B------:R-:W-:-:S05]  /*0170*/  VOTEU.ALL UP0, P0 ;  /* 0x00000000003f7886 */ /* 0x000fca0000000000 */
[----:B------:R1:W2:Y:S06]  /*0180*/  @!UP0 SYNCS.EXCH.64 URZ, [UR8+0x19c00], UR4 ;  /* 0x019c0004083f85b2 */ /* 0x0002ac0008000100 */
[----:B------:R1:W3:Y:S02]  /*0190*/  @!UP1 SYNCS.EXCH.64 URZ, [UR8+0x19c20], UR6 ;  /* 0x019c2006083f95b2 */ /* 0x0002e40008000100 */
[----:B01----:R-:W-:Y:S05]  /*01a0*/  @P1 BRA `(.L_x_0) ;  /* 0x0000000000481947 */ /* 0x003fea0003800000 */
[----:B------:R-:W0:Y:S01]  /*01b0*/  S2UR UR5, SR_CgaCtaId ;  /* 0x00000000000579c3 */ /* 0x000e220000008800 */
[----:B------:R-:W-:Y:S01]  /*01c0*/  UMOV UR4, 0x400 ;  /* 0x0000040000047882 */ /* 0x000fe20000000000 */
[----:B------:R-:W-:Y:S01]  /*01d0*/  UMOV UR6, 0x80 ;  /* 0x0000008000067882 */ /* 0x000fe20000000000 */
[----:B------:R-:W-:Y:S01]  /*01e0*/  UMOV UR7, 0x180 ;  /* 0x0000018000077882 */ /* 0x000fe20000000000 */
[----:B------:R-:W-:Y:S01]  /*01f0*/  ELECT P0, URZ, PT ;  /* 0x00000000003f782f */ /* 0x000fe20003800000 */
[----:B0-----:R-:W-:Y:S02]  /*0200*/  ULEA UR8, UR5, UR4, 0x18 ;  /* 0x0000000405087291 */ /* 0x001fe4000f8ec03f */
[----:B------:R-:W-:-:S04]  /*0210*/  UIADD3 UR4, -UR6, 0x100000, URZ ;  /* 0x0010000006047890 */ /* 0x000fc8000fffe13f */
[----:B------:R-:W-:Y:S02]  /*0220*/  USHF.L.U32 UR5, UR4, 0xb, URZ ;  /* 0x0000000b04057899 */ /* 0x000fe4000800063f */
[----:B------:R-:W-:Y:S02]  /*0230*/  USHF.L.U32 UR4, UR4, 0x1, URZ ;  /* 0x0000000104047899 */ /* 0x000fe4000800063f */
[----:B------:R-:W-:-:S04]  /*0240*/  UIADD3 UR6, -UR7, 0x100000, URZ ;  /* 0x0010000007067890 */ /* 0x000fc8000fffe13f */
[----:B------:R-:W-:Y:S02]  /*0250*/  USHF.L.U32 UR7, UR6, 0xb, URZ ;  /* 0x0000000b06077899 */ /* 0x000fe4000800063f */
[----:B------:R-:W-:Y:S01]  /*0260*/  USHF.L.U32 UR6, UR6, 0x1, URZ ;  /* 0x0000000106067899 */ /* 0x000fe2000800063f */
[----:B------:R-:W0:Y:S03]  /*0270*/  FENCE.VIEW.ASYNC.S ;  /* 0x00000000000073c6 */ /* 0x000e260000000000 */
[----:B0-----:R0:W1:Y:S08]  /*0280*/  SYNCS.EXCH.64 URZ, [UR8+0x19c30], UR4 ;  /* 0x019c3004083f75b2 */ /* 0x0010700008000100 */
[----:B------:R0:W4:Y:S01]  /*0290*/  SYNCS.EXCH.64 URZ, [UR8+0x19c40], UR6 ;  /* 0x019c4006083f75b2 */ /* 0x0001220008000100 */
[----:B------:R0:W0:Y:S01]  /*02a0*/  SYNCS.EXCH.64 URZ, [UR8+0x19c38], UR4 ;  /* 0x019c3804083f75b2 */ /* 0x0000220008000100 */
[----:B------:R0:W0:Y:S01]  /*02b0*/  SYNCS.EXCH.64 URZ, [UR8+0x19c48], UR6 ;  /* 0x019c4806083f75b2 */ /* 0x0000220008000100 */
[----:B------:R-:W-:Y:S01]  /*02c0*/  NOP ;  /* 0x0000000000007918 */ /* 0x000fe20000000000 */
.L_x_0:
[----:B------:R-:W5:Y:S01]  /*02d0*/  SHFL.IDX PT, R3, R0, RZ, 0x1f ;  /* 0x00001fff00037589 */ /* 0x000f6200000e0000 */
[----:B------:R-:W-:Y:S01]  /*02e0*/  NOP ;  /* 0x0000000000007918 */ /* 0x000fe20000000000 */
[----:B-----5:R-:W-:-:S13]  /*02f0*/  ISETP.NE.AND P0, PT, R3, RZ, PT ;  /* 0x000000ff0300720c */ /* 0x020fda0003f05270 */
[----:B------:R-:W-:Y:S05]  /*0300*/  @P0 BRA `(.L_x_1) ;  /* 0x0000000000480947 */ /* 0x000fea0003800000 */
[----:B0-----:R-:W0:Y:S01]  /*0310*/  S2UR UR5, SR_CgaCtaId ;  /* 0x00000000000579c3 */ /* 0x001e220000008800 */
        /* <DEDUP_REMOVED lines=12> */
[----:B0-----:R0:W0:Y:S08]  /*03e0*/  SYNCS.EXCH.64 URZ, [UR8+0x19c50], UR4 ;  /* 0x019c5004083f75b2 */ /* 0x0010300008000100 */
[----:B------:R0:W0:Y:S01]  /*03f0*/  SYNCS.EXCH.64 URZ, [UR8+0x19c60], UR6 ;  /* 0x019c6006083f75b2 */ /* 0x0000220008000100 */
[----:B------:R0:W0:Y:S01]  /*0400*/  SYNCS.EXCH.64 URZ, [UR8+0x19c58], UR4 ;  /* 0x019c5804083f75b2 */ /* 0x0000220008000100 */
[----:B------:R0:W0:Y:S01]  /*0410*/  SYNCS.EXCH.64 URZ, [UR8+0x19c68], UR6 ;  /* 0x019c6806083f75b2 */ /* 0x0000220008000100 */
[----:B------:R-:W-:Y:S01]  /*0420*/  NOP ;  /* 0x0000000000007918 */ /* 0x000fe20000000000 */
.L_x_1:
[----:B------:R-:W5:Y:S01]  /*0430*/  SHFL.IDX PT, R3, R0, RZ, 0x1f ;  /* 0x00001fff00037589 */ /* 0x000f6200000e0000 */
[----:B------:R-:W-:Y:S01]  /*0440*/  NOP ;  /* 0x0000000000007918 */ /* 0x000fe20000000000 */
[----:B-----5:R-:W-:-:S13]  /*0450*/  ISETP.NE.AND P0, PT, R3, RZ, PT ;  /* 0x000000ff0300720c */ /* 0x020fda0003f05270 */
[----:B------:R-:W-:Y:S05]  /*0460*/  @P0 BRA `(.L_x_2) ;  /* 0x0000000000380947 */ /* 0x000fea0003800000 */
[----:B0-----:R-:W0:Y:S01]  /*0470*/  S2UR UR5, SR_CgaCtaId ;  /* 0x00000000000579c3 */ /* 0x001e220000008800 */
[----:B------:R-:W-:Y:S01]  /*0480*/  UMOV UR4, 0x400 ;  /* 0x0000040000047882 */ /* 0x000fe20000000000 */
[----:B------:R-:W-:Y:S01]  /*0490*/  UMOV UR7, 0x80 ;  /* 0x0000008000077882 */ /* 0x000fe20000000000 */
[----:B------:R-:W-:Y:S01]  /*04a0*/  ELECT P0, URZ, PT ;  /* 0x00000000003f782f */ /* 0x000fe20003800000 */
[----:B0-----:R-:W-:Y:S02]  /*04b0*/  ULEA UR6, UR5, UR4, 0x18 ;  /* 0x0000000405067291 */ /* 0x001fe4000f8ec03f */
[----:B------:R-:W-:-:S04]  /*04c0*/  UIADD3 UR4, -UR7, 0x100000, URZ ;  /* 0x0010000007047890 */ /* 0x000fc8000fffe13f */
[----:B------:R-:W-:Y:S02]  /*04d0*/  USHF.L.U32 UR5, UR4, 0xb, URZ ;  /* 0x0000000b04057899 */ /* 0x000fe4000800063f */
[----:B------:R-:W-:Y:S01]  /*04e0*/  USHF.L.U32 UR4, UR4, 0x1, URZ ;  /* 0x0000000104047899 */ /* 0x000fe2000800063f */
[----:B------:R-:W0:Y:S11]  /*04f0*/  FENCE.VIEW.ASYNC.S ;  /* 0x00000000000073c6 */ /* 0x000e360000000000 */
[----:B0-----:R0:W0:Y:S01]  /*0500*/  SYNCS.EXCH.64 URZ, [UR6+0x19c70], UR4 ;  /* 0x019c7004063f75b2 */ /* 0x0010220008000100 */
[----:B------:R0:W0:Y:S01]  /*0510*/  SYNCS.EXCH.64 URZ, [UR6+0x19c80], UR4 ;  /* 0x019c8004063f75b2 */ /* 0x0000220008000100 */
[----:B------:R0:W0:Y:S01]  /*0520*/  SYNCS.EXCH.64 URZ, [UR6+0x19c78], UR4 ;  /* 0x019c7804063f75b2 */ /* 0x0000220008000100 */
[----:B------:R0:W0:Y:S01]  /*0530*/  SYNCS.EXCH.64 URZ, [UR6+0x19c88], UR4 ;  /* 0x019c8804063f75b2 */ /* 0x0000220008000100 */
[----:B------:R-:W-:Y:S01]  /*0540*/  NOP ;  /* 0x0000000000007918 */ /* 0x000fe20000000000 */
.L_x_2:
        /* <DEDUP_REMOVED lines=22> */
.L_x_3:
[----:B------:R-:W5:Y:S01]  /*06b0*/  SHFL.IDX PT, R3, R0, RZ, 0x1f ;  /* 0x00001fff00037589 */ /* 0x000f6200000e0000 */
[----:B------:R-:W0:Y:S01]  /*06c0*/  S2UR UR47, SR_CgaCtaId ;  /* 0x00000000002f79c3 */ /* 0x000e220000008800 */
[----:B------:R-:W-:Y:S01]  /*06d0*/  R2UR UR9, R2 ;  /* 0x00000000020972ca */ /* 0x000fe200000e0000 */
[----:B------:R-:W-:Y:S01]  /*06e0*/  NOP ;  /* 0x0000000000007918 */ /* 0x000fe20000000000 */
[----:B-----5:R-:W-:-:S13]  /*06f0*/  ISETP.NE.AND P0, PT, R3, RZ, PT ;  /* 0x000000ff0300720c */ /* 0x020fda0003f05270 */
[----:B0-----:R-:W-:Y:S05]  /*0700*/  @P0 BRA `(.L_x_4) ;  /* 0x0000000000480947 */ /* 0x001fea0003800000 */
        /* <DEDUP_REMOVED lines=18> */
.L_x_4:
[----:B------:R-:W-:Y:S01]  /*0830*/  UISETP.NE.AND UP0, UPT, UR9, URZ, UPT ;  /* 0x0000003f0900728c */ /* 0x000fe2000bf05270 */
[----:B------:R-:W-:Y:S01]  /*0840*/  NOP ;  /* 0x0000000000007918 */ /* 0x000fe20000000000 */
[----:B------:R-:W-:Y:S01]  /*0850*/  UMOV UR41, 0x1 ;  /* 0x0000000100297882 */ /* 0x000fe20000000000 */
[----:B------:R-:W-:Y:S01]  /*0860*/  ULDC.64 UR36, c[0x0][0x208] ;  /* 0x0000820000247ab9 */ /* 0x000fe20000000a00 */
[----:B------:R-:W-:Y:S01]  /*0870*/  USEL UR41, UR41, 0x2, !UP0 ;  /* 0x0000000229297887 */ /* 0x000fe2000c000000 */
[----:B01234-:R-:W-:Y:S01]  /*0880*/  BAR.SYNC.DEFER_BLOCKING 0x0 ;  /* 0x0000000000007b1d */ /* 0x01ffe20000010000 */
[----:B------:R-:W-:-:S13]  /*0890*/  PLOP3.LUT P0, PT, PT, PT, UP0, 0x80, 0x0 ;  /* 0x000000000000781c */ /* 0x000fda0003f0f008 */
[----:B------:R-:W-:Y:S05]  /*08a0*/  @!P0 BRA `(.L_x_5) ;  /* 0x0000006400b48947 */ /* 0x000fea0003800000 */
.L_x_6:
[----:B------:R-:W-:-:S08]  /*08b0*/  NOP ;  /* 0x0000000000007918 */ /* 0x000fd00000000000 */
[----:B------:R-:W0:Y:S02]  /*08c0*/  USETMAXREG.TRY_ALLOC.CTAPOOL UP0, 0xa0 ;  /* 0x000000a0000079c8 */ /* 0x000e240008000600 */
[----:B0-----:R-:W-:-:S13]  /*08d0*/  PLOP3.LUT P0, PT, PT, PT, UP0, 0x80, 0x0 ;  /* 0x000000000000781c */ /* 0x001fda0003f0f008 */
[----:B------:R-:W-:Y:S05]  /*08e0*/  @!P0 BRA `(.L_x_6) ;  /* 0xfffffffc00f08947 */ /* 0x000fea000383ffff */
[----:B------:R-:W0:Y:S08]  /*08f0*/  S2UR UR47, SR_CTAID.X ;  /* 0x00000000002f79c3 */ /* 0x000e300000002500 */
[----:B------:R-:W-:Y:S08]  /*0900*/  BAR.ARV 0x8, 0x200 ;  /* 0x0208000000007b1d */ /* 0x000ff00000002000 */
[----:B------:R-:W0:Y:S02]  /*0910*/  LDC R0, c[0x0][0xc34] ;  /* 0x00030d00ff007b82 */ /* 0x000e240000000800 */
[----:B0-----:R-:W-:-:S13]  /*0920*/  ISETP.LE.AND P0, PT, R0, UR47, PT ;  /* 0x0000002f00007c0c */ /* 0x001fda000bf03270 */
[----:B------:R-:W-:Y:S05]  /*0930*/  @P0 EXIT ;  /* 0x000000000000094d */ /* 0x000fea0003800000 */
[----:B------:R-:W0:Y:S01]  /*0940*/  S2R R2, SR_TID.X ;  /* 0x0000000000027919 */ /* 0x000e220000002100 */
[----:B------:R-:W-:Y:S01]  /*0950*/  ULOP3.LUT UR49, UR41, 0x1, URZ, 0xfc, !UPT ;  /* 0x0000000129317892 */ /* 0x000fe2000f8efc3f */
[----:B------:R-:W-:Y:S01]  /*0960*/  UMOV UR40, URZ ;  /* 0x0000003f00287c82 */ /* 0x000fe20008000000 */
[----:B------:R-:W-:Y:S01]  /*0970*/  UMOV UR39, URZ ;  /* 0x0000003f00277c82 */ /* 0x000fe20008000000 */
[----:B------:R-:W-:Y:S01]  /*0980*/  UMOV UR38, URZ ;  /* 0x0000003f00267c82 */ /* 0x000fe20008000000 */
[----:B0-----:R-:W-:-:S05]  /*0990*/  VIADD R18, R2, 0xffffff80 ;  /* 0xffffff8002127836 */ /* 0x001fca0000000000 */
[----:B------:R-:W-:-:S04]  /*09a0*/  SHF.R.S32.HI R3, RZ, 0x1f, R18 ;  /* 0x0000001fff037819 */ /* 0x000fc80000011412 */
[CC--:B------:R-:W-:Y:S02]  /*09b0*/  LEA.HI R23, R3.reuse, R18.reuse, RZ, 0x7 ;  /* 0x0000001203177211 */ /* 0x0c0fe400078f38ff */
[-C--:B------:R-:W-:Y:S02]  /*09c0*/  LEA.HI R0, R3, R18.reuse, RZ, 0x4 ;  /* 0x0000001203007211 */ /* 0x080fe400078f20ff */
[----:B------:R-:W-:Y:S02]  /*09d0*/  LOP3.LUT R5, R23, 0xffffff80, RZ, 0xc0, !PT ;  /* 0xffffff8017057812 */ /* 0x000fe400078ec0ff */
[----:B------:R-:W-:Y:S02]  /*09e0*/  LEA.HI R4, R3, R18, RZ, 0x5 ;  /* 0x0000001203047211 */ /* 0x000fe400078f28ff */
[----:B------:R-:W-:Y:S01]  /*09f0*/  SHF.R.S32.HI R9, RZ, 0x4, R0 ;  /* 0x00000004ff097819 */ /* 0x000fe20000011400 */
[----:B------:R-:W-:Y:S01]  /*0a00*/  IMAD.IADD R22, R18, 0x1, -R5 ;  /* 0x0000000112167824 */ /* 0x000fe200078e0a05 */
[----:B------:R-:W-:Y:S01]  /*0a10*/  LOP3.LUT R7, R0, 0x7fffff0, RZ, 0xc0, !PT ;  /* 0x07fffff000077812 */ /* 0x000fe200078ec0ff */
[----:B------:R-:W-:Y:S01]  /*0a20*/  IMAD.SHL.U32 R4, R4, 0x10, RZ ;  /* 0x0000001004047824 */ /* 0x000fe200078e00ff */
[----:B------:R-:W-:-:S02]  /*0a30*/  SHF.R.S32.HI R23, RZ, 0x7, R23 ;  /* 0x00000007ff177819 */ /* 0x000fc40000011417 */
[----:B------:R-:W-:Y:S01]  /*0a40*/  SHF.R.S32.HI R5, RZ, 0x1f, R22 ;  /* 0x0000001fff057819 */ /* 0x000fe20000011416 */
[----:B------:R-:W-:Y:S01]  /*0a50*/  IMAD.IADD R7, R18, 0x1, -R7 ;  /* 0x0000000112077824 */ /* 0x000fe200078e0a07 */
[----:B------:R-:W-:Y:S02]  /*0a60*/  LEA.HI R0, R0, R9, RZ, 0x1 ;  /* 0x0000000900007211 */ /* 0x000fe400078f08ff */
[----:B------:R-:W-:Y:S02]  /*0a70*/  LEA.HI R2, R5, R22, RZ, 0x2 ;  /* 0x0000001605027211 */ /* 0x000fe400078f10ff */
[----:B------:R-:W-:Y:S02]  /*0a80*/  LOP3.LUT R6, R4, 0xfffffe00, RZ, 0xc0, !PT ;  /* 0xfffffe0004067812 */ /* 0x000fe400078ec0ff */
[--C-:B------:R-:W-:Y:S02]  /*0a90*/  SHF.R.S32.HI R8, RZ, 0x2, R2.reuse ;  /* 0x00000002ff087819 */ /* 0x100fe40000011402 */
[----:B------:R-:W-:Y:S01]  /*0aa0*/  SHF.R.S32.HI R11, RZ, 0x1f, R2 ;  /* 0x0000001fff0b7819 */ /* 0x000fe20000011402 */
[----:B------:R-:W-:Y:S01]  /*0ab0*/  IMAD R7, R7, 0x20, R6 ;  /* 0x0000002007077824 */ /* 0x000fe200078e0206 */
[----:B------:R-:W-:Y:S01]  /*0ac0*/  LOP3.LUT R4, R0, 0x1ffffffe, RZ, 0xc0, !PT ;  /* 0x1ffffffe00047812 */ /* 0x000fe200078ec0ff */
[----:B------:R-:W-:Y:S01]  /*0ad0*/  IMAD.HI R0, R23, 0x55555556, RZ ;  /* 0x5555555617007827 */ /* 0x000fe200078e02ff */
[----:B------:R-:W-:-:S02]  /*0ae0*/  LEA.HI R11, R11, R8, RZ, 0x3 ;  /* 0x000000080b0b7211 */ /* 0x000fc400078f18ff */
[----:B------:R-:W-:Y:S01]  /*0af0*/  LEA.HI R19, R3, R18, RZ, 0x2 ;  /* 0x0000001203137211 */ /* 0x000fe200078f10ff */
[----:B------:R-:W-:Y:S01]  /*0b00*/  IMAD.IADD R4, R9, 0x1, -R4 ;  /* 0x0000000109047824 */ /* 0x000fe200078e0a04 */
[----:B------:R-:W-:Y:S02]  /*0b10*/  LOP3.LUT R11, R11, 0xfffffff8, RZ, 0xc0, !PT ;  /* 0xfffffff80b0b7812 */ /* 0x000fe400078ec0ff */
[----:B------:R-:W-:Y:S01]  /*0b20*/  LEA.HI R5, R5, R22, RZ, 0x5 ;  /* 0x0000001605057211 */ /* 0x000fe200078f28ff */
[----:B------:R-:W-:Y:S01]  /*0b30*/  IMAD R154, R4, 0x8, R7 ;  /* 0x00000008049a7824 */ /* 0x000fe200078e0207 */
[----:B------:R-:W-:Y:S01]  /*0b40*/  LEA.HI R0, R0, R0, RZ, 0x1 ;  /* 0x0000000000007211 */ /* 0x000fe200078f08ff */
[----:B------:R-:W-:Y:S01]  /*0b50*/  IMAD.IADD R8, R8, 0x1, -R11 ;  /* 0x0000000108087824 */ /* 0x000fe200078e0a0b */
[----:B------:R-:W-:Y:S02]  /*0b60*/  SHF.R.S32.HI R5, RZ, 0x5, R5 ;  /* 0x00000005ff057819 */ /* 0x000fe40000011405 */
[----:B------:R-:W-:Y:S01]  /*0b70*/  LOP3.LUT R9, R19, 0xfffffffc, RZ, 0xc0, !PT ;  /* 0xfffffffc13097812 */ /* 0x000fe200078ec0ff */
[----:B------:R-:W-:Y:S01]  /*0b80*/  IMAD R0, R0, -0x3, R23 ;  /* 0xfffffffd00007824 */ /* 0x000fe200078e0217 */
[----:B------:R-:W-:Y:S01]  /*0b90*/  LOP3.LUT R3, R2, 0x7ffffffc, RZ, 0xc0, !PT ;  /* 0x7ffffffc02037812 */ /* 0x000fe200078ec0ff */
[----:B------:R-:W-:Y:S01]  /*0ba0*/  IMAD R5, R5, 0x10, R8 ;  /* 0x0000001005057824 */ /* 0x000fe200078e0208 */
[----:B------:R-:W-:Y:S01]  /*0bb0*/  SHF.R.S32.HI R19, RZ, 0x2, R19 ;  /* 0x00000002ff137819 */ /* 0x000fe20000011413 */
[----:B------:R-:W-:-:S02]  /*0bc0*/  IMAD.IADD R18, R18, 0x1, -R9 ;  /* 0x0000000112127824 */ /* 0x000fc400078e0a09 */
[----:B------:R-:W-:Y:S02]  /*0bd0*/  IMAD.MOV.U32 R2, RZ, RZ, -0x2 ;  /* 0xfffffffeff027424 */ /* 0x000fe400078e00ff */
[----:B------:R-:W-:Y:S02]  /*0be0*/  IMAD.IADD R3, R22, 0x1, -R3 ;  /* 0x0000000116037824 */ /* 0x000fe400078e0a03 */
[----:B------:R-:W-:Y:S01]  /*0bf0*/  IMAD R152, R0, 0x40, R5 ;  /* 0x0000004000987824 */ /* 0x000fe200078e0205 */
[C---:B------:R-:W-:Y:S01]  /*0c00*/  LEA.HI R0, R18.reuse, R18, RZ, 0x1 ;  /* 0x0000001212007211 */ /* 0x040fe200078f08ff */
[----:B------:R-:W-:Y:S02]  /*0c10*/  IMAD R155, R3, R2, 0x80 ;  /* 0x00000080039b7424 */ /* 0x000fe400078e0202 */
[----:B------:R-:W-:Y:S01]  /*0c20*/  IMAD.SHL.U32 R2, R18, 0x8, RZ ;  /* 0x0000000812027824 */ /* 0x000fe200078e00ff */
[----:B------:R-:W-:-:S03]  /*0c30*/  LOP3.LUT R3, R0, 0x1ffffffe, RZ, 0xc0, !PT ;  /* 0x1ffffffe00037812 */ /* 0x000fc600078ec0ff */
[C---:B------:R-:W-:Y:S02]  /*0c40*/  VIADD R17, R2.reuse, 0x20 ;  /* 0x0000002002117836 */ /* 0x040fe40000000000 */
[----:B------:R-:W-:Y:S02]  /*0c50*/  VIADD R16, R2, 0x40 ;  /* 0x0000004002107836 */ /* 0x000fe40000000000 */
[----:B------:R-:W-:Y:S01]  /*0c60*/  IMAD.IADD R3, R18, 0x1, -R3 ;  /* 0x0000000112037824 */ /* 0x000fe200078e0a03 */
[----:B------:R-:W-:Y:S02]  /*0c70*/  SHF.R.S32.HI R157, RZ, 0x1f, R17 ;  /* 0x0000001fff9d7819 */ /* 0x000fe40000011411 */
[----:B------:R-:W-:Y:S01]  /*0c80*/  SHF.R.S32.HI R156, RZ, 0x1f, R16 ;  /* 0x0000001fff9c7819 */ /* 0x000fe20000011410 */
[----:B------:R-:W-:-:S07]  /*0c90*/  IMAD R153, R3, 0x8, R152 ;  /* 0x0000000803997824 */ /* 0x000fce00078e0298 */
.L_x_35:
[----:B------:R-:W-:Y:S01]  /*0ca0*/  ULDC UR4, c[0x0][0xc38] ;  /* 0x00030e0000047ab9 */ /* 0x000fe20000000800 */
[----:B------:R-:W-:Y:S01]  /*0cb0*/  ULDC UR15, c[0x0][0xc44] ;  /* 0x00031100000f7ab9 */ /* 0x000fe20000000800 */
[----:B------:R-:W-:Y:S01]  /*0cc0*/  UISETP.NE.AND UP3, UPT, UR4, 0x1, UPT ;  /* 0x000000010400788c */ /* 0x000fe2000bf65270 */
[----:B------:R-:W-:Y:S01]  /*0cd0*/  IMAD.MOV.U32 R3, RZ, RZ, 0x3f800000 ;  /* 0x3f800000ff037424 */ /* 0x000fe200078e00ff */
[----:B------:R-:W-:Y:S01]  /*0ce0*/  UISETP.NE.AND UP2, UPT, UR15, 0x1, UPT ;  /* 0x000000010f00788c */ /* 0x000fe2000bf45270 */
[----:B------:R-:W-:Y:S01]  /*0cf0*/  IMAD.MOV.U32 R0, RZ, RZ, 0x3f800000 ;  /* 0x3f800000ff007424 */ /* 0x000fe200078e00ff */
[----:B------:R-:W-:Y:S01]  /*0d00*/  ULDC.64 UR6, c[0x0][0x990] ;  /* 0x0002640000067ab9 */ /* 0x000fe20000000a00 */
[----:B------:R-:W-:Y:S01]  /*0d10*/  ULDC.64 UR4, c[0x0][0x998] ;  /* 0x0002660000047ab9 */ /* 0x000fe20000000a00 */
[----:B------:R-:W-:Y:S02]  /*0d20*/  UISETP.NE.U32.AND UP0, UPT, UR6, URZ, UPT ;  /* 0x0000003f0600728c */ /* 0x000fe4000bf05070 */
[----:B------:R-:W-:Y:S01]  /*0d30*/  UISETP.NE.U32.AND UP1, UPT, UR4, URZ, UPT ;  /* 0x0000003f0400728c */ /* 0x000fe2000bf25070 */
[----:B------:R-:W-:-:S02]  /*0d40*/  UMOV UR46, UR47 ;  /* 0x0000002f002e7c82 */ /* 0x000fc40008000000 */
[----:B------:R-:W-:Y:S01]  /*0d50*/  @UP3 ULDC UR8, c[0x0][0xc3c] ;  /* 0x00030f0000083ab9 */ /* 0x000fe20000000800 */
[----:B------:R-:W-:Y:S01]  /*0d60*/  @UP3 ULDC UR10, c[0x0][0xc40] ;  /* 0x00031000000a3ab9 */ /* 0x000fe20000000800 */
[----:B------:R-:W-:Y:S02]  /*0d70*/  UIMAD.WIDE.U32 UR8, UR47, UR8, URZ ;  /* 0x000000082f0872a5 */ /* 0x000fe4000f8e003f */
[----:B------:R-:W-:Y:S02]  /*0d80*/  UISETP.NE.AND.EX UP0, UPT, UR7, URZ, UPT, UP0 ;  /* 0x0000003f0700728c */ /* 0x000fe4000bf05300 */
[----:B------:R-:W-:Y:S02]  /*0d90*/  @UP3 USHF.R.U32.HI UR46, URZ, UR10, UR9 ;  /* 0x0000000a3f2e3299 */ /* 0x000fe40008011609 */
[----:B------:R-:W-:Y:S01]  /*0da0*/  UISETP.NE.AND.EX UP1, UPT, UR5, URZ, UPT, UP1 ;  /* 0x0000003f0500728c */ /* 0x000fe2000bf25310 */
[----:B------:R-:W-:Y:S01]  /*0db0*/  @UP2 ULDC.64 UR10, c[0x0][0xc48] ;  /* 0x00031200000a2ab9 */ /* 0x000fe20000000a00 */
[----:B------:R-:W-:Y:S01]  /*0dc0*/  PLOP3.LUT P0, PT, PT, PT, UP0, 0x80, 0x0 ;  /* 0x000000000000781c */ /* 0x000fe20003f0f008 */
[----:B------:R-:W-:-:S02]  /*0dd0*/  UIMAD.WIDE.U32 UR8, UR46, UR10, URZ ;  /* 0x0000000a2e0872a5 */ /* 0x000fc4000f8e003f */
[----:B------:R-:W-:Y:S02]  /*0de0*/  UMOV UR45, UR46 ;  /* 0x0000002e002d7c82 */ /* 0x000fe40008000000 */
[----:B------:R-:W-:Y:S01]  /*0df0*/  @UP0 ULDC.64 UR12, c[0x0][0x9a8] ;  /* 0x00026a00000c0ab9 */ /* 0x000fe20000000a00 */
[----:B------:R-:W-:Y:S01]  /*0e00*/  @UP2 USHF.R.U32.HI UR45, URZ, UR11, UR9 ;  /* 0x0000000b3f2d2299 */ /* 0x000fe20008011609 */
[----:B------:R-:W-:Y:S01]  /*0e10*/  PLOP3.LUT P1, PT, PT, PT, UP1, 0x80, 0x0 ;  /* 0x000000000000781c */ /* 0x000fe20003f2f018 */
[----:B--23--:R-:W0:Y:S01]  /*0e20*/  SHFL.IDX PT, R8, R23, RZ, 0x1f ;  /* 0x00001fff17087589 */ /* 0x00ce2200000e0000 */
[----:B------:R-:W-:Y:S01]  /*0e30*/  @UP1 ULDC.64 UR18, c[0x0][0x9b8] ;  /* 0x00026e0000121ab9 */ /* 0x000fe20000000a00 */
[----:B------:R-:W-:Y:S02]  /*0e40*/  @UP0 USHF.R.S32.HI UR10, URZ, 0x1f, UR45 ;  /* 0x0000001f3f0a0899 */ /* 0x000fe4000801142d */
[----:B------:R-:W-:Y:S02]  /*0e50*/  @UP1 USHF.R.S32.HI UR11, URZ, 0x1f, UR45 ;  /* 0x0000001f3f0b1899 */ /* 0x000fe4000801142d */
[----:B------:R-:W-:-:S02]  /*0e60*/  @UP0 UIADD3 UR14, -UR45, URZ, URZ ;  /* 0x0000003f2d0e0290 */ /* 0x000fc4000fffe13f */
[----:B------:R-:W-:Y:S02]  /*0e70*/  @UP1 UIADD3 UR20, -UR45, URZ, URZ ;  /* 0x0000003f2d141290 */ /* 0x000fe4000fffe13f */
[----:B------:R-:W-:Y:S02]  /*0e80*/  @UP0 UIMAD.WIDE.U32 UR8, UR45, UR12, URZ ;  /* 0x0000000c2d0802a5 */ /* 0x000fe4000f8e003f */
[----:B------:R-:W-:Y:S02]  /*0e90*/  @UP0 UIMAD UR10, UR10, UR12, URZ ;  /* 0x0000000c0a0a02a4 */ /* 0x000fe4000f8e023f */
[----:B------:R-:W-:Y:S02]  /*0ea0*/  @UP1 UIMAD UR12, UR11, UR18, URZ ;  /* 0x000000120b0c12a4 */ /* 0x000fe4000f8e023f */
[----:B------:R-:W-:Y:S02]  /*0eb0*/  @UP0 UIMAD UR14, UR15, UR14, UR46 ;  /* 0x0000000e0f0e02a4 */ /* 0x000fe4000f8e022e */
[----:B------:R-:W-:-:S02]  /*0ec0*/  @UP1 UIMAD UR20, UR15, UR20, UR46 ;  /* 0x000000140f1412a4 */ /* 0x000fc4000f8e022e */
[----:B------:R-:W-:Y:S02]  /*0ed0*/  @UP0 UIMAD UR16, UR45, UR13, UR10 ;  /* 0x0000000d2d1002a4 */ /* 0x000fe4000f8e020a */
[----:B------:R-:W-:Y:S02]  /*0ee0*/  @UP0 USHF.R.S32.HI UR15, URZ, 0x1f, UR14 ;  /* 0x0000001f3f0f0899 */ /* 0x000fe4000801140e */
[----:B------:R-:W-:Y:S02]  /*0ef0*/  @UP1 USHF.R.S32.HI UR21, URZ, 0x1f, UR20 ;  /* 0x0000001f3f151899 */ /* 0x000fe40008011414 */
[----:B------:R-:W-:Y:S02]  /*0f00*/  @UP1 UIMAD.WIDE.U32 UR10, UR45, UR18, URZ ;  /* 0x000000122d0a12a5 */ /* 0x000fe4000f8e003f */
[----:B------:R-:W-:Y:S02]  /*0f10*/  @UP1 UIMAD UR17, UR45, UR19, UR12 ;  /* 0x000000132d1112a4 */ /* 0x000fe4000f8e020c */
[----:B------:R-:W-:Y:S01]  /*0f20*/  @UP0 UIADD3 UR9, UR9, UR16, URZ ;  /* 0x0000001009090290 */ /* 0x000fe2000fffe03f */
[----:B------:R-:W-:Y:S01]  /*0f30*/  @UP0 ULDC.64 UR18, c[0x0][0x9b0] ;  /* 0x00026c0000120ab9 */ /* 0x000fe20000000a00 */
[----:B------:R-:W-:Y:S01]  /*0f40*/  @UP1 ULDC.64 UR12, c[0x0][0x9c0] ;  /* 0x00027000000c1ab9 */ /* 0x000fe20000000a00 */
[----:B------:R-:W-:-:S02]  /*0f50*/  @UP0 UIMAD UR15, UR15, UR18, URZ ;  /* 0x000000120f0f02a4 */ /* 0x000fc4000f8e023f */
[----:B------:R-:W-:Y:S02]  /*0f60*/  @UP1 UIMAD UR16, UR21, UR12, URZ ;  /* 0x0000000c151012a4 */ /* 0x000fe4000f8e023f */
[----:B------:R-:W-:Y:S02]  /*0f70*/  @UP1 UIADD3 UR11, UR11, UR17, URZ ;  /* 0x000000110b0b1290 */ /* 0x000fe4000fffe03f */
[----:B------:R-:W-:Y:S02]  /*0f80*/  @UP0 UIMAD UR15, UR14, UR19, UR15 ;  /* 0x000000130e0f02a4 */ /* 0x000fe4000f8e020f */
[----:B------:R-:W-:Y:S02]  /*0f90*/  @UP0 UIMAD.WIDE.U32 UR8, UR14, UR18, UR8 ;  /* 0x000000120e0802a5 */ /* 0x000fe4000f8e0008 */
[----:B------:R-:W-:Y:S02]  /*0fa0*/  @UP1 UIMAD UR16, UR20, UR13, UR16 ;  /* 0x0000000d141012a4 */ /* 0x000fe4000f8e0210 */
[----:B------:R-:W-:-:S02]  /*0fb0*/  @UP1 UIMAD.WIDE.U32 UR12, UR20, UR12, UR10 ;  /* 0x0000000c140c12a5 */ /* 0x000fc4000f8e000a */
[----:B------:R-:W-:Y:S02]  /*0fc0*/  @UP0 UIADD3 UR10, UR9, UR15, URZ ;  /* 0x0000000f090a0290 */ /* 0x000fe4000fffe03f */
[----:B------:R-:W-:Y:S02]  /*0fd0*/  @UP0 ULEA UR6, UP2, UR8, UR6, 0x2 ;  /* 0x0000000608060291 */ /* 0x000fe4000f84103f */
[----:B------:R-:W-:Y:S02]  /*0fe0*/  @UP1 UIADD3 UR9, UR13, UR16, URZ ;  /* 0x000000100d091290 */ /* 0x000fe4000fffe03f */
[----:B------:R-:W-:Y:S02]  /*0ff0*/  @UP1 ULEA UR4, UP3, UR12, UR4, 0x2 ;  /* 0x000000040c041291 */ /* 0x000fe4000f86103f */
[----:B------:R-:W-:Y:S01]  /*1000*/  @UP0 ULEA.HI.X UR7, UR8, UR7, UR10, 0x2, UP2 ;  /* 0x0000000708070291 */ /* 0x000fe200090f140a */
[----:B-----5:R-:W-:Y:S01]  /*1010*/  IMAD.U32 R4, RZ, RZ, UR6 ;  /* 0x00000006ff047e24 */ /* 0x020fe2000f8e00ff */
[----:B------:R-:W-:-:S02]  /*1020*/  @UP1 ULEA.HI.X UR5, UR12, UR5, UR9, 0x2, UP3 ;  /* 0x000000050c051291 */ /* 0x000fc400098f1409 */
[----:B------:R-:W-:Y:S01]  /*1030*/  IMAD.U32 R6, RZ, RZ, UR4 ;  /* 0x00000004ff067e24 */ /* 0x000fe2000f8e00ff */
[----:B-1----:R-:W1:Y:S01]  /*1040*/  S2UR UR44, SR_CgaCtaId ;  /* 0x00000000002c79c3 */ /* 0x002e620000008800 */
[----:B------:R-:W-:Y:S01]  /*1050*/  IMAD.U32 R5, RZ, RZ, UR7 ;  /* 0x00000007ff057e24 */ /* 0x000fe2000f8e00ff */
[----:B0-----:R-:W-:Y:S01]  /*1060*/  R2UR UR6, R8 ;  /* 0x00000000080672ca */ /* 0x001fe200000e0000 */
[----:B------:R-:W-:Y:S01]  /*1070*/  IMAD.U32 R7, RZ, RZ, UR5 ;  /* 0x00000005ff077e24 */ /* 0x000fe2000f8e00ff */
[----:B------:R-:W-:Y:S01]  /*1080*/  ULDC.64 UR4, c[0x0][0x418] ;  /* 0x0001060000047ab9 */ /* 0x000fe20000000a00 */
[----:B------:R-:W-:Y:S01]  /*1090*/  UMOV UR50, 0x400 ;  /* 0x0000040000327882 */ /* 0x000fe20000000000 */
[----:B------:R-:W2:Y:S01]  /*10a0*/  @P0 LDG.E R3, desc[UR36][R4.64] ;  /* 0x0000002404030981 */ /* 0x000ea2000c1e1900 */
[----:B------:R-:W-:Y:S01]  /*10b0*/  ULDC UR43, c[0x0][0x424] ;  /* 0x00010900002b7ab9 */ /* 0x000fe20000000800 */
[----:B------:R-:W-:Y:S01]  /*10c0*/  ULDC UR7, c[0x0][0x2f0] ;  /* 0x0000bc0000077ab9 */ /* 0x000fe20000000800 */
[----:B------:R-:W-:Y:S01]  /*10d0*/  ULDC UR8, c[0x0][0x988] ;  /* 0x0002620000087ab9 */ /* 0x000fe20000000800 */
[----:B------:R-:W2:Y:S01]  /*10e0*/  @P1 LDG.E R0, desc[UR36][R6.64] ;  /* 0x0000002406001981 */ /* 0x000ea2000c1e1900 */
[----:B------:R-:W-:-:S04]  /*10f0*/  UISETP.NE.U32.AND UP0, UPT, UR4, URZ, UPT ;  /* 0x0000003f0400728c */ /* 0x000fc8000bf05070 */
[----:B------:R-:W-:Y:S02]  /*1100*/  UISETP.NE.AND.EX UP0, UPT, UR5, URZ, UPT, UP0 ;  /* 0x0000003f0500728c */ /* 0x000fe4000bf05300 */
[----:B------:R-:W-:Y:S02]  /*1110*/  UIMAD.WIDE UR4, UR6, 0x55555556, URZ ;  /* 0x55555556060478a5 */ /* 0x000fe4000f8e023f */
[----:B------:R-:W-:Y:S02]  /*1120*/  USEL UR43, UR43, 0x1, UP0 ;  /* 0x000000012b2b7887 */ /* 0x000fe40008000000 */
[----:B------:R-:W-:Y:S02]  /*1130*/  ULEA.HI UR5, UR5, UR5, URZ, 0x1 ;  /* 0x0000000505057291 */ /* 0x000fe4000f8f083f */
[----:B------:R-:W-:Y:S02]  /*1140*/  UIMAD UR43, UR43, UR7, URZ ;  /* 0x000000072b2b72a4 */ /* 0x000fe4000f8e023f */
[----:B-1----:R-:W-:-:S02]  /*1150*/  ULEA UR50, UR44, UR50, 0x18 ;  /* 0x000000322c327291 */ /* 0x002fc4000f8ec03f */
[----:B------:R-:W-:Y:S02]  /*1160*/  UIMAD UR5, UR5, -0x3, UR6 ;  /* 0xfffffffd050578a4 */ /* 0x000fe4000f8e0206 */
[----:B------:R-:W-:Y:S02]  /*1170*/  UIADD3 UR4, UR50, 0xf000, URZ ;  /* 0x0000f00032047890 */ /* 0x000fe4000fffe03f */
[----:B------:R-:W-:Y:S02]  /*1180*/  UIADD3 UR6, UR43, 0x7f, URZ ;  /* 0x0000007f2b067890 */ /* 0x000fe4000fffe03f */
[----:B------:R-:W-:Y:S02]  /*1190*/  ULOP3.LUT UP0, URZ, UR4, 0x3ff, URZ, 0xc0, !UPT ;  /* 0x000003ff043f7892 */ /* 0x000fe4000f80c03f */
[----:B------:R-:W-:Y:S02]  /*11a0*/  ULEA UR5, UR5, UR4, 0xb ;  /* 0x0000000405057291 */ /* 0x000fe4000f8e583f */
[----:B------:R-:W-:-:S02]  /*11b0*/  USHF.R.S32.HI UR4, URZ, 0x1f, UR6 ;  /* 0x0000001f3f047899 */ /* 0x000fc40008011406 */
[----:B------:R-:W-:Y:S01]  /*11c0*/  PLOP3.LUT P0, PT, PT, PT, UP0, 0x80, 0x0 ;  /* 0x000000000000781c */ /* 0x000fe20003f0f008 */
[----:B------:R-:W-:Y:S02]  /*11d0*/  USHF.R.U32.HI UR5, URZ, 0x4, UR5 ;  /* 0x000000043f057899 */ /* 0x000fe40008011605 */
[----:B------:R-:W-:Y:S02]  /*11e0*/  ULEA.HI UR4, UR4, UR6, URZ, 0x7 ;  /* 0x0000000604047291 */ /* 0x000fe4000f8f383f */
[----:B------:R-:W-:Y:S02]  /*11f0*/  ULOP3.LUT UR51, UR5, 0x3fff, URZ, 0xc0, !UPT ;  /* 0x00003fff05337892 */ /* 0x000fe4000f8ec03f */
[----:B------:R-:W-:Y:S01]  /*1200*/  USHF.R.S32.HI UR42, URZ, 0x7, UR4 ;  /* 0x000000073f2a7899 */ /* 0x000fe20008011404 */
[----:B--2---:R-:W-:-:S04]  /*1210*/  FMUL.FTZ R0, R3, R0 ;  /* 0x0000000003007220 */ /* 0x004fc80000410000 */
[----:B------:R-:W-:-:S05]  /*1220*/  FMUL.FTZ R0, R0, UR8 ;  /* 0x0000000800007c20 */ /* 0x000fca0008410000 */
[----:B------:R-:W-:Y:S01]  /*1230*/  R2UR UR48, R0 ;  /* 0x00000000003072ca */ /* 0x000fe200000e0000 */
[----:B----4-:R-:W-:-:S14]  /*1240*/  @!P0 BRA `(.L_x_7) ;  /* 0x0000000000408947 */ /* 0x010fdc0003800000 */
[----:B------:R-:W-:Y:S01]  /*1250*/  MOV R0, 0x0 ;  /* 0x0000000000007802 */ /* 0x000fe20000000f00 */
[----:B------:R-:W-:Y:S01]  /*1260*/  ULDC.64 UR4, c[0x4][0x98] ;  /* 0x0100260000047ab9 */ /* 0x000fe20000000a00 */
[----:B------:R-:W-:Y:S01]  /*1270*/  ULDC.64 UR6, c[0x4][0x30] ;  /* 0x01000c0000067ab9 */ /* 0x000fe20000000a00 */
[----:B------:R-:W-:Y:S01]  /*1280*/  IMAD.U32 R4, RZ, RZ, UR4 ;  /* 0x00000004ff047e24 */ /* 0x000fe2000f8e00ff */
[----:B------:R0:W1:Y:S01]  /*1290*/  LDC.64 R14, c[0x4][R0] ;  /* 0x01000000000e7b82 */ /* 0x0000620000000a00 */
[----:B------:R-:W-:Y:S01]  /*12a0*/  IMAD.U32 R5, RZ, RZ, UR5 ;  /* 0x00000005ff057e24 */ /* 0x000fe2000f8e00ff */
[----:B------:R-:W-:Y:S01]  /*12b0*/  ULDC.64 UR4, c[0x4][0xa0] ;  /* 0x0100280000047ab9 */ /* 0x000fe20000000a00 */
[----:B------:R-:W-:Y:S02]  /*12c0*/  IMAD.U32 R10, RZ, RZ, UR6 ;  /* 0x00000006ff0a7e24 */ /* 0x000fe4000f8e00ff */
[----:B------:R-:W-:Y:S02]  /*12d0*/  IMAD.U32 R6, RZ, RZ, UR4 ;  /* 0x00000004ff067e24 */ /* 0x000fe4000f8e00ff */
[----:B------:R-:W-:-:S02]  /*12e0*/  IMAD.U32 R7, RZ, RZ, UR5 ;  /* 0x00000005ff077e24 */ /* 0x000fc4000f8e00ff */
[----:B------:R-:W-:Y:S02]  /*12f0*/  IMAD.U32 R11, RZ, RZ, UR7 ;  /* 0x00000007ff0b7e24 */ /* 0x000fe4000f8e00ff */
[----:B------:R-:W-:Y:S02]  /*1300*/  IMAD.MOV.U32 R8, RZ, RZ, 0x70 ;  /* 0x00000070ff087424 */ /* 0x000fe400078e00ff */
[----:B------:R-:W-:Y:S02]  /*1310*/  IMAD.MOV.U32 R12, RZ, RZ, 0x1 ;  /* 0x00000001ff0c7424 */ /* 0x000fe400078e00ff */
[----:B0-----:R-:W-:-:S07]  /*1320*/  IMAD.MOV.U32 R13, RZ, RZ, RZ ;  /* 0x000000ffff0d7224 */ /* 0x001fce00078e00ff */
[----:B------:R-:W-:-:S07]  /*1330*/  LEPC R20, `(.L_x_7) ;  /* 0x000000001014794e */ /* 0x000fce0000000000 */
[----:B-1----:R-:W-:Y:S05]  /*1340*/  CALL.ABS.NOINC R14 ;  /* 0x000000000e007343 */ /* 0x002fea0003c00000 */
.L_x_7:
[----:B------:R-:W-:Y:S01]  /*1350*/  ULOP3.LUT UR4, UR40, 0x1, URZ, 0xc0, !UPT ;  /* 0x0000000128047892 */ /* 0x000fe2000f8ec03f */
[----:B------:R-:W-:-:S05]  /*1360*/  IMAD.U32 R3, RZ, RZ, UR49 ;  /* 0x00000031ff037e24 */ /* 0x000fca000f8e00ff */
[----:B------:R-:W-:Y:S01]  /*1370*/  IMAD.U32 R0, RZ, RZ, UR4 ;  /* 0x00000004ff007e24 */ /* 0x000fe2000f8e00ff */
[----:B------:R-:W-:-:S04]  /*1380*/  ISETP.NE.AND P0, PT, R3, 0x3, PT ;  /* 0x000000030300780c */ /* 0x000fc80003f05270 */
[----:B------:R-:W-:-:S04]  /*1390*/  SHF.L.U32 R0, R0, 0x1f, RZ ;  /* 0x0000001f00007819 */ /* 0x000fc800000006ff */
[----:B------:R-:W0:Y:S02]  /*13a0*/  SYNCS.PHASECHK.TRANS64.TRYWAIT P1, [UR50+0x19c00], R0 ;  /* 0x019c0000ff0075a7 */ /* 0x000e240008020172 */
[----:B0-----:R-:W-:Y:S05]  /*13b0*/  @!P1 BRA `(.L_x_8) ;  /* 0x0000009400f09947 */ /* 0x001fea0003800000 */
.L_x_103:
[----:B------:R-:W-:Y:S05]  /*13c0*/  @!P0 BRA `(.L_x_9) ;  /* 0x0000000000048947 */ /* 0x000fea0003800000 */
[----:B------:R-:W-:Y:S01]  /*13d0*/  BPT.TRAP 0x1 ;  /* 0x000000040000795c */ /* 0x000fe20000300000 */
.L_x_9:
[----:B0-----:R-:W-:Y:S02]  /*13e0*/  IMAD.U32 R3, RZ, RZ, UR38 ;  /* 0x00000026ff037e24 */ /* 0x001fe4000f8e00ff */
[----:B------:R-:W-:-:S03]  /*13f0*/  IMAD.U32 R0, RZ, RZ, UR39 ;  /* 0x00000027ff007e24 */ /* 0x000fc6000f8e00ff */
[----:B------:R-:W-:Y:S02]  /*1400*/  LEA R3, R3, UR50, 0x3 ;  /* 0x0000003203037c11 */ /* 0x000fe4000f8e18ff */
[----:B------:R-:W-:-:S04]  /*1410*/  SHF.L.U32 R0, R0, 0x1f, RZ ;  /* 0x0000001f00007819 */ /* 0x000fc800000006ff */
[----:B------:R0:W1:Y:S01]  /*1420*/  SYNCS.PHASECHK.TRANS64.TRYWAIT P1, [R3+URZ+0x19c30], R0 ;  /* 0x019c3000030075a7 */ /* 0x000062000802017f */
[----:B------:R-:W-:Y:S05]  /*1430*/  @!P0 BRA `(.L_x_10) ;  /* 0x0000000000048947 */ /* 0x000fea0003800000 */
[----:B------:R-:W-:Y:S01]  /*1440*/  BPT.TRAP 0x1 ;  /* 0x000000040000795c */ /* 0x000fe20000300000 */
.L_x_10:
[----:B------:R-:W-:Y:S01]  /*1450*/  IMAD.MOV.U32 R135, RZ, RZ, RZ ;  /* 0x000000ffff877224 */ /* 0x000fe200078e00ff */
[----:B-1----:R-:W-:Y:S06]  /*1460*/  @P1 BRA `(.L_x_11) ;  /* 0x0000000000081947 */ /* 0x002fec0003800000 */
[----:B------:R-:W1:Y:S02]  /*1470*/  SYNCS.PHASECHK.TRANS64.TRYWAIT P1, [R3+URZ+0x19c30], R0 ;  /* 0x019c3000030075a7 */ /* 0x000e64000802017f */
[----:B-1----:R-:W-:Y:S05]  /*1480*/  @!P1 BRA `(.L_x_12) ;  /* 0x0000009400d49947 */ /* 0x002fea0003800000 */
.L_x_11:
[----:B------:R-:W-:Y:S05]  /*1490*/  WARPSYNC.ALL ;  /* 0x0000000000007948 */ /* 0x000fea0003800000 */
[----:B------:R-:W-:Y:S01]  /*14a0*/  UIADD3 UR50, UR50, 0x13800, URZ ;  /* 0x0001380032327890 */ /* 0x000fe2000fffe03f */
[----:B------:R-:W-:Y:S01]  /*14b0*/  WARPGROUP.ARRIVE ;  /* 0x00000000000079c5 */ /* 0x000fe20000000000 */
[----:B------:R-:W-:Y:S02]  /*14c0*/  ULOP3.LUT UR4, UR51, 0x10000, URZ, 0xfc, !UPT ;  /* 0x0001000033047892 */ /* 0x000fe4000f8efc3f */
[----:B------:R-:W-:Y:S01]  /*14d0*/  USHF.R.U32.HI UR50, URZ, 0x4, UR50 ;  /* 0x000000043f327899 */ /* 0x000fe20008011632 */
[----:B------:R-:W-:Y:S01]  /*14e0*/  UMOV UR5, 0xc0000010 ;  /* 0xc000001000057882 */ /* 0x000fe20000000000 */
[----:B------:R-:W-:-:S02]  /*14f0*/  UMOV UR7, 0xc0000010 ;  /* 0xc000001000077882 */ /* 0x000fc40000000000 */
[----:B------:R-:W-:Y:S02]  /*1500*/  ULOP3.LUT UR16, UR50, 0x3fff, URZ, 0xc0, !UPT ;  /* 0x00003fff32107892 */ /* 0x000fe4000f8ec03f */
[----:B------:R-:W-:Y:S02]  /*1510*/  UIADD3 UR8, UR4, 0x180, URZ ;  /* 0x0000018004087890 */ /* 0x000fe4000fffe03f */
[----:B------:R-:W-:Y:S01]  /*1520*/  ULOP3.LUT UR16, UR16, 0x10000, URZ, 0xfc, !UPT ;  /* 0x0001000010107892 */ /* 0x000fe2000f8efc3f */
[----:B------:R-:W-:Y:S01]  /*1530*/  UMOV UR9, 0xc0000010 ;  /* 0xc000001000097882 */ /* 0x000fe20000000000 */
[----:B------:R-:W-:Y:S02]  /*1540*/  UMOV UR11, 0xc0000010 ;  /* 0xc0000010000b7882 */ /* 0x000fe40000000000 */
[----:B------:R-:W-:Y:S02]  /*1550*/  UIMAD UR6, UR38, 0x300, UR16 ;  /* 0x00000300260678a4 */ /* 0x000fe4000f8e0210 */
[----:B------:R-:W-:-:S02]  /*1560*/  UIADD3 UR12, UR4, 0x300, URZ ;  /* 0x00000300040c7890 */ /* 0x000fc4000fffe03f */
[----:B------:R-:W-:Y:S02]  /*1570*/  UIADD3 UR10, UR6, 0x100, URZ ;  /* 0x00000100060a7890 */ /* 0x000fe4000fffe03f */
[----:B------:R-:W-:Y:S01]  /*1580*/  UIADD3 UR14, UR6, 0x200, URZ ;  /* 0x00000200060e7890 */ /* 0x000fe2000fffe03f */
[----:B------:R-:W-:Y:S02]  /*1590*/  UMOV UR13, 0xc0000010 ;  /* 0xc0000010000d7882 */ /* 0x000fe40000000000 */
[----:B------:R-:W-:Y:S01]  /*15a0*/  QGMMA.64x128x32.F32.E4M3.E4M3 R24, gdesc[UR4], RZ, !UPT, gsb0 ;  /* 0x01e00000041879f3 */ /* 0x000fe2000c0008ff */
[----:B------:R-:W-:Y:S02]  /*15b0*/  UMOV UR15, 0xc0000010 ;  /* 0xc0000010000f7882 */ /* 0x000fe40000000000 */
[----:B------:R-:W-:Y:S02]  /*15c0*/  WARPGROUP.DEPBAR.LE gsb0, 0x0 ;  /* 0x00008000000079c5 */ /* 0x000fe40000010000 */
[----:B------:R-:W-:-:S07]  /*15d0*/  WARPGROUP.ARRIVE ;  /* 0x00000000000079c5 */ /* 0x000fce0000000000 */
[----:B------:R-:W-:Y:S03]  /*15e0*/  QGMMA.64x128x32.F32.E4M3.E4M3 R24, gdesc[UR8], R24, gsb0 ;  /* 0x01e00000081879f3 */ /* 0x000fe60008000818 */
[----:B------:R-:W-:Y:S02]  /*15f0*/  WARPGROUP.DEPBAR.LE gsb0, 0x0 ;  /* 0x00008000000079c5 */ /* 0x000fe40000010000 */
[----:B------:R-:W-:-:S07]  /*1600*/  WARPGROUP.ARRIVE ;  /* 0x00000000000079c5 */ /* 0x000fce0000000000 */
[----:B------:R-:W-:Y:S03]  /*1610*/  QGMMA.64x128x32.F32.E4M3.E4M3 R24, gdesc[UR12], R24, gsb0 ;  /* 0x01e000000c1879f3 */ /* 0x000fe60008000818 */
[----:B------:R-:W-:Y:S02]  /*1620*/  WARPGROUP.DEPBAR.LE gsb0, 0x0 ;  /* 0x00008000000079c5 */ /* 0x000fe40000010000 */
[----:B------:R-:W-:Y:S05]  /*1630*/  @!P0 BRA `(.L_x_13) ;  /* 0x0000000000048947 */ /* 0x000fea0003800000 */
[----:B------:R-:W-:Y:S01]  /*1640*/  BPT.TRAP 0x1 ;  /* 0x000000040000795c */ /* 0x000fe20000300000 */
.L_x_13:
[----:B------:R-:W-:Y:S01]  /*1650*/  VIADD R4, R155, UR43 ;  /* 0x0000002b9b047c36 */ /* 0x000fe20008000000 */
[----:B------:R-:W-:Y:S01]  /*1660*/  P2R R6, PR, RZ, 0x1 ;  /* 0x00000001ff067803 */ /* 0x000fe20000000000 */
[----:B------:R-:W-:Y:S01]  /*1670*/  IMAD.U32 R5, RZ, RZ, UR42 ;  /* 0x0000002aff057e24 */ /* 0x000fe2000f8e00ff */
[----:B------:R-:W-:Y:S01]  /*1680*/  R2UR UR6, R3 ;  /* 0x00000000030672ca */ /* 0x000fe200000e0000 */
[----:B------:R-:W-:Y:S01]  /*1690*/  IMAD.U32 R9, RZ, RZ, UR48 ;  /* 0x00000030ff097e24 */ /* 0x000fe2000f8e00ff */
[----:B------:R-:W-:Y:S01]  /*16a0*/  UISETP.GE.AND UP0, UPT, UR43, 0x81, UPT ;  /* 0x000000812b00788c */ /* 0x000fe2000bf06270 */
[----:B------:R-:W-:Y:S02]  /*16b0*/  IMAD R4, R5, -0x80, R4 ;  /* 0xffffff8005047824 */ /* 0x000fe400078e0204 */
[--C-:B------:R-:W-:Y:S02]  /*16c0*/  IMAD.MOV.U32 R134, RZ, RZ, R135.reuse ;  /* 0x000000ffff867224 */ /* 0x100fe400078e0087 */
[--C-:B------:R-:W-:Y:S01]  /*16d0*/  IMAD.MOV.U32 R133, RZ, RZ, R135.reuse ;  /* 0x000000ffff857224 */ /* 0x100fe200078e0087 */
[C---:B------:R-:W-:Y:S01]  /*16e0*/  ISETP.GT.AND P4, PT, R4.reuse, RZ, PT ;  /* 0x000000ff0400720c */ /* 0x040fe20003f84270 */
[--C-:B------:R-:W-:Y:S01]  /*16f0*/  IMAD.MOV.U32 R132, RZ, RZ, R135.reuse ;  /* 0x000000ffff847224 */ /* 0x100fe200078e0087 */
[C---:B------:R-:W-:Y:S01]  /*1700*/  ISETP.GT.AND P3, PT, R4.reuse, 0x1, PT ;  /* 0x000000010400780c */ /* 0x040fe20003f64270 */
[--C-:B------:R-:W-:Y:S01]  /*1710*/  IMAD.MOV.U32 R131, RZ, RZ, R135.reuse ;  /* 0x000000ffff837224 */ /* 0x100fe200078e0087 */
[----:B------:R-:W-:Y:S01]  /*1720*/  ISETP.GT.AND P1, PT, R4, 0x8, PT ;  /* 0x000000080400780c */ /* 0x000fe20003f24270 */
[----:B------:R-:W-:Y:S01]  /*1730*/  UIADD3 UR6, UR6, 0x19c40, URZ ;  /* 0x00019c4006067890 */ /* 0x000fe2000fffe03f */
[----:B------:R-:W-:Y:S01]  /*1740*/  FSEL R26, R26, -INF , P4 ;  /* 0xff8000001a1a7808 */ /* 0x000fe20002000000 */
[--C-:B------:R-:W-:Y:S01]  /*1750*/  IMAD.MOV.U32 R130, RZ, RZ, R135.reuse ;  /* 0x000000ffff827224 */ /* 0x100fe200078e0087 */
[----:B------:R-:W-:Y:S01]  /*1760*/  FSEL R27, R27, -INF , P3 ;  /* 0xff8000001b1b7808 */ /* 0x000fe20001800000 */
[----:B------:R-:W-:Y:S01]  /*1770*/  UPRMT UR6, UR44, 0x654, UR6 ;  /* 0x000006542c067896 */ /* 0x000fe20008000006 */
[----:B------:R-:W-:Y:S01]  /*1780*/  ISETP.GT.AND P2, PT, R4, 0x9, PT ;  /* 0x000000090400780c */ /* 0x000fe20003f44270 */
[--C-:B------:R-:W-:Y:S01]  /*1790*/  IMAD.MOV.U32 R129, RZ, RZ, R135.reuse ;  /* 0x000000ffff817224 */ /* 0x100fe200078e0087 */
[----:B------:R-:W-:Y:S01]  /*17a0*/  FSEL R30, R30, -INF , P1 ;  /* 0xff8000001e1e7808 */ /* 0x000fe20000800000 */
[--C-:B------:R-:W-:Y:S01]  /*17b0*/  IMAD.MOV.U32 R128, RZ, RZ, R135.reuse ;  /* 0x000000ffff807224 */ /* 0x100fe200078e0087 */
[----:B------:R-:W-:Y:S01]  /*17c0*/  FMNMX.FTZ R5, R26, R27, !PT ;  /* 0x0000001b1a057209 */ /* 0x000fe20007810000 */
[--C-:B------:R-:W-:Y:S01]  /*17d0*/  IMAD.MOV.U32 R127, RZ, RZ, R135.reuse ;  /* 0x000000ffff7f7224 */ /* 0x100fe200078e0087 */
[----:B------:R-:W-:Y:S01]  /*17e0*/  ISETP.GT.AND P6, PT, R4, 0x10, PT ;  /* 0x000000100400780c */ /* 0x000fe20003fc4270 */
[--C-:B------:R-:W-:Y:S01]  /*17f0*/  IMAD.MOV.U32 R126, RZ, RZ, R135.reuse ;  /* 0x000000ffff7e7224 */ /* 0x100fe200078e0087 */
[----:B------:R-:W-:Y:S01]  /*1800*/  FSEL R31, R31, -INF , P2 ;  /* 0xff8000001f1f7808 */ /* 0x000fe20001000000 */
[----:B------:R-:W-:Y:S01]  /*1810*/  SYNCS.ARRIVE.TRANS64.RED.A1T0 RZ, [UR6], RZ ;  /* 0x000000ffffff79a7 */ /* 0x000fe20008100406 */
[----:B01----:R-:W-:Y:S01]  /*1820*/  FMNMX.FTZ R0, R30, R5, !PT ;  /* 0x000000051e007209 */ /* 0x003fe20007810000 */
[--C-:B------:R-:W-:Y:S01]  /*1830*/  IMAD.MOV.U32 R125, RZ, RZ, R135.reuse ;  /* 0x000000ffff7d7224 */ /* 0x100fe200078e0087 */
[----:B------:R-:W-:Y:S01]  /*1840*/  ISETP.GT.AND P5, PT, R4, 0x11, PT ;  /* 0x000000110400780c */ /* 0x000fe20003fa4270 */
[--C-:B------:R-:W-:Y:S01]  /*1850*/  IMAD.MOV.U32 R124, RZ, RZ, R135.reuse ;  /* 0x000000ffff7c7224 */ /* 0x100fe200078e0087 */
[----:B------:R-:W-:Y:S01]  /*1860*/  FSEL R34, R34, -INF , P6 ;  /* 0xff80000022227808 */ /* 0x000fe20003000000 */
[--C-:B------:R-:W-:Y:S01]  /*1870*/  IMAD.MOV.U32 R123, RZ, RZ, R135.reuse ;  /* 0x000000ffff7b7224 */ /* 0x100fe200078e0087 */
[----:B------:R-:W-:Y:S01]  /*1880*/  FMNMX.FTZ R5, R31, R0, !PT ;  /* 0x000000001f057209 */ /* 0x000fe20007810000 */
[--C-:B------:R-:W-:Y:S01]  /*1890*/  IMAD.MOV.U32 R122, RZ, RZ, R135.reuse ;  /* 0x000000ffff7a7224 */ /* 0x100fe200078e0087 */
[----:B------:R-:W-:Y:S01]  /*18a0*/  FSEL R24, R24, -INF , P4 ;  /* 0xff80000018187808 */ /* 0x000fe20002000000 */
        /* <DEDUP_REMOVED lines=66> */
[----:B------:R-:W-:Y:S01]  /*1cd0*/  IMAD.MOV.U32 R88, RZ, RZ, R135 ;  /* 0x000000ffff587224 */ /* 0x000fe200078e0087 */
[----:B------:R-:W-:-:S02]  /*1ce0*/  FSEL R51, R51, -INF , P3 ;  /* 0xff80000033337808 */ /* 0x000fc40001800000 */
[----:B------:R-:W-:Y:S02]  /*1cf0*/  FMNMX.FTZ R0, R50, R5, !PT ;  /* 0x0000000532007209 */ /* 0x000fe40007810000 */
[----:B------:R-:W-:Y:S02]  /*1d00*/  FSEL R41, R41, -INF , P2 ;  /* 0xff80000029297808 */ /* 0x000fe40001000000 */
[----:B------:R-:W-:Y:S02]  /*1d10*/  ISETP.GT.AND P2, PT, R4, 0x39, PT ;  /* 0x000000390400780c */ /* 0x000fe40003f44270 */
[----:B------:R-:W-:Y:S02]  /*1d20*/  FSEL R54, R54, -INF , P1 ;  /* 0xff80000036367808 */ /* 0x000fe40000800000 */
[----:B------:R-:W-:Y:S02]  /*1d30*/  FMNMX.FTZ R5, R51, R0, !PT ;  /* 0x0000000033057209 */ /* 0x000fe40007810000 */
[----:B------:R-:W-:-:S02]  /*1d40*/  FSEL R44, R44, -INF , P6 ;  /* 0xff8000002c2c7808 */ /* 0x000fc40003000000 */
[----:B------:R-:W-:Y:S02]  /*1d50*/  ISETP.GT.AND P6, PT, R4, 0x40, PT ;  /* 0x000000400400780c */ /* 0x000fe40003fc4270 */
[----:B------:R-:W-:Y:S02]  /*1d60*/  FSEL R55, R55, -INF , P2 ;  /* 0xff80000037377808 */ /* 0x000fe40001000000 */
[----:B------:R-:W-:Y:S02]  /*1d70*/  FMNMX.FTZ R0, R54, R5, !PT ;  /* 0x0000000536007209 */ /* 0x000fe40007810000 */
[----:B------:R-:W-:Y:S02]  /*1d80*/  FSEL R45, R45, -INF , P5 ;  /* 0xff8000002d2d7808 */ /* 0x000fe40002800000 */
[----:B------:R-:W-:Y:S02]  /*1d90*/  ISETP.GT.AND P5, PT, R4, 0x41, PT ;  /* 0x000000410400780c */ /* 0x000fe40003fa4270 */
        /* <DEDUP_REMOVED lines=22> */
[----:B------:R-:W-:Y:S02]  /*1f00*/  ISETP.GT.AND P0, PT, R4, 0x59, PT ;  /* 0x000000590400780c */ /* 0x000fe40003f04270 */
[----:B------:R-:W-:Y:S02]  /*1f10*/  FSEL R70, R70, -INF , P6 ;  /* 0xff80000046467808 */ /* 0x000fe40003000000 */
[----:B------:R-:W-:-:S02]  /*1f20*/  FMNMX.FTZ R5, R67, R0, !PT ;  /* 0x0000000043057209 */ /* 0x000fc40007810000 */
[----:B------:R-:W-:Y:S02]  /*1f30*/  FSEL R57, R57, -INF , P5 ;  /* 0xff80000039397808 */ /* 0x000fe40002800000 */
[----:B------:R-:W-:Y:S02]  /*1f40*/  ISETP.GT.AND P5, PT, R4, 0x60, PT ;  /* 0x000000600400780c */ /* 0x000fe40003fa4270 */
[----:B------:R-:W-:Y:S02]  /*1f50*/  FSEL R71, R71, -INF , P0 ;  /* 0xff80000047477808 */ /* 0x000fe40000000000 */
[----:B------:R-:W-:Y:S02]  /*1f60*/  FMNMX.FTZ R0, R70, R5, !PT ;  /* 0x0000000546007209 */ /* 0x000fe40007810000 */
        /* <DEDUP_REMOVED lines=12> */
[----:B------:R-:W-:Y:S02]  /*2030*/  FSEL R79, R79, -INF , P2 ;  /* 0xff8000004f4f7808 */ /* 0x000fe40001000000 */
[----:B------:R-:W-:-:S02]  /*2040*/  FMNMX.FTZ R0, R78, R5, !PT ;  /* 0x000000054e007209 */ /* 0x000fc40007810000 */
[----:B------:R-:W-:Y:S02]  /*2050*/  ISETP.GT.AND P3, PT, R4, 0x70, PT ;  /* 0x000000700400780c */ /* 0x000fe40003f64270 */
[----:B------:R-:W-:Y:S02]  /*2060*/  FSEL R60, R60, -INF , P4 ;  /* 0xff8000003c3c7808 */ /* 0x000fe40002000000 */
[----:B------:R-:W-:Y:S02]  /*2070*/  FSEL R82, R82, -INF , P3 ;  /* 0xff80000052527808 */ /* 0x000fe40001800000 */
[----:B------:R-:W-:Y:S02]  /*2080*/  FMNMX.FTZ R5, R79, R0, !PT ;  /* 0x000000004f057209 */ /* 0x000fe40007810000 */
[----:B------:R-:W-:Y:S02]  /*2090*/  ISETP.GT.AND P4, PT, R4, 0x71, PT ;  /* 0x000000710400780c */ /* 0x000fe40003f84270 */
[----:B------:R-:W-:-:S02]  /*20a0*/  FMNMX.FTZ R0, R82, R5, !PT ;  /* 0x0000000552007209 */ /* 0x000fc40007810000 */
[----:B------:R-:W-:Y:S02]  /*20b0*/  FSEL R83, R83, -INF , P4 ;  /* 0xff80000053537808 */ /* 0x000fe40002000000 */
[----:B------:R-:W-:Y:S02]  /*20c0*/  ISETP.GT.AND P5, PT, R4, 0x78, PT ;  /* 0x000000780400780c */ /* 0x000fe40003fa4270 */
[----:B------:R-:W-:Y:S02]  /*20d0*/  FMNMX.FTZ R5, R83, R0, !PT ;  /* 0x0000000053057209 */ /* 0x000fe40007810000 */
[----:B------:R-:W-:Y:S02]  /*20e0*/  FSEL R86, R86, -INF , P5 ;  /* 0xff80000056567808 */ /* 0x000fe40002800000 */
[----:B------:R-:W-:Y:S02]  /*20f0*/  ISETP.GT.AND P6, PT, R4, 0x79, PT ;  /* 0x000000790400780c */ /* 0x000fe40003fc4270 */
[----:B------:R-:W-:-:S02]  /*2100*/  FMNMX.FTZ R0, R86, R5, !PT ;  /* 0x0000000556007209 */ /* 0x000fc40007810000 */
[----:B------:R-:W-:Y:S02]  /*2110*/  FSEL R87, R87, -INF , P6 ;  /* 0xff80000057577808 */ /* 0x000fe40003000000 */
[----:B------:R-:W-:Y:S02]  /*2120*/  P2R R8, PR, RZ, 0x8 ;  /* 0x00000008ff087803 */ /* 0x000fe40000000000 */
[----:B------:R-:W-:Y:S02]  /*2130*/  FMNMX.FTZ R5, R87, R0, !PT ;  /* 0x0000000057057209 */ /* 0x000fe40007810000 */
[----:B------:R-:W-:Y:S02]  /*2140*/  P2R R10, PR, RZ, 0x4 ;  /* 0x00000004ff0a7803 */ /* 0x000fe40000000000 */
[----:B------:R-:W-:Y:S01]  /*2150*/  ISETP.GT.AND P2, PT, R4, 0x58, PT ;  /* 0x000000580400780c */ /* 0x000fe20003f44270 */
[----:B------:R-:W0:Y:S01]  /*2160*/  SHFL.BFLY PT, R0, R5, 0x2, 0x1f ;  /* 0x0c401f0005007f89 */ /* 0x000e2200000e0000 */
[----:B------:R-:W-:-:S02]  /*2170*/  P2R R13, PR, RZ, 0x1 ;  /* 0x00000001ff0d7803 */ /* 0x000fc40000000000 */
[----:B------:R-:W-:Y:S02]  /*2180*/  FSEL R68, R68, -INF , P2 ;  /* 0xff80000044447808 */ /* 0x000fe40001000000 */
[----:B------:R-:W-:Y:S02]  /*2190*/  ISETP.NE.AND P2, PT, R10, RZ, PT ;  /* 0x000000ff0a00720c */ /* 0x000fe40003f45270 */
[----:B------:R-:W-:Y:S02]  /*21a0*/  P2R R11, PR, RZ, 0x2 ;  /* 0x00000002ff0b7803 */ /* 0x000fe40000000000 */
[C---:B------:R-:W-:Y:S02]  /*21b0*/  ISETP.GT.AND P1, PT, R4.reuse, 0x59, PT ;  /* 0x000000590400780c */ /* 0x040fe40003f24270 */
[----:B------:R-:W-:Y:S02]  /*21c0*/  ISETP.GT.AND P0, PT, R4, 0x60, PT ;  /* 0x000000600400780c */ /* 0x000fe40003f04270 */
[----:B------:R-:W-:-:S02]  /*21d0*/  FSEL R69, R69, -INF , P1 ;  /* 0xff80000045457808 */ /* 0x000fc40000800000 */
[----:B------:R-:W-:Y:S02]  /*21e0*/  FSEL R72, R72, -INF , P0 ;  /* 0xff80000048487808 */ /* 0x000fe40000000000 */
[----:B------:R-:W-:Y:S02]  /*21f0*/  ISETP.NE.AND P0, PT, R13, RZ, PT ;  /* 0x000000ff0d00720c */ /* 0x000fe40003f05270 */
[----:B------:R-:W-:Y:S02]  /*2200*/  ISETP.NE.AND P1, PT, R11, RZ, PT ;  /* 0x000000ff0b00720c */ /* 0x000fe40003f25270 */
[----:B------:R-:W-:Y:S02]  /*2210*/  FSEL R73, R73, -INF , P0 ;  /* 0xff80000049497808 */ /* 0x000fe40000000000 */
[----:B------:R-:W-:Y:S02]  /*2220*/  ISETP.NE.AND P0, PT, R6, RZ, PT ;  /* 0x000000ff0600720c */ /* 0x000fe40003f05270 */
[----:B0-----:R-:W-:-:S02]  /*2230*/  FMNMX.FTZ R7, R5, R0, !PT ;  /* 0x0000000005077209 */ /* 0x001fc40007810000 */
[----:B------:R-:W-:Y:S02]  /*2240*/  FMNMX.FTZ R5, R24, R25, !PT ;  /* 0x0000001918057209 */ /* 0x000fe40007810000 */
[----:B------:R-:W-:Y:S01]  /*2250*/  FSEL R76, R76, -INF , P1 ;  /* 0xff8000004c4c7808 */ /* 0x000fe20000800000 */
[----:B------:R-:W0:Y:S01]  /*2260*/  SHFL.BFLY PT, R0, R7, 0x1, 0x1f ;  /* 0x0c201f0007007f89 */ /* 0x000e2200000e0000 */
[----:B------:R-:W-:Y:S02]  /*2270*/  FSEL R77, R77, -INF , P2 ;  /* 0xff8000004d4d7808 */ /* 0x000fe40001000000 */
[----:B------:R-:W-:Y:S02]  /*2280*/  FSEL R81, R81, -INF , P4 ;  /* 0xff80000051517808 */ /* 0x000fe40002000000 */
[----:B------:R-:W-:Y:S02]  /*2290*/  FSEL R84, R84, -INF , P5 ;  /* 0xff80000054547808 */ /* 0x000fe40002800000 */
[----:B------:R-:W-:-:S02]  /*22a0*/  FSEL R85, R85, -INF , P6 ;  /* 0xff80000055557808 */ /* 0x000fc40003000000 */
[----:B0-----:R-:W-:-:S04]  /*22b0*/  FMNMX.FTZ R0, R7, R0, !PT ;  /* 0x0000000007007209 */ /* 0x001fc80007810000 */
[C---:B------:R-:W-:Y:S01]  /*22c0*/  FSETP.NEU.FTZ.AND P3, PT, R0.reuse, -INF , PT ;  /* 0xff8000000000780b */ /* 0x040fe20003f7d000 */
[----:B------:R-:W-:-:S05]  /*22d0*/  FFMA.FTZ R12, R0, R9, -8 ;  /* 0xc1000000000c7423 */ /* 0x000fca0000010009 */
[----:B------:R-:W-:Y:S02]  /*22e0*/  FSEL R12, R12, RZ, P3 ;  /* 0x000000ff0c0c7208 */ /* 0x000fe40001800000 */
[----:B------:R-:W-:Y:S02]  /*22f0*/  ISETP.NE.AND P3, PT, R8, RZ, PT ;  /* 0x000000ff0800720c */ /* 0x000fe40003f65270 */
[----:B------:R-:W-:Y:S01]  /*2300*/  FMNMX.FTZ R8, R28, R5, !PT ;  /* 0x000000051c087209 */ /* 0x000fe20007810000 */
[----:B------:R-:W-:-:S01]  /*2310*/  FFMA.FTZ R4, R26, UR48, -R12 ;  /* 0x000000301a047c23 */ /* 0x000fc2000801080c */
[--C-:B------:R-:W-:Y:S01]  /*2320*/  FFMA.FTZ R6, R30, UR48, -R12.reuse ;  /* 0x000000301e067c23 */ /* 0x100fe2000801080c */
[----:B------:R-:W-:Y:S01]  /*2330*/  FSEL R80, R80, -INF , P3 ;  /* 0xff80000050507808 */ /* 0x000fe20001800000 */
[--C-:B------:R-:W-:Y:S01]  /*2340*/  FFMA.FTZ R21, R50, UR48, -R12.reuse ;  /* 0x0000003032157c23 */ /* 0x100fe2000801080c */
[----:B------:R-:W-:Y:S01]  /*2350*/  FMNMX.FTZ R5, R29, R8, !PT ;  /* 0x000000081d057209 */ /* 0x000fe20007810000 */
[--C-:B------:R-:W-:Y:S01]  /*2360*/  FFMA.FTZ R8, R34, UR48, -R12.reuse ;  /* 0x0000003022087c23 */ /* 0x100fe2000801080c */
[----:B------:R-:W-:-:S01]  /*2370*/  FFMA.FTZ R11, R35, UR48, -R12 ;  /* 0x00000030230b7c23 */ /* 0x000fc2000801080c */
[--C-:B------:R-:W-:Y:S01]  /*2380*/  FFMA.FTZ R35, R59, UR48, -R12.reuse ;  /* 0x000000303b237c23 */ /* 0x100fe2000801080c */
[----:B------:R-:W-:Y:S01]  /*2390*/  FMNMX.FTZ R10, R32, R5, !PT ;  /* 0x00000005200a7209 */ /* 0x000fe20007810000 */
[--C-:B------:R-:W-:Y:S01]  /*23a0*/  FFMA.FTZ R13, R39, UR48, -R12.reuse ;  /* 0x00000030270d7c23 */ /* 0x100fe2000801080c */
[----:B------:R-:W-:-:S01]  /*23b0*/  FFMA.FTZ R39, R66, UR48, -R12 ;  /* 0x0000003042277c23 */ /* 0x000fc2000801080c */
[----:B------:R-:W-:Y:S01]  /*23c0*/  IMAD.U32 R66, RZ, RZ, UR48 ;  /* 0x00000030ff427e24 */ /* 0x000fe2000f8e00ff */
[----:B------:R-:W-:Y:S01]  /*23d0*/  FMNMX.FTZ R5, R33, R10, !PT ;  /* 0x0000000a21057209 */ /* 0x000fe20007810000 */
[--C-:B------:R-:W-:Y:S01]  /*23e0*/  FFMA.FTZ R7, R27, UR48, -R12.reuse ;  /* 0x000000301b077c23 */ /* 0x100fe2000801080c */
[----:B------:R-:W-:-:S01]  /*23f0*/  FFMA.FTZ R9, R31, UR48, -R12 ;  /* 0x000000301f097c23 */ /* 0x000fc2000801080c */
        /* <DEDUP_REMOVED lines=10> */
[----:B------:R-:W-:Y:S01]  /*24a0*/  FFMA.FTZ R63, R87, UR48, -R12 ;  /* 0x00000030573f7c23 */ /* 0x000fe2000801080c */
[----:B------:R-:W-:Y:S02]  /*24b0*/  MUFU.EX2 R4, R4 ;  /* 0x0000000400047308 */ /* 0x000fe40000000800 */
[----:B------:R-:W-:-:S04]  /*24c0*/  FMNMX.FTZ R5, R41, R14, !PT ;  /* 0x0000000e29057209 */ /* 0x000fc80007810000 */
[----:B------:R-:W-:Y:S02]  /*24d0*/  FMNMX.FTZ R14, R44, R5, !PT ;  /* 0x000000052c0e7209 */ /* 0x000fe40007810000 */
[----:B------:R-:W-:Y:S02]  /*24e0*/  MUFU.EX2 R7, R7 ;  /* 0x0000000700077308 */ /* 0x000fe40000000800 */
[----:B------:R-:W-:Y:S01]  /*24f0*/  FMNMX.FTZ R5, R45, R14, !PT ;  /* 0x0000000e2d057209 */ /* 0x000fe20007810000 */
[--C-:B------:R-:W-:Y:S01]  /*2500*/  FFMA.FTZ R14, R42, UR48, -R12.reuse ;  /* 0x000000302a0e7c23 */ /* 0x100fe2000801080c */
[----:B------:R-:W-:-:S02]  /*2510*/  FFMA.FTZ R42, R67, UR48, -R12 ;  /* 0x00000030432a7c23 */ /* 0x000fc4000801080c */
[----:B------:R-:W-:Y:S02]  /*2520*/  FMNMX.FTZ R20, R48, R5, !PT ;  /* 0x0000000530147209 */ /* 0x000fe40007810000 */
[----:B------:R-:W-:Y:S02]  /*2530*/  MUFU.EX2 R6, R6 ;  /* 0x0000000600067308 */ /* 0x000fe40000000800 */
[----:B------:R-:W-:-:S04]  /*2540*/  FMNMX.FTZ R5, R49, R20, !PT ;  /* 0x0000001431057209 */ /* 0x000fc80007810000 */
[----:B------:R-:W-:Y:S02]  /*2550*/  FMNMX.FTZ R20, R52, R5, !PT ;  /* 0x0000000534147209 */ /* 0x000fe40007810000 */
[----:B------:R-:W0:Y:S02]  /*2560*/  MUFU.EX2 R9, R9 ;  /* 0x0000000900097308 */ /* 0x000e240000000800 */
[----:B------:R-:W-:Y:S01]  /*2570*/  FMNMX.FTZ R5, R53, R20, !PT ;  /* 0x0000001435057209 */ /* 0x000fe20007810000 */
[--C-:B------:R-:W-:Y:S01]  /*2580*/  FFMA.FTZ R20, R46, UR48, -R12.reuse ;  /* 0x000000302e147c23 */ /* 0x100fe2000801080c */
[----:B------:R-:W-:-:S02]  /*2590*/  FFMA.FTZ R46, R70, UR48, -R12 ;  /* 0x00000030462e7c23 */ /* 0x000fc4000801080c */
[----:B------:R-:W-:Y:S02]  /*25a0*/  FMNMX.FTZ R26, R56, R5, !PT ;  /* 0x00000005381a7209 */ /* 0x000fe40007810000 */
[----:B------:R-:W-:Y:S02]  /*25b0*/  MUFU.EX2 R8, R8 ;  /* 0x0000000800087308 */ /* 0x000fe40000000800 */
[----:B------:R-:W-:-:S04]  /*25c0*/  FMNMX.FTZ R5, R57, R26, !PT ;  /* 0x0000001a39057209 */ /* 0x000fc80007810000 */
[----:B------:R-:W-:Y:S02]  /*25d0*/  FMNMX.FTZ R26, R60, R5, !PT ;  /* 0x000000053c1a7209 */ /* 0x000fe40007810000 */
[----:B------:R-:W-:Y:S01]  /*25e0*/  MUFU.EX2 R11, R11 ;  /* 0x0000000b000b7308 */ /* 0x000fe20000000800 */
[----:B0-----:R-:W-:Y:S02]  /*25f0*/  F2FP.SATFINITE.E4M3.F32.PACK_AB_MERGE_C R137, R9, R6, RZ ;  /* 0x000000060989723e */ /* 0x001fe400048070ff */
[----:B------:R-:W-:Y:S02]  /*2600*/  FMNMX.FTZ R5, R61, R26, !PT ;  /* 0x0000001a3d057209 */ /* 0x000fe40007810000 */
[----:B------:R-:W-:Y:S02]  /*2610*/  F2FP.SATFINITE.E4M3.F32.PACK_AB_MERGE_C R137, R7, R4, R137 ;  /* 0x000000040789723e */ /* 0x000fe40004807089 */
[----:B------:R-:W-:Y:S01]  /*2620*/  FMNMX.FTZ R26, R64, R5, !PT ;  /* 0x00000005401a7209 */ /* 0x000fe20007810000 */
[----:B------:R-:W-:Y:S03]  /*2630*/  MUFU.EX2 R10, R10 ;  /* 0x0000000a000a7308 */ /* 0x000fe60000000800 */
[----:B------:R-:W-:Y:S01]  /*2640*/  FMNMX.FTZ R5, R65, R26, !PT ;  /* 0x0000001a41057209 */ /* 0x000fe20007810000 */
[--C-:B------:R-:W-:Y:S01]  /*2650*/  FFMA.FTZ R26, R51, UR48, -R12.reuse ;  /* 0x00000030331a7c23 */ /* 0x100fe2000801080c */
[----:B------:R-:W-:-:S02]  /*2660*/  FFMA.FTZ R51, R75, UR48, -R12 ;  /* 0x000000304b337c23 */ /* 0x000fc4000801080c */
[----:B------:R-:W-:Y:S01]  /*2670*/  FMNMX.FTZ R30, R68, R5, !PT ;  /* 0x00000005441e7209 */ /* 0x000fe20007810000 */
[----:B------:R-:W0:Y:S03]  /*2680*/  MUFU.EX2 R13, R13 ;  /* 0x0000000d000d7308 */ /* 0x000e260000000800 */
[----:B------:R-:W-:Y:S01]  /*2690*/  FMNMX.FTZ R5, R69, R30, !PT ;  /* 0x0000001e45057209 */ /* 0x000fe20007810000 */
[--C-:B------:R-:W-:Y:S01]  /*26a0*/  FFMA.FTZ R30, R54, UR48, -R12.reuse ;  /* 0x00000030361e7c23 */ /* 0x100fe2000801080c */
[----:B------:R-:W-:-:S02]  /*26b0*/  FFMA.FTZ R54, R78, UR48, -R12 ;  /* 0x000000304e367c23 */ /* 0x000fc4000801080c */
[----:B------:R-:W-:Y:S01]  /*26c0*/  FMNMX.FTZ R34, R72, R5, !PT ;  /* 0x0000000548227209 */ /* 0x000fe20007810000 */
[----:B------:R-:W-:Y:S03]  /*26d0*/  MUFU.EX2 R14, R14 ;  /* 0x0000000e000e7308 */ /* 0x000fe60000000800 */
[----:B------:R-:W-:-:S04]  /*26e0*/  FMNMX.FTZ R5, R73, R34, !PT ;  /* 0x0000002249057209 */ /* 0x000fc80007810000 */
[----:B------:R-:W-:Y:S01]  /*26f0*/  FMNMX.FTZ R34, R76, R5, !PT ;  /* 0x000000054c227209 */ /* 0x000fe20007810000 */
[----:B------:R-:W-:Y:S01]  /*2700*/  MUFU.EX2 R15, R15 ;  /* 0x0000000f000f7308 */ /* 0x000fe20000000800 */
[----:B0-----:R-:W-:Y:S02]  /*2710*/  F2FP.SATFINITE.E4M3.F32.PACK_AB_MERGE_C R139, R13, R10, RZ ;  /* 0x0000000a0d8b723e */ /* 0x001fe400048070ff */
[----:B------:R-:W-:Y:S01]  /*2720*/  FMNMX.FTZ R5, R77, R34, !PT ;  /* 0x000000224d057209 */ /* 0x000fe20007810000 */
[----:B------:R-:W-:-:S01]  /*2730*/  FFMA.FTZ R34, R58, UR48, -R12 ;  /* 0x000000303a227c23 */ /* 0x000fc2000801080c */
[----:B------:R-:W-:Y:S01]  /*2740*/  FFMA.FTZ R58, R82, UR48, -R12 ;  /* 0x00000030523a7c23 */ /* 0x000fe2000801080c */
[----:B------:R-:W-:Y:S02]  /*2750*/  F2FP.SATFINITE.E4M3.F32.PACK_AB_MERGE_C R139, R11, R8, R139 ;  /* 0x000000080b8b723e */ /* 0x000fe4000480708b */
[----:B------:R-:W-:Y:S01]  /*2760*/  FMNMX.FTZ R38, R80, R5, !PT ;  /* 0x0000000550267209 */ /* 0x000fe20007810000 */
[----:B------:R-:W-:Y:S03]  /*2770*/  MUFU.EX2 R20, R20 ;  /* 0x0000001400147308 */ /* 0x000fe60000000800 */
[----:B------:R-:W-:-:S04]  /*2780*/  FMNMX.FTZ R5, R81, R38, !PT ;  /* 0x0000002651057209 */ /* 0x000fc80007810000 */
[----:B------:R-:W-:Y:S01]  /*2790*/  FMNMX.FTZ R38, R84, R5, !PT ;  /* 0x0000000554267209 */ /* 0x000fe20007810000 */
[----:B------:R-:W0:Y:S03]  /*27a0*/  MUFU.EX2 R27, R27 ;  /* 0x0000001b001b7308 */ /* 0x000e260000000800 */
[----:B------:R-:W-:Y:S01]  /*27b0*/  FMNMX.FTZ R5, R85, R38, !PT ;  /* 0x0000002655057209 */ /* 0x000fe20007810000 */
[----:B------:R-:W-:-:S04]  /*27c0*/  FFMA.FTZ R38, R62, UR48, -R12 ;  /* 0x000000303e267c23 */ /* 0x000fc8000801080c */
[----:B------:R-:W1:Y:S01]  /*27d0*/  SHFL.BFLY PT, R50, R5, 0x2, 0x1f ;  /* 0x0c401f0005327f89 */ /* 0x000e6200000e0000 */
[----:B------:R-:W-:Y:S08]  /*27e0*/  MUFU.EX2 R21, R21 ;  /* 0x0000001500157308 */ /* 0x000ff00000000800 */
[----:B------:R-:W-:Y:S01]  /*27f0*/  MUFU.EX2 R26, R26 ;  /* 0x0000001a001a7308 */ /* 0x000fe20000000800 */
[----:B0-----:R-:W-:-:S04]  /*2800*/  F2FP.SATFINITE.E4M3.F32.PACK_AB_MERGE_C R141, R27, R20, RZ ;  /* 0x000000141b8d723e */ /* 0x001fc800048070ff */
[----:B------:R-:W-:-:S03]  /*2810*/  F2FP.SATFINITE.E4M3.F32.PACK_AB_MERGE_C R141, R15, R14, R141 ;  /* 0x0000000e0f8d723e */ /* 0x000fc6000480708d */
[----:B------:R-:W-:Y:S01]  /*2820*/  MUFU.EX2 R30, R30 ;  /* 0x0000001e001e7308 */ /* 0x000fe20000000800 */
[----:B-1----:R-:W-:Y:S01]  /*2830*/  FMNMX.FTZ R59, R5, R50, !PT ;  /* 0x00000032053b7209 */ /* 0x002fe20007810000 */
[----:B------:R-:W-:-:S06]  /*2840*/  FFMA.FTZ R50, R74, UR48, -R12 ;  /* 0x000000304a327c23 */ /* 0x000fcc000801080c */
[----:B------:R-:W-:Y:S01]  /*2850*/  MUFU.EX2 R31, R31 ;  /* 0x0000001f001f7308 */ /* 0x000fe20000000800 */
[----:B------:R-:W0:Y:S07]  /*2860*/  SHFL.BFLY PT, R62, R59, 0x1, 0x1f ;  /* 0x0c201f003b3e7f89 */ /* 0x000e2e00000e0000 */
[----:B------:R-:W-:Y:S08]  /*2870*/  MUFU.EX2 R34, R34 ;  /* 0x0000002200227308 */ /* 0x000ff00000000800 */
[----:B------:R-:W-:Y:S08]  /*2880*/  MUFU.EX2 R35, R35 ;  /* 0x0000002300237308 */ /* 0x000ff00000000800 */
[----:B------:R-:W-:Y:S01]  /*2890*/  MUFU.EX2 R38, R38 ;  /* 0x0000002600267308 */ /* 0x000fe20000000800 */
[----:B0-----:R-:W-:Y:S01]  /*28a0*/  FMNMX.FTZ R5, R59, R62, !PT ;  /* 0x0000003e3b057209 */ /* 0x001fe20007810000 */
[--C-:B------:R-:W-:Y:S01]  /*28b0*/  FFMA.FTZ R59, R83, UR48, -R12.reuse ;  /* 0x00000030533b7c23 */ /* 0x100fe2000801080c */
[----:B------:R-:W-:-:S02]  /*28c0*/  FFMA.FTZ R62, R86, UR48, -R12 ;  /* 0x00000030563e7c23 */ /* 0x000fc4000801080c */
[C---:B------:R-:W-:Y:S01]  /*28d0*/  FSETP.NEU.FTZ.AND P1, PT, R5.reuse, -INF , PT ;  /* 0xff8000000500780b */ /* 0x040fe20003f3d000 */
[----:B------:R-:W-:-:S02]  /*28e0*/  FFMA.FTZ R66, R5, R66, -8 ;  /* 0xc100000005427423 */ /* 0x000fc40000010042 */
[----:B------:R-:W-:Y:S03]  /*28f0*/  MUFU.EX2 R43, R43 ;  /* 0x0000002b002b7308 */ /* 0x000fe60000000800 */
[----:B------:R-:W-:Y:S02]  /*2900*/  FSEL R66, R66, RZ, P1 ;  /* 0x000000ff42427208 */ /* 0x000fe40000800000 */
[----:B------:R-:W-:-:S03]  /*2910*/  PLOP3.LUT P1, PT, PT, PT, UP0, 0x80, 0x0 ;  /* 0x000000000000781c */ /* 0x000fc60003f2f008 */
[----:B------:R-:W-:Y:S01]  /*2920*/  MUFU.EX2 R39, R39 ;  /* 0x0000002700277308 */ /* 0x000fe20000000800 */
[----:B------:R-:W-:-:S01]  /*2930*/  FFMA.FTZ R12, R24, UR48, -R66 ;  /* 0x00000030180c7c23 */ /* 0x000fc20008010842 */
[--C-:B------:R-:W-:Y:S01]  /*2940*/  FFMA.FTZ R25, R25, UR48, -R66.reuse ;  /* 0x0000003019197c23 */ /* 0x100fe20008010842 */
[----:B------:R-:W-:-:S01]  /*2950*/  FFMA.FTZ R28, R28, UR48, -R66 ;  /* 0x000000301c1c7c23 */ /* 0x000fc20008010842 */
[--C-:B------:R-:W-:Y:S01]  /*2960*/  FFMA.FTZ R67, R29, UR48, -R66.reuse ;  /* 0x000000301d437c23 */ /* 0x100fe20008010842 */
[----:B------:R-:W-:-:S01]  /*2970*/  FFMA.FTZ R24, R32, UR48, -R66 ;  /* 0x0000003020187c23 */ /* 0x000fc20008010842 */
[--C-:B------:R-:W-:Y:S01]  /*2980*/  FFMA.FTZ R29, R33, UR48, -R66.reuse ;  /* 0x00000030211d7c23 */ /* 0x100fe20008010842 */
[----:B------:R-:W-:-:S01]  /*2990*/  FFMA.FTZ R45, R45, UR48, -R66 ;  /* 0x000000302d2d7c23 */ /* 0x000fc20008010842 */
[----:B------:R-:W-:Y:S01]  /*29a0*/  MUFU.EX2 R12, R12 ;  /* 0x0000000c000c7308 */ /* 0x000fe20000000800 */
[----:B------:R-:W-:-:S01]  /*29b0*/  FFMA.FTZ R36, R36, UR48, -R66 ;  /* 0x0000003024247c23 */ /* 0x000fc20008010842 */
[--C-:B------:R-:W-:Y:S01]  /*29c0*/  FFMA.FTZ R32, R40, UR48, -R66.reuse ;  /* 0x0000003028207c23 */ /* 0x100fe20008010842 */
[----:B------:R-:W-:-:S01]  /*29d0*/  FFMA.FTZ R40, R49, UR48, -R66 ;  /* 0x0000003031287c23 */ /* 0x000fc20008010842 */
[----:B------:R-:W-:Y:S01]  /*29e0*/  FADD.FTZ R49, R4, R7 ;  /* 0x0000000704317221 */ /* 0x000fe20000010000 */
[----:B------:R-:W-:-:S01]  /*29f0*/  FFMA.FTZ R71, R37, UR48, -R66 ;  /* 0x0000003025477c23 */ /* 0x000fc20008010842 */
[--C-:B------:R-:W-:Y:S01]  /*2a00*/  FFMA.FTZ R33, R41, UR48, -R66.reuse ;  /* 0x0000003029217c23 */ /* 0x100fe20008010842 */
[----:B------:R-:W-:-:S01]  /*2a10*/  FFMA.FTZ R37, R48, UR48, -R66 ;  /* 0x0000003030257c23 */ /* 0x000fc20008010842 */
[----:B------:R-:W0:Y:S01]  /*2a20*/  MUFU.EX2 R25, R25 ;  /* 0x0000001900197308 */ /* 0x000e220000000800 */
[----:B------:R-:W-:-:S01]  /*2a30*/  FFMA.FTZ R41, R56, UR48, -R66 ;  /* 0x0000003038297c23 */ /* 0x000fc20008010842 */
[----:B------:R-:W-:Y:S01]  /*2a40*/  FADD.FTZ R56, R6, R49 ;  /* 0x0000003106387221 */ /* 0x000fe20000010000 */
[----:B------:R-:W-:-:S01]  /*2a50*/  FFMA.FTZ R70, R44, UR48, -R66 ;  /* 0x000000302c467c23 */ /* 0x000fc20008010842 */
[--C-:B------:R-:W-:Y:S01]  /*2a60*/  FFMA.FTZ R44, R57, UR48, -R66.reuse ;  /* 0x00000030392c7c23 */ /* 0x100fe20008010842 */
[----:B------:R-:W-:-:S01]  /*2a70*/  FFMA.FTZ R52, R52, UR48, -R66 ;  /* 0x0000003034347c23 */ /* 0x000fc20008010842 */
[----:B------:R-:W-:Y:S01]  /*2a80*/  FADD.FTZ R57, R9, R56 ;  /* 0x0000003809397221 */ /* 0x000fe20000010000 */
[----:B------:R-:W-:-:S01]  /*2a90*/  FFMA.FTZ R53, R53, UR48, -R66 ;  /* 0x0000003035357c23 */ /* 0x000fc20008010842 */
[----:B------:R-:W1:Y:S01]  /*2aa0*/  MUFU.EX2 R28, R28 ;  /* 0x0000001c001c7308 */ /* 0x000e620000000800 */
[----:B------:R-:W-:-:S01]  /*2ab0*/  FFMA.FTZ R60, R60, UR48, -R66 ;  /* 0x000000303c3c7c23 */ /* 0x000fc20008010842 */
[--C-:B------:R-:W-:Y:S01]  /*2ac0*/  FFMA.FTZ R61, R61, UR48, -R66.reuse ;  /* 0x000000303d3d7c23 */ /* 0x100fe20008010842 */
[----:B------:R-:W-:-:S01]  /*2ad0*/  FFMA.FTZ R68, R68, UR48, -R66 ;  /* 0x0000003044447c23 */ /* 0x000fc20008010842 */
[--C-:B------:R-:W-:Y:S01]  /*2ae0*/  FFMA.FTZ R69, R69, UR48, -R66.reuse ;  /* 0x0000003045457c23 */ /* 0x100fe20008010842 */
[----:B------:R-:W-:-:S01]  /*2af0*/  FFMA.FTZ R73, R73, UR48, -R66 ;  /* 0x0000003049497c23 */ /* 0x000fc20008010842 */
[--C-:B------:R-:W-:Y:S01]  /*2b00*/  FFMA.FTZ R76, R76, UR48, -R66.reuse ;  /* 0x000000304c4c7c23 */ /* 0x100fe20008010842 */
[----:B------:R-:W-:-:S01]  /*2b10*/  FFMA.FTZ R77, R77, UR48, -R66 ;  /* 0x000000304d4d7c23 */ /* 0x000fc20008010842 */
[----:B------:R-:W2:Y:S01]  /*2b20*/  MUFU.EX2 R67, R67 ;  /* 0x0000004300437308 */ /* 0x000ea20000000800 */
[----:B------:R-:W-:-:S01]  /*2b30*/  FFMA.FTZ R80, R80, UR48, -R66 ;  /* 0x0000003050507c23 */ /* 0x000fc20008010842 */
[--C-:B------:R-:W-:Y:S01]  /*2b40*/  FFMA.FTZ R81, R81, UR48, -R66.reuse ;  /* 0x0000003051517c23 */ /* 0x100fe20008010842 */
[----:B------:R-:W-:-:S05]  /*2b50*/  FFMA.FTZ R84, R84, UR48, -R66 ;  /* 0x0000003054547c23 */ /* 0x000fca0008010842 */
[----:B------:R-:W3:Y:S08]  /*2b60*/  MUFU.EX2 R24, R24 ;  /* 0x0000001800187308 */ /* 0x000ef00000000800 */
[----:B------:R-:W4:Y:S08]  /*2b70*/  MUFU.EX2 R29, R29 ;  /* 0x0000001d001d7308 */ /* 0x000f300000000800 */
[----:B------:R0:W-:Y:S08]  /*2b80*/  MUFU.EX2 R75, R45 ;  /* 0x0000002d004b7308 */ /* 0x0001f00000000800 */
[----:B------:R-:W5:Y:S01]  /*2b90*/  MUFU.EX2 R36, R36 ;  /* 0x0000002400247308 */ /* 0x000f620000000800 */
[----:B0-----:R-:W-:-:S04]  /*2ba0*/  FADD.FTZ R45, R12, R25 ;  /* 0x000000190c2d7221 */ /* 0x001fc80000010000 */
[----:B-1----:R-:W-:Y:S01]  /*2bb0*/  FADD.FTZ R48, R28, R45 ;  /* 0x0000002d1c307221 */ /* 0x002fe20000010000 */
[----:B------:R-:W-:-:S01]  /*2bc0*/  FFMA.FTZ R45, R64, UR48, -R66 ;  /* 0x00000030402d7c23 */ /* 0x000fc20008010842 */
[----:B------:R-:W-:Y:S01]  /*2bd0*/  FADD.FTZ R64, R8, R57 ;  /* 0x0000003908407221 */ /* 0x000fe20000010000 */
[----:B------:R-:W0:Y:S01]  /*2be0*/  MUFU.EX2 R71, R71 ;  /* 0x0000004700477308 */ /* 0x000e220000000800 */
[----:B--2---:R-:W-:-:S01]  /*2bf0*/  FADD.FTZ R49, R67, R48 ;  /* 0x0000003043317221 */ /* 0x004fc20000010000 */
[----:B------:R-:W-:Y:S01]  /*2c00*/  FFMA.FTZ R48, R65, UR48, -R66 ;  /* 0x0000003041307c23 */ /* 0x000fe20008010842 */
[----:B------:R-:W-:Y:S02]  /*2c10*/  F2FP.SATFINITE.E4M3.F32.PACK_AB_MERGE_C R28, R67, R28, RZ ;  /* 0x0000001c431c723e */ /* 0x000fe400048070ff */
[----:B---3--:R-:W-:Y:S01]  /*2c20*/  FADD.FTZ R56, R24, R49 ;  /* 0x0000003118387221 */ /* 0x008fe20000010000 */
[----:B------:R-:W-:-:S01]  /*2c30*/  FADD.FTZ R49, R11, R64 ;  /* 0x000000400b317221 */ /* 0x000fc20000010000 */
[----:B------:R-:W-:Y:S01]  /*2c40*/  F2FP.SATFINITE.E4M3.F32.PACK_AB_MERGE_C R136, R25, R12, R28 ;  /* 0x0000000c1988723e */ /* 0x000fe2000480701c */
[----:B------:R-:W1:Y:S01]  /*2c50*/  MUFU.EX2 R32, R32 ;  /* 0x0000002000207308 */ /* 0x000e620000000800 */
[----:B----4-:R-:W-:-:S01]  /*2c60*/  FADD.FTZ R3, R29, R56 ;  /* 0x000000381d037221 */ /* 0x010fc20000010000 */
[----:B------:R-:W-:-:S03]  /*2c70*/  FADD.FTZ R64, R10, R49 ;  /* 0x000000310a407221 */ /* 0x000fc60000010000 */
[----:B-----5:R-:W-:Y:S01]  /*2c80*/  FADD.FTZ R56, R36, R3 ;  /* 0x0000000324387221 */ /* 0x020fe20000010000 */
[----:B------:R-:W-:-:S01]  /*2c90*/  FADD.FTZ R57, R13, R64 ;  /* 0x000000400d397221 */ /* 0x000fc20000010000 */
[----:B------:R-:W-:Y:S01]  /*2ca0*/  FFMA.FTZ R3, R72, UR48, -R66 ;  /* 0x0000003048037c23 */ /* 0x000fe20008010842 */
[----:B------:R-:W2:Y:S01]  /*2cb0*/  MUFU.EX2 R33, R33 ;  /* 0x0000002100217308 */ /* 0x000ea20000000800 */
[----:B0-----:R-:W-:-:S01]  /*2cc0*/  FADD.FTZ R49, R71, R56 ;  /* 0x0000003847317221 */ /* 0x001fc20000010000 */
[----:B------:R-:W-:Y:S01]  /*2cd0*/  FADD.FTZ R64, R14, R57 ;  /* 0x000000390e407221 */ /* 0x000fe20000010000 */
[----:B------:R-:W-:-:S01]  /*2ce0*/  FFMA.FTZ R66, R85, UR48, -R66 ;  /* 0x0000003055427c23 */ /* 0x000fc20008010842 */
[----:B------:R-:W-:Y:S02]  /*2cf0*/  F2FP.SATFINITE.E4M3.F32.PACK_AB_MERGE_C R36, R71, R36, RZ ;  /* 0x000000244724723e */ /* 0x000fe400048070ff */
[----:B------:R-:W-:-:S02]  /*2d00*/  FADD.FTZ R57, R15, R64 ;  /* 0x000000400f397221 */ /* 0x000fc40000010000 */
[----:B------:R-:W0:Y:S01]  /*2d10*/  MUFU.EX2 R70, R70 ;  /* 0x0000004600467308 */ /* 0x000e220000000800 */
[----:B-1----:R-:W-:-:S01]  /*2d20*/  FADD.FTZ R56, R32, R49 ;  /* 0x0000003120387221 */ /* 0x002fc20000010000 */
[----:B------:R-:W-:Y:S01]  /*2d30*/  FADD.FTZ R64, R20, R57 ;  /* 0x0000003914407221 */ /* 0x000fe20000010000 */
[----:B------:R-:W-:-:S03]  /*2d40*/  F2FP.SATFINITE.E4M3.F32.PACK_AB_MERGE_C R138, R29, R24, R36 ;  /* 0x000000181d8a723e */ /* 0x000fc60004807024 */
[----:B------:R-:W-:Y:S02]  /*2d50*/  FADD.FTZ R64, R27, R64 ;  /* 0x000000401b407221 */ /* 0x000fe40000010000 */
[----:B------:R-:W1:Y:S01]  /*2d60*/  MUFU.EX2 R37, R37 ;  /* 0x0000002500257308 */ /* 0x000e620000000800 */
[----:B--2---:R-:W-:-:S01]  /*2d70*/  FADD.FTZ R49, R33, R56 ;  /* 0x0000003821317221 */ /* 0x004fc20000010000 */
[----:B------:R-:W-:-:S04]  /*2d80*/  FADD.FTZ R57, R21, R64 ;  /* 0x0000004015397221 */ /* 0x000fc80000010000 */
[----:B------:R-:W-:Y:S02]  /*2d90*/  FADD.FTZ R57, R26, R57 ;  /* 0x000000391a397221 */ /* 0x000fe40000010000 */
[----:B------:R-:W2:Y:S01]  /*2da0*/  MUFU.EX2 R40, R40 ;  /* 0x0000002800287308 */ /* 0x000ea20000000800 */
[----:B0-----:R-:W-:-:S01]  /*2db0*/  FADD.FTZ R56, R70, R49 ;  /* 0x0000003146387221 */ /* 0x001fc20000010000 */
[----:B------:R-:W-:-:S03]  /*2dc0*/  F2FP.SATFINITE.E4M3.F32.PACK_AB_MERGE_C R70, R75, R70, RZ ;  /* 0x000000464b46723e */ /* 0x000fc600048070ff */
[----:B------:R-:W-:Y:S01]  /*2dd0*/  FADD.FTZ R56, R75, R56 ;  /* 0x000000384b387221 */ /* 0x000fe20000010000 */
[----:B------:R-:W-:Y:S02]  /*2de0*/  F2FP.SATFINITE.E4M3.F32.PACK_AB_MERGE_C R140, R33, R32, R70 ;  /* 0x00000020218c723e */ /* 0x000fe40004807046 */
[----:B------:R-:W0:Y:S01]  /*2df0*/  MUFU.EX2 R52, R52 ;  /* 0x0000003400347308 */ /* 0x000e220000000800 */
[----:B-1----:R-:W-:-:S01]  /*2e00*/  FADD.FTZ R49, R37, R56 ;  /* 0x0000003825317221 */ /* 0x002fc20000010000 */
[----:B------:R-:W-:Y:S01]  /*2e10*/  FADD.FTZ R56, R30, R57 ;  /* 0x000000391e387221 */ /* 0x000fe20000010000 */
[----:B------:R-:W-:-:S03]  /*2e20*/  F2FP.SATFINITE.E4M3.F32.PACK_AB_MERGE_C R30, R31, R30, RZ ;  /* 0x0000001e1f1e723e */ /* 0x000fc600048070ff */
[----:B------:R-:W-:Y:S01]  /*2e30*/  FADD.FTZ R31, R31, R56 ;  /* 0x000000381f1f7221 */ /* 0x000fe20000010000 */
[----:B------:R-:W-:Y:S01]  /*2e40*/  F2FP.SATFINITE.E4M3.F32.PACK_AB_MERGE_C R143, R26, R21, R30 ;  /* 0x000000151a8f723e */ /* 0x000fe2000480701e */
[----:B------:R-:W1:Y:S01]  /*2e50*/  MUFU.EX2 R53, R53 ;  /* 0x0000003500357308 */ /* 0x000e620000000800 */
[----:B--2---:R-:W-:-:S01]  /*2e60*/  FADD.FTZ R49, R40, R49 ;  /* 0x0000003128317221 */ /* 0x004fc20000010000 */
[----:B------:R-:W-:-:S04]  /*2e70*/  FADD.FTZ R20, R34, R31 ;  /* 0x0000001f22147221 */ /* 0x000fc80000010000 */
[----:B------:R-:W-:Y:S02]  /*2e80*/  FADD.FTZ R13, R35, R20 ;  /* 0x00000014230d7221 */ /* 0x000fe40000010000 */
[----:B------:R-:W2:Y:S01]  /*2e90*/  MUFU.EX2 R41, R41 ;  /* 0x0000002900297308 */ /* 0x000ea20000000800 */
[----:B0-----:R-:W-:-:S07]  /*2ea0*/  FADD.FTZ R10, R52, R49 ;  /* 0x00000031340a7221 */ /* 0x001fce0000010000 */
[----:B------:R-:W0:Y:S01]  /*2eb0*/  MUFU.EX2 R44, R44 ;  /* 0x0000002c002c7308 */ /* 0x000e220000000800 */
[----:B-1----:R-:W-:-:S01]  /*2ec0*/  FADD.FTZ R10, R53, R10 ;  /* 0x0000000a350a7221 */ /* 0x002fc20000010000 */
[----:B------:R-:W-:-:S04]  /*2ed0*/  F2FP.SATFINITE.E4M3.F32.PACK_AB_MERGE_C R52, R53, R52, RZ ;  /* 0x000000343534723e */ /* 0x000fc800048070ff */
[----:B------:R-:W-:Y:S02]  /*2ee0*/  F2FP.SATFINITE.E4M3.F32.PACK_AB_MERGE_C R142, R40, R37, R52 ;  /* 0x00000025288e723e */ /* 0x000fe40004807034 */
[----:B------:R-:W1:Y:S01]  /*2ef0*/  MUFU.EX2 R60, R60 ;  /* 0x0000003c003c7308 */ /* 0x000e620000000800 */
[----:B--2---:R-:W-:-:S01]  /*2f00*/  FADD.FTZ R9, R41, R10 ;  /* 0x0000000a29097221 */ /* 0x004fc20000010000 */
[----:B------:R-:W-:Y:S01]  /*2f10*/  FADD.FTZ R10, R38, R13 ;  /* 0x0000000d260a7221 */ /* 0x000fe20000010000 */
[----:B------:R-:W-:-:S03]  /*2f20*/  F2FP.SATFINITE.E4M3.F32.PACK_AB_MERGE_C R38, R43, R38, RZ ;  /* 0x000000262b26723e */ /* 0x000fc600048070ff */
[----:B------:R-:W-:Y:S01]  /*2f30*/  FADD.FTZ R10, R43, R10 ;  /* 0x0000000a2b0a7221 */ /* 0x000fe20000010000 */
[----:B------:R-:W-:Y:S01]  /*2f40*/  F2FP.SATFINITE.E4M3.F32.PACK_AB_MERGE_C R145, R35, R34, R38 ;  /* 0x000000222391723e */ /* 0x000fe20004807026 */
[----:B------:R-:W2:Y:S01]  /*2f50*/  MUFU.EX2 R61, R61 ;  /* 0x0000003d003d7308 */ /* 0x000ea20000000800 */
[----:B0-----:R-:W-:-:S07]  /*2f60*/  FADD.FTZ R9, R44, R9 ;  /* 0x000000092c097221 */ /* 0x001fce0000010000 */
[----:B------:R-:W0:Y:S01]  /*2f70*/  MUFU.EX2 R45, R45 ;  /* 0x0000002d002d7308 */ /* 0x000e220000000800 */
[----:B-1----:R-:W-:-:S01]  /*2f80*/  FADD.FTZ R4, R60, R9 ;  /* 0x000000093c047221 */ /* 0x002fc20000010000 */
[----:B------:R-:W-:-:S06]  /*2f90*/  FADD.FTZ R9, R39, R10 ;  /* 0x0000000a27097221 */ /* 0x000fcc0000010000 */
[----:B------:R-:W1:Y:S01]  /*2fa0*/  MUFU.EX2 R42, R42 ;  /* 0x0000002a002a7308 */ /* 0x000e620000000800 */
[----:B--2---:R-:W-:-:S01]  /*2fb0*/  FADD.FTZ R4, R61, R4 ;  /* 0x000000043d047221 */ /* 0x004fc20000010000 */
[----:B------:R-:W-:-:S04]  /*2fc0*/  F2FP.SATFINITE.E4M3.F32.PACK_AB_MERGE_C R60, R61, R60, RZ ;  /* 0x0000003c3d3c723e */ /* 0x000fc800048070ff */
[----:B------:R-:W-:Y:S02]  /*2fd0*/  F2FP.SATFINITE.E4M3.F32.PACK_AB_MERGE_C R144, R44, R41, R60 ;  /* 0x000000292c90723e */ /* 0x000fe4000480703c */
[----:B------:R-:W2:Y:S01]  /*2fe0*/  MUFU.EX2 R48, R48 ;  /* 0x0000003000307308 */ /* 0x000ea20000000800 */
[----:B0-----:R-:W-:-:S07]  /*2ff0*/  FADD.FTZ R7, R45, R4 ;  /* 0x000000042d077221 */ /* 0x001fce0000010000 */
[----:B------:R-:W0:Y:S01]  /*3000*/  MUFU.EX2 R46, R46 ;  /* 0x0000002e002e7308 */ /* 0x000e220000000800 */
[----:B-1----:R-:W-:-:S07]  /*3010*/  FADD.FTZ R9, R42, R9 ;  /* 0x000000092a097221 */ /* 0x002fce0000010000 */
[----:B------:R-:W1:Y:S01]  /*3020*/  MUFU.EX2 R68, R68 ;  /* 0x0000004400447308 */ /* 0x000e620000000800 */
[----:B--2---:R-:W-:-:S07]  /*3030*/  FADD.FTZ R7, R48, R7 ;  /* 0x0000000730077221 */ /* 0x004fce0000010000 */
[----:B------:R-:W2:Y:S01]  /*3040*/  MUFU.EX2 R47, R47 ;  /* 0x0000002f002f7308 */ /* 0x000ea20000000800 */
[----:B0-----:R-:W-:-:S07]  /*3050*/  FADD.FTZ R8, R46, R9 ;  /* 0x000000092e087221 */ /* 0x001fce0000010000 */
[----:B------:R-:W0:Y:S01]  /*3060*/  MUFU.EX2 R69, R69 ;  /* 0x0000004500457308 */ /* 0x000e220000000800 */
[----:B-1----:R-:W-:-:S07]  /*3070*/  FADD.FTZ R4, R68, R7 ;  /* 0x0000000744047221 */ /* 0x002fce0000010000 */
[----:B------:R-:W-:Y:S01]  /*3080*/  MUFU.EX2 R54, R54 ;  /* 0x0000003600367308 */ /* 0x000fe20000000800 */
[C---:B--2---:R-:W-:Y:S01]  /*3090*/  F2FP.SATFINITE.E4M3.F32.PACK_AB_MERGE_C R46, R47.reuse, R46, RZ ;  /* 0x0000002e2f2e723e */ /* 0x044fe200048070ff */
[----:B------:R-:W-:-:S03]  /*30a0*/  FADD.FTZ R47, R47, R8 ;  /* 0x000000082f2f7221 */ /* 0x000fc60000010000 */
[----:B------:R-:W-:-:S03]  /*30b0*/  F2FP.SATFINITE.E4M3.F32.PACK_AB_MERGE_C R147, R42, R39, R46 ;  /* 0x000000272a93723e */ /* 0x000fc6000480702e */
[----:B------:R-:W1:Y:S01]  /*30c0*/  MUFU.EX2 R55, R55 ;  /* 0x0000003700377308 */ /* 0x000e620000000800 */
[----:B0-----:R-:W-:-:S01]  /*30d0*/  FADD.FTZ R4, R69, R4 ;  /* 0x0000000445047221 */ /* 0x001fc20000010000 */
[----:B------:R-:W-:-:S04]  /*30e0*/  F2FP.SATFINITE.E4M3.F32.PACK_AB_MERGE_C R68, R69, R68, RZ ;  /* 0x000000444544723e */ /* 0x000fc800048070ff */
[----:B------:R-:W-:Y:S02]  /*30f0*/  F2FP.SATFINITE.E4M3.F32.PACK_AB_MERGE_C R146, R48, R45, R68 ;  /* 0x0000002d3092723e */ /* 0x000fe40004807044 */
[----:B------:R-:W0:Y:S08]  /*3100*/  MUFU.EX2 R50, R50 ;  /* 0x0000003200327308 */ /* 0x000e300000000800 */
[----:B------:R-:W2:Y:S01]  /*3110*/  MUFU.EX2 R3, R3 ;  /* 0x0000000300037308 */ /* 0x000ea20000000800 */
[----:B-1----:R-:W-:-:S07]  /*3120*/  F2FP.SATFINITE.E4M3.F32.PACK_AB_MERGE_C R9, R55, R54, RZ ;  /* 0x000000363709723e */ /* 0x002fce00048070ff */
[----:B------:R-:W1:Y:S01]  /*3130*/  MUFU.EX2 R51, R51 ;  /* 0x0000003300337308 */ /* 0x000e620000000800 */
[----:B0-----:R-:W-:-:S07]  /*3140*/  FADD.FTZ R8, R50, R47 ;  /* 0x0000002f32087221 */ /* 0x001fce0000010000 */
[----:B------:R-:W0:Y:S01]  /*3150*/  MUFU.EX2 R6, R73 ;  /* 0x0000004900067308 */ /* 0x000e220000000800 */
[----:B--2---:R-:W-:-:S07]  /*3160*/  FADD.FTZ R7, R3, R4 ;  /* 0x0000000403077221 */ /* 0x004fce0000010000 */
[----:B------:R-:W2:Y:S01]  /*3170*/  MUFU.EX2 R76, R76 ;  /* 0x0000004c004c7308 */ /* 0x000ea20000000800 */
[C---:B-1----:R-:W-:Y:S01]  /*3180*/  F2FP.SATFINITE.E4M3.F32.PACK_AB_MERGE_C R149, R51.reuse, R50, R9 ;  /* 0x000000323395723e */ /* 0x042fe20004807009 */
[----:B------:R-:W-:-:S04]  /*3190*/  FADD.FTZ R51, R51, R8 ;  /* 0x0000000833337221 */ /* 0x000fc80000010000 */
[----:B------:R-:W-:Y:S02]  /*31a0*/  FADD.FTZ R54, R54, R51 ;  /* 0x0000003336367221 */ /* 0x000fe40000010000 */
[----:B------:R-:W1:Y:S01]  /*31b0*/  MUFU.EX2 R77, R77 ;  /* 0x0000004d004d7308 */ /* 0x000e620000000800 */
[----:B0-----:R-:W-:-:S01]  /*31c0*/  FADD.FTZ R9, R6, R7 ;  /* 0x0000000706097221 */ /* 0x001fc20000010000 */
[----:B------:R-:W-:-:S06]  /*31d0*/  FADD.FTZ R55, R55, R54 ;  /* 0x0000003637377221 */ /* 0x000fcc0000010000 */
[----:B------:R-:W-:Y:S01]  /*31e0*/  MUFU.EX2 R62, R62 ;  /* 0x0000003e003e7308 */ /* 0x000fe20000000800 */
[----:B--2---:R-:W-:-:S07]  /*31f0*/  FADD.FTZ R4, R76, R9 ;  /* 0x000000094c047221 */ /* 0x004fce0000010000 */
[----:B------:R-:W0:Y:S01]  /*3200*/  MUFU.EX2 R63, R63 ;  /* 0x0000003f003f7308 */ /* 0x000e220000000800 */
[C---:B-1----:R-:W-:Y:S01]  /*3210*/  F2FP.SATFINITE.E4M3.F32.PACK_AB_MERGE_C R76, R77.reuse, R76, RZ ;  /* 0x0000004c4d4c723e */ /* 0x042fe200048070ff */
[----:B------:R-:W-:-:S03]  /*3220*/  FADD.FTZ R77, R77, R4 ;  /* 0x000000044d4d7221 */ /* 0x000fc60000010000 */
[----:B------:R-:W-:-:S03]  /*3230*/  F2FP.SATFINITE.E4M3.F32.PACK_AB_MERGE_C R148, R6, R3, R76 ;  /* 0x000000030694723e */ /* 0x000fc6000480704c */
[----:B------:R-:W1:Y:S08]  /*3240*/  MUFU.EX2 R58, R58 ;  /* 0x0000003a003a7308 */ /* 0x000e700000000800 */
[----:B------:R-:W2:Y:S01]  /*3250*/  MUFU.EX2 R80, R80 ;  /* 0x0000005000507308 */ /* 0x000ea20000000800 */
[----:B0-----:R-:W-:-:S07]  /*3260*/  F2FP.SATFINITE.E4M3.F32.PACK_AB_MERGE_C R9, R63, R62, RZ ;  /* 0x0000003e3f09723e */ /* 0x001fce00048070ff */
[----:B------:R-:W0:Y:S01]  /*3270*/  MUFU.EX2 R59, R59 ;  /* 0x0000003b003b7308 */ /* 0x000e220000000800 */
[----:B-1----:R-:W-:-:S07]  /*3280*/  FADD.FTZ R8, R58, R55 ;  /* 0x000000373a087221 */ /* 0x002fce0000010000 */
[----:B------:R-:W1:Y:S01]  /*3290*/  MUFU.EX2 R81, R81 ;  /* 0x0000005100517308 */ /* 0x000e620000000800 */
[----:B--2---:R-:W-:-:S07]  /*32a0*/  FADD.FTZ R4, R80, R77 ;  /* 0x0000004d50047221 */ /* 0x004fce0000010000 */
[----:B------:R-:W-:Y:S01]  /*32b0*/  MUFU.EX2 R84, R84 ;  /* 0x0000005400547308 */ /* 0x000fe20000000800 */
[C---:B0-----:R-:W-:Y:S01]  /*32c0*/  F2FP.SATFINITE.E4M3.F32.PACK_AB_MERGE_C R151, R59.reuse, R58, R9 ;  /* 0x0000003a3b97723e */ /* 0x041fe20004807009 */
[----:B------:R-:W-:-:S06]  /*32d0*/  FADD.FTZ R59, R59, R8 ;  /* 0x000000083b3b7221 */ /* 0x000fcc0000010000 */
[----:B------:R-:W0:Y:S01]  /*32e0*/  MUFU.EX2 R7, R66 ;  /* 0x0000004200077308 */ /* 0x000e220000000800 */
[----:B-1----:R-:W-:-:S01]  /*32f0*/  FADD.FTZ R9, R81, R4 ;  /* 0x0000000451097221 */ /* 0x002fc20000010000 */
[----:B------:R-:W-:-:S04]  /*3300*/  FADD.FTZ R4, R62, R59 ;  /* 0x0000003b3e047221 */ /* 0x000fc80000010000 */
[----:B------:R-:W-:Y:S01]  /*3310*/  FADD.FTZ R4, R63, R4 ;  /* 0x000000043f047221 */ /* 0x000fe20000010000 */
[----:B0-----:R-:W-:Y:S01]  /*3320*/  F2FP.SATFINITE.E4M3.F32.PACK_AB_MERGE_C R8, R7, R84, RZ ;  /* 0x000000540708723e */ /* 0x001fe200048070ff */
[----:B------:R-:W-:-:S03]  /*3330*/  FADD.FTZ R84, R84, R9 ;  /* 0x0000000954547221 */ /* 0x000fc60000010000 */
[----:B------:R-:W-:Y:S01]  /*3340*/  F2FP.SATFINITE.E4M3.F32.PACK_AB_MERGE_C R150, R81, R80, R8 ;  /* 0x000000505196723e */ /* 0x000fe20004807008 */
[----:B------:R-:W-:-:S01]  /*3350*/  FADD.FTZ R3, R7, R84 ;  /* 0x0000005407037221 */ /* 0x000fc20000010000 */
[----:B------:R-:W-:Y:S06]  /*3360*/  @!P1 BRA `(.L_x_14) ;  /* 0x0000001c00609947 */ /* 0x000fec0003800000 */
[----:B------:R-:W-:Y:S01]  /*3370*/  IMAD.MOV.U32 R7, RZ, RZ, R0 ;  /* 0x000000ffff077224 */ /* 0x000fe200078e0000 */
[----:B------:R-:W-:Y:S01]  /*3380*/  CS2R R134, SRZ ;  /* 0x0000000000867805 */ /* 0x000fe2000001ff00 */
[----:B------:R-:W-:Y:S01]  /*3390*/  IMAD.MOV.U32 R6, RZ, RZ, R5 ;  /* 0x000000ffff067224 */ /* 0x000fe200078e0005 */
[----:B------:R-:W-:Y:S02]  /*33a0*/  CS2R R132, SRZ ;  /* 0x0000000000847805 */ /* 0x000fe4000001ff00 */
[----:B------:R-:W-:Y:S02]  /*33b0*/  CS2R R130, SRZ ;  /* 0x0000000000827805 */ /* 0x000fe4000001ff00 */
[----:B------:R-:W-:Y:S02]  /*33c0*/  CS2R R128, SRZ ;  /* 0x0000000000807805 */ /* 0x000fe4000001ff00 */
[----:B------:R-:W-:Y:S02]  /*33d0*/  CS2R R126, SRZ ;  /* 0x00000000007e7805 */ /* 0x000fe4000001ff00 */
[----:B------:R-:W-:-:S02]  /*33e0*/  CS2R R124, SRZ ;  /* 0x00000000007c7805 */ /* 0x000fc4000001ff00 */
[----:B------:R-:W-:Y:S02]  /*33f0*/  CS2R R122, SRZ ;  /* 0x00000000007a7805 */ /* 0x000fe4000001ff00 */
        /* <DEDUP_REMOVED lines=16> */
[----:B------:R-:W-:Y:S01]  /*3500*/  CS2R R88, SRZ ;  /* 0x0000000000587805 */ /* 0x000fe2000001ff00 */
[----:B------:R-:W-:Y:S01]  /*3510*/  UIADD3 UR42, UR42, -0x2, URZ ;  /* 0xfffffffe2a2a7890 */ /* 0x000fe2000fffe03f */
[----:B------:R-:W-:Y:S01]  /*3520*/  UMOV UR18, UR39 ;  /* 0x0000002700127c82 */ /* 0x000fe20008000000 */
[----:B------:R-:W-:-:S10]  /*3530*/  UMOV UR19, UR38 ;  /* 0x0000002600137c82 */ /* 0x000fd40008000000 */
.L_x_25:
[----:B------:R-:W-:-:S04]  /*3540*/  UISETP.NE.AND UP0, UPT, UR19, 0x1, UPT ;  /* 0x000000011300788c */ /* 0x000fc8000bf05270 */
[----:B------:R-:W-:-:S04]  /*3550*/  USEL UR39, URZ, 0x1, UP0 ;  /* 0x000000013f277887 */ /* 0x000fc80008000000 */
[----:B------:R-:W-:Y:S01]  /*3560*/  ULOP3.LUT UR39, UR18, UR39, URZ, 0x3c, !UPT ;  /* 0x0000002712277292 */ /* 0x000fe2000f8e3c3f */
[----:B------:R-:W-:Y:S11]  /*3570*/  @!P0 BRA `(.L_x_15) ;  /* 0x0000000000048947 */ /* 0x000ff60003800000 */
[----:B------:R-:W-:Y:S01]  /*3580*/  BPT.TRAP 0x1 ;  /* 0x000000040000795c */ /* 0x000fe20000300000 */
.L_x_15:
[----:B------:R-:W0:Y:S01]  /*3590*/  S2UR UR17, SR_CgaCtaId ;  /* 0x00000000001179c3 */ /* 0x000e220000008800 */
[----:B------:R-:W-:Y:S01]  /*35a0*/  UIADD3 UR38, UR19, 0x1, URZ ;  /* 0x0000000113267890 */ /* 0x000fe2000fffe03f */
[----:B------:R-:W-:Y:S01]  /*35b0*/  IMAD.U32 R0, RZ, RZ, UR39 ;  /* 0x00000027ff007e24 */ /* 0x000fe2000f8e00ff */
[----:B------:R-:W-:Y:S02]  /*35c0*/  UMOV UR6, 0x400 ;  /* 0x0000040000067882 */ /* 0x000fe40000000000 */
[----:B------:R-:W-:Y:S02]  /*35d0*/  UISETP.NE.AND UP0, UPT, UR38, 0x2, UPT ;  /* 0x000000022600788c */ /* 0x000fe4000bf05270 */
[----:B------:R-:W-:Y:S02]  /*35e0*/  SHF.L.U32 R0, R0, 0x1f, RZ ;  /* 0x0000001f00007819 */ /* 0x000fe400000006ff */
[----:B------:R-:W-:Y:S02]  /*35f0*/  USEL UR38, UR38, URZ, UP0 ;  /* 0x0000003f26267287 */ /* 0x000fe40008000000 */
[----:B0-----:R-:W-:-:S04]  /*3600*/  ULEA UR21, UR17, UR6, 0x18 ;  /* 0x0000000611157291 */ /* 0x001fc8000f8ec03f */
[----:B------:R-:W-:-:S09]  /*3610*/  ULEA UR20, UR38, UR21, 0x3 ;  /* 0x0000001526147291 */ /* 0x000fd2000f8e183f */
[----:B------:R0:W1:Y:S01]  /*3620*/  SYNCS.PHASECHK.TRANS64.TRYWAIT P1, [UR20+0x19c30], R0 ;  /* 0x019c3000ff0075a7 */ /* 0x0000620008020154 */
[----:B------:R-:W-:Y:S05]  /*3630*/  @!P0 BRA `(.L_x_16) ;  /* 0x0000000000048947 */ /* 0x000fea0003800000 */
[----:B------:R-:W-:Y:S01]  /*3640*/  BPT.TRAP 0x1 ;  /* 0x000000040000795c */ /* 0x000fe20000300000 */
.L_x_16:
[----:B-1----:R-:W-:Y:S05]  /*3650*/  @P1 BRA `(.L_x_17) ;  /* 0x0000000000081947 */ /* 0x002fea0003800000 */
[----:B------:R-:W1:Y:S02]  /*3660*/  SYNCS.PHASECHK.TRANS64.TRYWAIT P1, [UR20+0x19c30], R0 ;  /* 0x019c3000ff0075a7 */ /* 0x000e640008020154 */
[----:B-1----:R-:W-:Y:S05]  /*3670*/  @!P1 BRA `(.L_x_18) ;  /* 0x00000074006c9947 */ /* 0x002fea0003800000 */
.L_x_17:
[----:B------:R-:W-:Y:S01]  /*3680*/  UIMAD UR6, UR38, 0x300, UR16 ;  /* 0x00000300260678a4 */ /* 0x000fe2000f8e0210 */
[----:B------:R-:W-:Y:S01]  /*3690*/  WARPGROUP.ARRIVE ;  /* 0x00000000000079c5 */ /* 0x000fe20000000000 */
[----:B------:R-:W-:Y:S01]  /*36a0*/  UMOV UR7, 0xc0000010 ;  /* 0xc000001000077882 */ /* 0x000fe20000000000 */
[----:B------:R-:W-:Y:S01]  /*36b0*/  UMOV UR11, 0xc0000010 ;  /* 0xc0000010000b7882 */ /* 0x000fe20000000000 */
[----:B------:R-:W-:Y:S02]  /*36c0*/  UIADD3 UR10, UR6, 0x100, URZ ;  /* 0x00000100060a7890 */ /* 0x000fe4000fffe03f */
[----:B------:R-:W-:Y:S01]  /*36d0*/  UIADD3 UR14, UR6, 0x200, URZ ;  /* 0x00000200060e7890 */ /* 0x000fe2000fffe03f */
[----:B------:R-:W-:Y:S02]  /*36e0*/  UMOV UR15, 0xc0000010 ;  /* 0xc0000010000f7882 */ /* 0x000fe40000000000 */
[----:B------:R-:W-:Y:S03]  /*36f0*/  QGMMA.64x128x32.F32.E4M3.E4M3 R24, gdesc[UR4], RZ, !UPT, gsb0 ;  /* 0x01e00000041879f3 */ /* 0x000fe6000c0008ff */
[----:B------:R-:W-:-:S02]  /*3700*/  WARPGROUP.DEPBAR.LE gsb0, 0x0 ;  /* 0x00008000000079c5 */ /* 0x000fc40000010000 */
        /* <DEDUP_REMOVED lines=8> */
.L_x_19:
[----:B------:R-:W-:Y:S01]  /*3790*/  ULEA UR11, UR19, UR21, 0x3 ;  /* 0x00000015130b7291 */ /* 0x000fe2000f8e183f */
[----:B01----:R-:W-:-:S05]  /*37a0*/  IMAD.U32 R0, RZ, RZ, UR18 ;  /* 0x00000012ff007e24 */ /* 0x003fca000f8e00ff */
[----:B------:R-:W-:-:S04]  /*37b0*/  SHF.L.U32 R0, R0, 0x1f, RZ ;  /* 0x0000001f00007819 */ /* 0x000fc800000006ff */
[----:B------:R0:W1:Y:S01]  /*37c0*/  SYNCS.PHASECHK.TRANS64.TRYWAIT P1, [UR11+0x19c50], R0 ;  /* 0x019c5000ff0075a7 */ /* 0x000062000802014b */
[----:B------:R-:W-:Y:S05]  /*37d0*/  @!P0 BRA `(.L_x_20) ;  /* 0x0000000000048947 */ /* 0x000fea0003800000 */
[----:B------:R-:W-:Y:S01]  /*37e0*/  BPT.TRAP 0x1 ;  /* 0x000000040000795c */ /* 0x000fe20000300000 */
.L_x_20:
[----:B-1----:R-:W-:Y:S05]  /*37f0*/  @P1 BRA `(.L_x_21) ;  /* 0x0000000000081947 */ /* 0x002fea0003800000 */
[----:B------:R-:W1:Y:S02]  /*3800*/  SYNCS.PHASECHK.TRANS64.TRYWAIT P1, [UR11+0x19c50], R0 ;  /* 0x019c5000ff0075a7 */ /* 0x000e64000802014b */
[----:B-1----:R-:W-:Y:S05]  /*3810*/  @!P1 BRA `(.L_x_22) ;  /* 0x00000074001c9947 */ /* 0x002fea0003800000 */
.L_x_21:
[----:B------:R-:W-:Y:S01]  /*3820*/  UIADD3 UR6, UR21, 0x3000, URZ ;  /* 0x0000300015067890 */ /* 0x000fe2000fffe03f */
[----:B------:R-:W-:Y:S01]  /*3830*/  WARPGROUP.ARRIVE ;  /* 0x00000000000079c5 */ /* 0x000fe20000000000 */
[----:B------:R-:W-:Y:S02]  /*3840*/  UMOV UR7, 0x40000040 ;  /* 0x4000004000077882 */ /* 0x000fe40000000000 */
[----:B------:R-:W-:-:S04]  /*3850*/  USHF.R.U32.HI UR6, URZ, 0x4, UR6 ;  /* 0x000000043f067899 */ /* 0x000fc80008011606 */
[----:B------:R-:W-:-:S04]  /*3860*/  ULOP3.LUT UR6, UR6, 0x3fff, URZ, 0xc0, !UPT ;  /* 0x00003fff06067892 */ /* 0x000fc8000f8ec03f */
[----:B------:R-:W-:-:S04]  /*3870*/  ULOP3.LUT UR6, UR6, 0x10000, URZ, 0xfc, !UPT ;  /* 0x0001000006067892 */ /* 0x000fc8000f8efc3f */
[----:B------:R-:W-:-:S07]  /*3880*/  UIMAD UR10, UR19, 0x300, UR6 ;  /* 0x00000300130a78a4 */ /* 0x000fce000f8e0206 */
[----:B------:R-:W-:Y:S02]  /*3890*/  UMOV UR6, UR10 ;  /* 0x0000000a00067c82 */ /* 0x000fe40008000000 */
[----:B------:R-:W-:Y:S01]  /*38a0*/  QGMMA.64x96x32.F32.E4M3.E4M3 R88, R136, gdesc[UR4], R88, gsb0 ;  /* 0x0160000488587df3 */ /* 0x000fe20008000858 */
[----:B------:R-:W-:Y:S01]  /*38b0*/  UIADD3 UR6, UR10, 0x2, URZ ;  /* 0x000000020a067890 */ /* 0x000fe2000fffe03f */
[----:B------:R-:W-:Y:S01]  /*38c0*/  UMOV UR7, 0x40000040 ;  /* 0x4000004000077882 */ /* 0x000fe20000000000 */
[----:B------:R-:W-:Y:S02]  /*38d0*/  WARPGROUP.DEPBAR.LE gsb0, 0x0 ;  /* 0x00008000000079c5 */ /* 0x000fe40000010000 */
[----:B------:R-:W-:-:S06]  /*38e0*/  WARPGROUP.ARRIVE ;  /* 0x00000000000079c5 */ /* 0x000fcc0000000000 */
        /* <DEDUP_REMOVED lines=10> */
[----:B------:R-:W-:Y:S03]  /*3990*/  QGMMA.64x96x32.F32.E4M3.E4M3 R88, R148, gdesc[UR4], R88, gsb0 ;  /* 0x0160000494587df3 */ /* 0x000fe60008000858 */
[----:B------:R-:W-:Y:S02]  /*39a0*/  WARPGROUP.DEPBAR.LE gsb0, 0x0 ;  /* 0x00008000000079c5 */ /* 0x000fe40000010000 */
[----:B------:R-:W-:Y:S05]  /*39b0*/  @!P0 BRA `(.L_x_23) ;  /* 0x0000000000048947 */ /* 0x000fea0003800000 */
[----:B------:R-:W-:Y:S01]  /*39c0*/  BPT.TRAP 0x1 ;  /* 0x000000040000795c */ /* 0x000fe20000300000 */
.L_x_23:
[----:B01----:R-:W-:Y:S01]  /*39d0*/  FMNMX.FTZ R0, R24, R6, !PT ;  /* 0x0000000618007209 */ /* 0x003fe20007810000 */
[----:B------:R-:W-:Y:S01]  /*39e0*/  IMAD.U32 R12, RZ, RZ, UR48 ;  /* 0x00000030ff0c7e24 */ /* 0x000fe2000f8e00ff */
[----:B------:R-:W-:Y:S01]  /*39f0*/  FMNMX.FTZ R8, R26, R7, !PT ;  /* 0x000000071a087209 */ /* 0x000fe20007810000 */
[----:B------:R-:W-:Y:S01]  /*3a00*/  UIADD3 UR6, UR20, 0x19c40, URZ ;  /* 0x00019c4014067890 */ /* 0x000fe2000fffe03f */
[----:B------:R-:W-:Y:S02]  /*3a10*/  FMNMX.FTZ R5, R25, R0, !PT ;  /* 0x0000000019057209 */ /* 0x000fe40007810000 */
[----:B------:R-:W-:Y:S01]  /*3a20*/  FMNMX.FTZ R9, R27, R8, !PT ;  /* 0x000000081b097209 */ /* 0x000fe20007810000 */
[----:B------:R-:W-:Y:S01]  /*3a30*/  UPRMT UR6, UR17, 0x654, UR6 ;  /* 0x0000065411067896 */ /* 0x000fe20008000006 */
[----:B------:R-:W-:Y:S02]  /*3a40*/  FMNMX.FTZ R0, R28, R5, !PT ;  /* 0x000000051c007209 */ /* 0x000fe40007810000 */
[----:B------:R-:W-:-:S02]  /*3a50*/  FMNMX.FTZ R8, R30, R9, !PT ;  /* 0x000000091e087209 */ /* 0x000fc40007810000 */
[----:B------:R-:W-:Y:S02]  /*3a60*/  FMNMX.FTZ R5, R29, R0, !PT ;  /* 0x000000001d057209 */ /* 0x000fe40007810000 */
[----:B------:R-:W-:Y:S02]  /*3a70*/  FMNMX.FTZ R9, R31, R8, !PT ;  /* 0x000000081f097209 */ /* 0x000fe40007810000 */
[----:B------:R-:W-:Y:S01]  /*3a80*/  FMNMX.FTZ R0, R32, R5, !PT ;  /* 0x0000000520007209 */ /* 0x000fe20007810000 */
[----:B------:R-:W-:Y:S01]  /*3a90*/  SYNCS.ARRIVE.TRANS64.RED.A1T0 RZ, [UR6], RZ ;  /* 0x000000ffffff79a7 */ /* 0x000fe20008100406 */
[----:B------:R-:W-:Y:S02]  /*3aa0*/  FMNMX.FTZ R8, R34, R9, !PT ;  /* 0x0000000922087209 */ /* 0x000fe40007810000 */
[----:B------:R-:W-:Y:S02]  /*3ab0*/  FMNMX.FTZ R5, R33, R0, !PT ;  /* 0x0000000021057209 */ /* 0x000fe40007810000 */
[----:B------:R-:W-:-:S02]  /*3ac0*/  FMNMX.FTZ R9, R35, R8, !PT ;  /* 0x0000000823097209 */ /* 0x000fc40007810000 */
[----:B------:R-:W-:Y:S02]  /*3ad0*/  FMNMX.FTZ R0, R36, R5, !PT ;  /* 0x0000000524007209 */ /* 0x000fe40007810000 */
[----:B------:R-:W-:Y:S02]  /*3ae0*/  FMNMX.FTZ R8, R38, R9, !PT ;  /* 0x0000000926087209 */ /* 0x000fe40007810000 */
[----:B------:R-:W-:Y:S02]  /*3af0*/  FMNMX.FTZ R5, R37, R0, !PT ;  /* 0x0000000025057209 */ /* 0x000fe40007810000 */
        /* <DEDUP_REMOVED lines=48> */
[----:B------:R-:W-:-:S03]  /*3e00*/  FMNMX.FTZ R8, R87, R8, !PT ;  /* 0x0000000857087209 */ /* 0x000fc60007810000 */
[----:B------:R-:W0:Y:S04]  /*3e10*/  SHFL.BFLY PT, R0, R9, 0x2, 0x1f ;  /* 0x0c401f0009007f89 */ /* 0x000e2800000e0000 */
[----:B------:R-:W1:Y:S01]  /*3e20*/  SHFL.BFLY PT, R5, R8, 0x2, 0x1f ;  /* 0x0c401f0008057f89 */ /* 0x000e6200000e0000 */
[----:B0-----:R-:W-:Y:S02]  /*3e30*/  FMNMX.FTZ R10, R9, R0, !PT ;  /* 0x00000000090a7209 */ /* 0x001fe40007810000 */
[----:B-1----:R-:W-:-:S03]  /*3e40*/  FMNMX.FTZ R11, R8, R5, !PT ;  /* 0x00000005080b7209 */ /* 0x002fc60007810000 */
[----:B------:R-:W0:Y:S04]  /*3e50*/  SHFL.BFLY PT, R5, R10, 0x1, 0x1f ;  /* 0x0c201f000a057f89 */ /* 0x000e2800000e0000 */
[----:B------:R-:W1:Y:S01]  /*3e60*/  SHFL.BFLY PT, R0, R11, 0x1, 0x1f ;  /* 0x0c201f000b007f89 */ /* 0x000e6200000e0000 */
[----:B0-----:R-:W-:Y:S02]  /*3e70*/  FMNMX.FTZ R5, R10, R5, !PT ;  /* 0x000000050a057209 */ /* 0x001fe40007810000 */
[----:B-1----:R-:W-:-:S03]  /*3e80*/  FMNMX.FTZ R0, R11, R0, !PT ;  /* 0x000000000b007209 */ /* 0x002fc60007810000 */
[C---:B------:R-:W-:Y:S01]  /*3e90*/  FFMA.FTZ R8, R5.reuse, R12, -8 ;  /* 0xc100000005087423 */ /* 0x040fe2000001000c */
[----:B------:R-:W-:-:S03]  /*3ea0*/  FADD.FTZ R6, -R5, R6 ;  /* 0x0000000605067221 */ /* 0x000fc60000010100 */
[--C-:B------:R-:W-:Y:S01]  /*3eb0*/  FFMA.FTZ R14, R33, UR48, -R8.reuse ;  /* 0x00000030210e7c23 */ /* 0x100fe20008010808 */
[----:B------:R-:W-:-:S01]  /*3ec0*/  FFMA.FTZ R33, R52, UR48, -R8 ;  /* 0x0000003034217c23 */ /* 0x000fc20008010808 */
[--C-:B------:R-:W-:Y:S01]  /*3ed0*/  FFMA.FTZ R52, R69, UR48, -R8.reuse ;  /* 0x0000003045347c23 */ /* 0x100fe20008010808 */
[----:B------:R-:W-:Y:S02]  /*3ee0*/  IMAD.U32 R69, RZ, RZ, UR48 ;  /* 0x00000030ff457e24 */ /* 0x000fe4000f8e00ff */
[--C-:B------:R-:W-:Y:S01]  /*3ef0*/  FFMA.FTZ R13, R32, UR48, -R8.reuse ;  /* 0x00000030200d7c23 */ /* 0x100fe20008010808 */
[----:B------:R-:W-:-:S01]  /*3f00*/  FFMA.FTZ R32, R49, UR48, -R8 ;  /* 0x0000003031207c23 */ /* 0x000fc20008010808 */
[----:B------:R-:W-:Y:S01]  /*3f10*/  FFMA.FTZ R49, R68, UR48, -R8 ;  /* 0x0000003044317c23 */ /* 0x000fe20008010808 */
[----:B------:R-:W-:-:S01]  /*3f20*/  FADD.FTZ R7, -R0, R7 ;  /* 0x0000000700077221 */ /* 0x000fc20000010100 */
[----:B------:R-:W-:Y:S01]  /*3f30*/  FFMA.FTZ R68, R0, R69, -8 ;  /* 0xc100000000447423 */ /* 0x000fe20000010045 */
[----:B------:R-:W-:Y:S01]  /*3f40*/  FMUL.FTZ R6, R6, UR48 ;  /* 0x0000003006067c20 */ /* 0x000fe20008410000 */
[----:B------:R-:W-:Y:S01]  /*3f50*/  FFMA.FTZ R9, R24, UR48, -R8 ;  /* 0x0000003018097c23 */ /* 0x000fe20008010808 */
[----:B------:R-:W-:Y:S01]  /*3f60*/  FMUL.FTZ R7, R7, UR48 ;  /* 0x0000003007077c20 */ /* 0x000fe20008410000 */
[----:B------:R-:W-:Y:S01]  /*3f70*/  FFMA.FTZ R26, R26, UR48, -R68 ;  /* 0x000000301a1a7c23 */ /* 0x000fe20008010844 */
[----:B------:R-:W-:-:S01]  /*3f80*/  FFMA.FTZ R10, R25, UR48, -R8 ;  /* 0x00000030190a7c23 */ /* 0x000fc20008010808 */
[----:B------:R-:W-:Y:S01]  /*3f90*/  FFMA.FTZ R27, R27, UR48, -R68 ;  /* 0x000000301b1b7c23 */ /* 0x000fe20008010844 */
[----:B------:R-:W-:Y:S01]  /*3fa0*/  MUFU.EX2 R6, R6 ;  /* 0x0000000600067308 */ /* 0x000fe20000000800 */
[----:B------:R-:W-:-:S01]  /*3fb0*/  FFMA.FTZ R11, R28, UR48, -R8 ;  /* 0x000000301c0b7c23 */ /* 0x000fc20008010808 */
[----:B------:R-:W-:Y:S01]  /*3fc0*/  FFMA.FTZ R30, R30, UR48, -R68 ;  /* 0x000000301e1e7c23 */ /* 0x000fe20008010844 */
[----:B------:R-:W-:-:S01]  /*3fd0*/  FFMA.FTZ R12, R29, UR48, -R8 ;  /* 0x000000301d0c7c23 */ /* 0x000fc20008010808 */
[--C-:B------:R-:W-:Y:S01]  /*3fe0*/  FFMA.FTZ R31, R31, UR48, -R68.reuse ;  /* 0x000000301f1f7c23 */ /* 0x100fe20008010844 */
[----:B------:R-:W-:-:S01]  /*3ff0*/  FFMA.FTZ R34, R34, UR48, -R68 ;  /* 0x0000003022227c23 */ /* 0x000fc20008010844 */
[----:B------:R-:W-:Y:S01]  /*4000*/  FFMA.FTZ R35, R35, UR48, -R68 ;  /* 0x0000003023237c23 */ /* 0x000fe20008010844 */
[----:B------:R-:W-:-:S01]  /*4010*/  FFMA.FTZ R15, R36, UR48, -R8 ;  /* 0x00000030240f7c23 */ /* 0x000fc20008010808 */
[----:B------:R-:W0:Y:S01]  /*4020*/  MUFU.EX2 R9, R9 ;  /* 0x0000000900097308 */ /* 0x000e220000000800 */
[----:B------:R-:W-:-:S01]  /*4030*/  FFMA.FTZ R36, R53, UR48, -R8 ;  /* 0x0000003035247c23 */ /* 0x000fc20008010808 */
[----:B------:R-:W-:Y:S01]  /*4040*/  FFMA.FTZ R38, R38, UR48, -R68 ;  /* 0x0000003026267c23 */ /* 0x000fe20008010844 */
[----:B------:R-:W-:-:S01]  /*4050*/  FFMA.FTZ R53, R72, UR48, -R8 ;  /* 0x0000003048357c23 */ /* 0x000fc20008010808 */
[----:B------:R-:W-:Y:S01]  /*4060*/  FFMA.FTZ R20, R37, UR48, -R8 ;  /* 0x0000003025147c23 */ /* 0x000fe20008010808 */
[----:B------:R-:W-:-:S01]  /*4070*/  FFMA.FTZ R39, R39, UR48, -R68 ;  /* 0x0000003027277c23 */ /* 0x000fc20008010844 */
[----:B------:R-:W-:Y:S01]  /*4080*/  FFMA.FTZ R21, R40, UR48, -R8 ;  /* 0x0000003028157c23 */ /* 0x000fe20008010808 */
[----:B------:R-:W-:-:S01]  /*4090*/  FFMA.FTZ R42, R42, UR48, -R68 ;  /* 0x000000302a2a7c23 */ /* 0x000fc20008010844 */
[----:B------:R-:W-:Y:S01]  /*40a0*/  MUFU.EX2 R7, R7 ;  /* 0x0000000700077308 */ /* 0x000fe20000000800 */
[----:B------:R-:W-:-:S01]  /*40b0*/  FFMA.FTZ R24, R41, UR48, -R8 ;  /* 0x0000003029187c23 */ /* 0x000fc20008010808 */
[----:B------:R-:W-:Y:S01]  /*40c0*/  FFMA.FTZ R43, R43, UR48, -R68 ;  /* 0x000000302b2b7c23 */ /* 0x000fe20008010844 */
[----:B------:R-:W-:-:S01]  /*40d0*/  FFMA.FTZ R25, R44, UR48, -R8 ;  /* 0x000000302c197c23 */ /* 0x000fc20008010808 */
[----:B------:R-:W-:Y:S01]  /*40e0*/  FFMA.FTZ R46, R46, UR48, -R68 ;  /* 0x000000302e2e7c23 */ /* 0x000fe20008010844 */
[----:B------:R-:W-:-:S01]  /*40f0*/  FFMA.FTZ R28, R45, UR48, -R8 ;  /* 0x000000302d1c7c23 */ /* 0x000fc20008010808 */
[----:B------:R-:W-:Y:S01]  /*4100*/  FFMA.FTZ R47, R47, UR48, -R68 ;  /* 0x000000302f2f7c23 */ /* 0x000fe20008010844 */
[----:B------:R-:W-:-:S01]  /*4110*/  FFMA.FTZ R29, R48, UR48, -R8 ;  /* 0x00000030301d7c23 */ /* 0x000fc20008010808 */
[----:B------:R-:W1:Y:S01]  /*4120*/  MUFU.EX2 R26, R26 ;  /* 0x0000001a001a7308 */ /* 0x000e620000000800 */
[----:B0-----:R-:W-:-:S01]  /*4130*/  FFMA.FTZ R3, R6, R3, R9 ;  /* 0x0000000306037223 */ /* 0x001fc20000010009 */
[--C-:B------:R-:W-:Y:S01]  /*4140*/  FFMA.FTZ R50, R50, UR48, -R68.reuse ;  /* 0x0000003032327c23 */ /* 0x100fe20008010844 */
[----:B------:R-:W-:-:S01]  /*4150*/  FFMA.FTZ R51, R51, UR48, -R68 ;  /* 0x0000003033337c23 */ /* 0x000fc20008010844 */
[--C-:B------:R-:W-:Y:S01]  /*4160*/  FFMA.FTZ R37, R56, UR48, -R8.reuse ;  /* 0x0000003038257c23 */ /* 0x100fe20008010808 */
[----:B------:R-:W-:-:S01]  /*4170*/  FFMA.FTZ R56, R73, UR48, -R8 ;  /* 0x0000003049387c23 */ /* 0x000fc20008010808 */
[--C-:B------:R-:W-:Y:S01]  /*4180*/  FFMA.FTZ R54, R54, UR48, -R68.reuse ;  /* 0x0000003036367c23 */ /* 0x100fe20008010844 */
        /* <DEDUP_REMOVED lines=9> */
[----:B------:R-:W2:Y:S01]  /*4220*/  MUFU.EX2 R27, R27 ;  /* 0x0000001b001b7308 */ /* 0x000ea20000000800 */
[----:B-1----:R-:W-:-:S01]  /*4230*/  FFMA.FTZ R4, R7, R4, R26 ;  /* 0x0000000407047223 */ /* 0x002fc2000001001a */
[----:B------:R-:W-:Y:S01]  /*4240*/  FFMA.FTZ R45, R64, UR48, -R8 ;  /* 0x00000030402d7c23 */ /* 0x000fe20008010808 */
[----:B------:R-:W-:-:S01]  /*4250*/  FFMA.FTZ R66, R66, UR48, -R68 ;  /* 0x0000003042427c23 */ /* 0x000fc20008010844 */
[----:B------:R-:W-:Y:S01]  /*4260*/  FFMA.FTZ R48, R65, UR48, -R8 ;  /* 0x0000003041307c23 */ /* 0x000fe20008010808 */
[----:B------:R-:W-:-:S01]  /*4270*/  FFMA.FTZ R67, R67, UR48, -R68 ;  /* 0x0000003043437c23 */ /* 0x000fc20008010844 */
[--C-:B------:R-:W-:Y:S01]  /*4280*/  FFMA.FTZ R57, R76, UR48, -R8.reuse ;  /* 0x000000304c397c23 */ /* 0x100fe20008010808 */
[----:B------:R-:W-:-:S01]  /*4290*/  FFMA.FTZ R60, R77, UR48, -R8 ;  /* 0x000000304d3c7c23 */ /* 0x000fc20008010808 */
[----:B------:R-:W1:Y:S01]  /*42a0*/  MUFU.EX2 R11, R11 ;  /* 0x0000000b000b7308 */ /* 0x000e620000000800 */
[----:B0-----:R-:W-:-:S01]  /*42b0*/  FADD.FTZ R72, R10, R3 ;  /* 0x000000030a487221 */ /* 0x001fc20000010000 */
[--C-:B------:R-:W-:Y:S01]  /*42c0*/  FFMA.FTZ R61, R80, UR48, -R8.reuse ;  /* 0x00000030503d7c23 */ /* 0x100fe20008010808 */
[----:B------:R-:W-:-:S01]  /*42d0*/  FFMA.FTZ R64, R81, UR48, -R8 ;  /* 0x0000003051407c23 */ /* 0x000fc20008010808 */
[--C-:B------:R-:W-:Y:S01]  /*42e0*/  FFMA.FTZ R65, R84, UR48, -R8.reuse ;  /* 0x0000003054417c23 */ /* 0x100fe20008010808 */
[----:B------:R-:W-:-:S03]  /*42f0*/  FFMA.FTZ R8, R85, UR48, -R8 ;  /* 0x0000003055087c23 */ /* 0x000fc60008010808 */
[----:B------:R-:W0:Y:S01]  /*4300*/  MUFU.EX2 R30, R30 ;  /* 0x0000001e001e7308 */ /* 0x000e220000000800 */
[----:B--2---:R-:W-:-:S07]  /*4310*/  FADD.FTZ R3, R27, R4 ;  /* 0x000000041b037221 */ /* 0x004fce0000010000 */
[----:B------:R-:W2:Y:S01]  /*4320*/  MUFU.EX2 R12, R12 ;  /* 0x0000000c000c7308 */ /* 0x000ea20000000800 */
[----:B-1----:R-:W-:-:S07]  /*4330*/  FADD.FTZ R69, R11, R72 ;  /* 0x000000480b457221 */ /* 0x002fce0000010000 */
[----:B------:R-:W1:Y:S01]  /*4340*/  MUFU.EX2 R31, R31 ;  /* 0x0000001f001f7308 */ /* 0x000e620000000800 */
[----:B0-----:R-:W-:-:S07]  /*4350*/  FADD.FTZ R4, R30, R3 ;  /* 0x000000031e047221 */ /* 0x001fce0000010000 */
        /* <DEDUP_REMOVED lines=17> */
[----:B0-----:R-:W-:-:S01]  /*4470*/  FADD.FTZ R72, R20, R69 ;  /* 0x0000004514487221 */ /* 0x001fc20000010000 */
[--C-:B------:R-:W-:Y:S01]  /*4480*/  FFMA.FTZ R69, R70, UR48, -R68.reuse ;  /* 0x0000003046457c23 */ /* 0x100fe20008010844 */
[----:B------:R-:W-:-:S05]  /*4490*/  FFMA.FTZ R70, R71, UR48, -R68 ;  /* 0x0000003047467c23 */ /* 0x000fca0008010844 */
        /* <DEDUP_REMOVED lines=15> */
[----:B-1----:R-:W-:-:S01]  /*4590*/  FADD.FTZ R72, R28, R71 ;  /* 0x000000471c487221 */ /* 0x002fc20000010000 */
[----:B------:R-:W-:-:S06]  /*45a0*/  FFMA.FTZ R71, R74, UR48, -R68 ;  /* 0x000000304a477c23 */ /* 0x000fcc0008010844 */
[----:B------:R-:W1:Y:S01]  /*45b0*/  MUFU.EX2 R50, R50 ;  /* 0x0000003200327308 */ /* 0x000e620000000800 */
[----:B0-----:R-:W-:-:S07]  /*45c0*/  FADD.FTZ R3, R47, R4 ;  /* 0x000000042f037221 */ /* 0x001fce0000010000 */
[----:B------:R-:W0:Y:S01]  /*45d0*/  MUFU.EX2 R32, R32 ;  /* 0x0000002000207308 */ /* 0x000e220000000800 */
[----:B--2---:R-:W-:-:S01]  /*45e0*/  FADD.FTZ R73, R29, R72 ;  /* 0x000000481d497221 */ /* 0x004fc20000010000 */
[----:B------:R-:W-:-:S06]  /*45f0*/  FFMA.FTZ R72, R75, UR48, -R68 ;  /* 0x000000304b487c23 */ /* 0x000fcc0008010844 */
        /* <DEDUP_REMOVED lines=16> */
[----:B0-----:R-:W-:-:S01]  /*4700*/  FADD.FTZ R75, R37, R74 ;  /* 0x0000004a254b7221 */ /* 0x001fc20000010000 */
[----:B------:R-:W-:-:S06]  /*4710*/  FFMA.FTZ R74, R79, UR48, -R68 ;  /* 0x000000304f4a7c23 */ /* 0x000fcc0008010844 */
        /* <DEDUP_REMOVED lines=62> */
[----:B0-----:R-:W-:-:S03]  /*4b00*/  FADD.FTZ R3, R8, R3 ;  /* 0x0000000308037221 */ /* 0x001fc60000010000 */
[----:B--2---:R-:W-:Y:S01]  /*4b10*/  FADD.FTZ R4, R68, R78 ;  /* 0x0000004e44047221 */ /* 0x004fe20000010000 */
[----:B------:R-:W-:Y:S06]  /*4b20*/  @!P0 BRA `(.L_x_24) ;  /* 0x0000000000048947 */ /* 0x000fec0003800000 */
[----:B------:R-:W-:Y:S01]  /*4b30*/  BPT.TRAP 0x1 ;  /* 0x000000040000795c */ /* 0x000fe20000300000 */
.L_x_24:
[----:B------:R-:W-:Y:S01]  /*4b40*/  UIADD3 UR6, UR11, 0x19c60, URZ ;  /* 0x00019c600b067890 */ /* 0x000fe2000fffe03f */
[----:B------:R-:W-:Y:S01]  /*4b50*/  ISETP.LT.AND P1, PT, RZ, UR42, PT ;  /* 0x0000002aff007c0c */ /* 0x000fe2000bf21270 */
[----:B------:R-:W-:Y:S01]  /*4b60*/  UIADD3 UR7, UR42, -0x1, URZ ;  /* 0xffffffff2a077890 */ /* 0x000fe2000fffe03f */
[----:B------:R-:W-:Y:S01]  /*4b70*/  F2FP.SATFINITE.E4M3.F32.PACK_AB_MERGE_C R11, R12, R11, RZ ;  /* 0x0000000b0c0b723e */ /* 0x000fe200048070ff */
[----:B------:R-:W-:Y:S01]  /*4b80*/  UPRMT UR6, UR17, 0x654, UR6 ;  /* 0x0000065411067896 */ /* 0x000fe20008000006 */
[----:B------:R-:W-:Y:S01]  /*4b90*/  F2FP.SATFINITE.E4M3.F32.PACK_AB_MERGE_C R30, R31, R30, RZ ;  /* 0x0000001e1f1e723e */ /* 0x000fe200048070ff */
[----:B------:R-:W-:Y:S01]  /*4ba0*/  UMOV UR18, UR39 ;  /* 0x0000002700127c82 */ /* 0x000fe20008000000 */
[----:B------:R-:W-:Y:S01]  /*4bb0*/  F2FP.SATFINITE.E4M3.F32.PACK_AB_MERGE_C R15, R20, R15, RZ ;  /* 0x0000000f140f723e */ /* 0x000fe200048070ff */
[----:B------:R-:W-:Y:S01]  /*4bc0*/  UMOV UR19, UR38 ;  /* 0x0000002600137c82 */ /* 0x000fe20008000000 */
[----:B------:R-:W-:Y:S01]  /*4bd0*/  F2FP.SATFINITE.E4M3.F32.PACK_AB_MERGE_C R38, R39, R38, RZ ;  /* 0x000000262726723e */ /* 0x000fe200048070ff */
[----:B------:R-:W-:Y:S01]  /*4be0*/  UMOV UR42, UR7 ;  /* 0x00000007002a7c82 */ /* 0x000fe20008000000 */
[----:B------:R-:W-:Y:S01]  /*4bf0*/  F2FP.SATFINITE.E4M3.F32.PACK_AB_MERGE_C R25, R28, R25, RZ ;  /* 0x000000191c19723e */ /* 0x000fe200048070ff */
[----:B------:R-:W-:Y:S01]  /*4c00*/  FMUL.FTZ R88, R88, R6 ;  /* 0x0000000658587220 */ /* 0x000fe20000410000 */
[----:B------:R-:W-:Y:S01]  /*4c10*/  F2FP.SATFINITE.E4M3.F32.PACK_AB_MERGE_C R46, R47, R46, RZ ;  /* 0x0000002e2f2e723e */ /* 0x000fe200048070ff */
[----:B------:R-:W-:Y:S01]  /*4c20*/  SYNCS.ARRIVE.TRANS64.RED.A1T0 RZ, [UR6], RZ ;  /* 0x000000ffffff79a7 */ /* 0x000fe20008100406 */
[----:B------:R-:W-:Y:S01]  /*4c30*/  F2FP.SATFINITE.E4M3.F32.PACK_AB_MERGE_C R33, R36, R33, RZ ;  /* 0x000000212421723e */ /* 0x000fe200048070ff */
[----:B------:R-:W-:Y:S01]  /*4c40*/  FMUL.FTZ R89, R89, R6 ;  /* 0x0000000659597220 */ /* 0x000fe20000410000 */
[----:B------:R-:W-:Y:S01]  /*4c50*/  F2FP.SATFINITE.E4M3.F32.PACK_AB_MERGE_C R54, R55, R54, RZ ;  /* 0x000000363736723e */ /* 0x000fe200048070ff */
[-C--:B------:R-:W-:Y:S01]  /*4c60*/  FMUL.FTZ R92, R92, R6.reuse ;  /* 0x000000065c5c7220 */ /* 0x080fe20000410000 */
[----:B------:R-:W-:Y:S01]  /*4c70*/  F2FP.SATFINITE.E4M3.F32.PACK_AB_MERGE_C R41, R44, R41, RZ ;  /* 0x000000292c29723e */ /* 0x000fe200048070ff */
[----:B------:R-:W-:Y:S01]  /*4c80*/  FMUL.FTZ R93, R93, R6 ;  /* 0x000000065d5d7220 */ /* 0x000fe20000410000 */
[----:B------:R-:W-:Y:S01]  /*4c90*/  F2FP.SATFINITE.E4M3.F32.PACK_AB_MERGE_C R62, R63, R62, RZ ;  /* 0x0000003e3f3e723e */ /* 0x000fe200048070ff */
[-C--:B------:R-:W-:Y:S01]  /*4ca0*/  FMUL.FTZ R96, R96, R6.reuse ;  /* 0x0000000660607220 */ /* 0x080fe20000410000 */
        /* <DEDUP_REMOVED lines=24> */
[----:B------:R-:W-:Y:S01]  /*4e30*/  FMUL.FTZ R133, R133, R6 ;  /* 0x0000000685857220 */ /* 0x000fe20000410000 */
        /* <DEDUP_REMOVED lines=24> */
[----:B------:R-:W-:Y:S01]  /*4fc0*/  F2FP.SATFINITE.E4M3.F32.PACK_AB_MERGE_C R136, R10, R9, R11 ;  /* 0x000000090a88723e */ /* 0x000fe2000480700b */
[----:B------:R-:W-:Y:S01]  /*4fd0*/  IMAD.MOV.U32 R7, RZ, RZ, R0 ;  /* 0x000000ffff077224 */ /* 0x000fe200078e0000 */
[----:B------:R-:W-:Y:S01]  /*4fe0*/  F2FP.SATFINITE.E4M3.F32.PACK_AB_MERGE_C R137, R27, R26, R30 ;  /* 0x0000001a1b89723e */ /* 0x000fe2000480701e */
[----:B------:R-:W-:Y:S01]  /*4ff0*/  IMAD.MOV.U32 R6, RZ, RZ, R5 ;  /* 0x000000ffff067224 */ /* 0x000fe200078e0005 */
[----:B------:R-:W-:-:S02]  /*5000*/  F2FP.SATFINITE.E4M3.F32.PACK_AB_MERGE_C R138, R14, R13, R15 ;  /* 0x0000000d0e8a723e */ /* 0x000fc4000480700f */
[----:B------:R-:W-:Y:S02]  /*5010*/  F2FP.SATFINITE.E4M3.F32.PACK_AB_MERGE_C R139, R35, R34, R38 ;  /* 0x00000022238b723e */ /* 0x000fe40004807026 */
[----:B------:R-:W-:Y:S02]  /*5020*/  F2FP.SATFINITE.E4M3.F32.PACK_AB_MERGE_C R140, R24, R21, R25 ;  /* 0x00000015188c723e */ /* 0x000fe40004807019 */
[----:B------:R-:W-:Y:S02]  /*5030*/  F2FP.SATFINITE.E4M3.F32.PACK_AB_MERGE_C R141, R43, R42, R46 ;  /* 0x0000002a2b8d723e */ /* 0x000fe4000480702e */
[----:B------:R-:W-:Y:S02]  /*5040*/  F2FP.SATFINITE.E4M3.F32.PACK_AB_MERGE_C R142, R32, R29, R33 ;  /* 0x0000001d208e723e */ /* 0x000fe40004807021 */
[----:B------:R-:W-:Y:S02]  /*5050*/  F2FP.SATFINITE.E4M3.F32.PACK_AB_MERGE_C R143, R51, R50, R54 ;  /* 0x00000032338f723e */ /* 0x000fe40004807036 */
[----:B------:R-:W-:-:S02]  /*5060*/  F2FP.SATFINITE.E4M3.F32.PACK_AB_MERGE_C R144, R40, R37, R41 ;  /* 0x000000252890723e */ /* 0x000fc40004807029 */
[----:B------:R-:W-:Y:S02]  /*5070*/  F2FP.SATFINITE.E4M3.F32.PACK_AB_MERGE_C R145, R59, R58, R62 ;  /* 0x0000003a3b91723e */ /* 0x000fe4000480703e */
[----:B------:R-:W-:Y:S02]  /*5080*/  F2FP.SATFINITE.E4M3.F32.PACK_AB_MERGE_C R146, R48, R45, R49 ;  /* 0x0000002d3092723e */ /* 0x000fe40004807031 */
[----:B------:R-:W-:Y:S02]  /*5090*/  F2FP.SATFINITE.E4M3.F32.PACK_AB_MERGE_C R147, R67, R66, R69 ;  /* 0x000000424393723e */ /* 0x000fe40004807045 */
[----:B------:R-:W-:Y:S02]  /*50a0*/  F2FP.SATFINITE.E4M3.F32.PACK_AB_MERGE_C R148, R56, R53, R57 ;  /* 0x000000353894723e */ /* 0x000fe40004807039 */
[----:B------:R-:W-:Y:S02]  /*50b0*/  F2FP.SATFINITE.E4M3.F32.PACK_AB_MERGE_C R149, R72, R71, R73 ;  /* 0x000000474895723e */ /* 0x000fe40004807049 */
[----:B------:R-:W-:-:S02]  /*50c0*/  F2FP.SATFINITE.E4M3.F32.PACK_AB_MERGE_C R150, R64, R61, R8 ;  /* 0x0000003d4096723e */ /* 0x000fc40004807008 */
[----:B------:R-:W-:Y:S01]  /*50d0*/  F2FP.SATFINITE.E4M3.F32.PACK_AB_MERGE_C R151, R76, R75, R77 ;  /* 0x0000004b4c97723e */ /* 0x000fe2000480704d */
[----:B------:R-:W-:Y:S06]  /*50e0*/  @P1 BRA `(.L_x_25) ;  /* 0xffffffe400141947 */ /* 0x000fec000383ffff */
.L_x_14:
[----:B------:R-:W-:Y:S06]  /*50f0*/  BAR.ARV 0x8, 0x200 ;  /* 0x0208000000007b1d */ /* 0x000fec0000002000 */
[----:B------:R-:W-:Y:S05]  /*5100*/  @!P0 BRA `(.L_x_26) ;  /* 0x0000000000048947 */ /* 0x000fea0003800000 */
[----:B------:R-:W-:Y:S01]  /*5110*/  BPT.TRAP 0x1 ;  /* 0x000000040000795c */ /* 0x000fe20000300000 */
.L_x_26:
[----:B------:R-:W0:Y:S01]  /*5120*/  S2UR UR5, SR_CgaCtaId ;  /* 0x00000000000579c3 */ /* 0x000e220000008800 */
[----:B------:R-:W-:Y:S01]  /*5130*/  UMOV UR4, 0x400 ;  /* 0x0000040000047882 */ /* 0x000fe20000000000 */
[----:B------:R-:W-:-:S05]  /*5140*/  IMAD.U32 R6, RZ, RZ, UR39 ;  /* 0x00000027ff067e24 */ /* 0x000fca000f8e00ff */
[----:B------:R-:W-:Y:S01]  /*5150*/  SHF.L.U32 R6, R6, 0x1f, RZ ;  /* 0x0000001f06067819 */ /* 0x000fe200000006ff */
[----:B0-----:R-:W-:-:S04]  /*5160*/  ULEA UR4, UR5, UR4, 0x18 ;  /* 0x0000000405047291 */ /* 0x001fc8000f8ec03f */
[----:B------:R-:W-:-:S09]  /*5170*/  ULEA UR8, UR38, UR4, 0x3 ;  /* 0x0000000426087291 */ /* 0x000fd2000f8e183f */
[----:B------:R0:W1:Y:S01]  /*5180*/  SYNCS.PHASECHK.TRANS64.TRYWAIT P1, [UR8+0x19c50], R6 ;  /* 0x019c5006ff0075a7 */ /* 0x0000620008020148 */
[----:B------:R-:W-:Y:S05]  /*5190*/  @!P0 BRA `(.L_x_27) ;  /* 0x0000000000048947 */ /* 0x000fea0003800000 */
[----:B------:R-:W-:Y:S01]  /*51a0*/  BPT.TRAP 0x1 ;  /* 0x000000040000795c */ /* 0x000fe20000300000 */
.L_x_27:
[----:B-1----:R-:W-:Y:S05]  /*51b0*/  @P1 BRA `(.L_x_28) ;  /* 0x0000000000081947 */ /* 0x002fea0003800000 */
[----:B------:R-:W1:Y:S02]  /*51c0*/  SYNCS.PHASECHK.TRANS64.TRYWAIT P1, [UR8+0x19c50], R6 ;  /* 0x019c5006ff0075a7 */ /* 0x000e640008020148 */
[----:B-1----:R-:W-:Y:S05]  /*51d0*/  @!P1 BRA `(.L_x_29) ;  /* 0x0000005800c49947 */ /* 0x002fea0003800000 */
.L_x_28:
[----:B------:R-:W-:Y:S01]  /*51e0*/  ULDC.64 UR10, c[0x0][0x9a0] ;  /* 0x00026800000a7ab9 */ /* 0x000fe20000000a00 */
[----:B------:R-:W-:Y:S01]  /*51f0*/  UIADD3 UR6, UR4, 0x3000, URZ ;  /* 0x0000300004067890 */ /* 0x000fe2000fffe03f */
[----:B------:R-:W-:Y:S01]  /*5200*/  WARPGROUP.ARRIVE ;  /* 0x00000000000079c5 */ /* 0x000fe20000000000 */
[----:B------:R-:W-:Y:S01]  /*5210*/  UISETP.NE.U32.AND UP0, UPT, UR10, URZ, UPT ;  /* 0x0000003f0a00728c */ /* 0x000fe2000bf05070 */
[----:B------:R-:W-:Y:S01]  /*5220*/  IMAD.MOV.U32 R9, RZ, RZ, 0x3f800000 ;  /* 0x3f800000ff097424 */ /* 0x000fe200078e00ff */
[----:B------:R-:W-:Y:S02]  /*5230*/  USHF.R.U32.HI UR6, URZ, 0x4, UR6 ;  /* 0x000000043f067899 */ /* 0x000fe40008011606 */
[----:B------:R-:W-:Y:S02]  /*5240*/  UISETP.NE.AND.EX UP0, UPT, UR11, URZ, UPT, UP0 ;  /* 0x0000003f0b00728c */ /* 0x000fe4000bf05300 */
[----:B------:R-:W-:-:S04]  /*5250*/  ULOP3.LUT UR6, UR6, 0x3fff, URZ, 0xc0, !UPT ;  /* 0x00003fff06067892 */ /* 0x000fc8000f8ec03f */
[----:B------:R-:W-:Y:S01]  /*5260*/  ULOP3.LUT UR9, UR6, 0x10000, URZ, 0xfc, !UPT ;  /* 0x0001000006097892 */ /* 0x000fe2000f8efc3f */
[----:B------:R-:W-:-:S03]  /*5270*/  PLOP3.LUT P1, PT, PT, PT, UP0, 0x80, 0x0 ;  /* 0x000000000000781c */ /* 0x000fc60003f2f008 */
[----:B------:R-:W-:Y:S02]  /*5280*/  UIMAD UR9, UR38, 0x300, UR9 ;  /* 0x00000300260978a4 */ /* 0x000fe4000f8e0209 */
[----:B------:R-:W-:Y:S01]  /*5290*/  @UP0 USHF.R.S32.HI UR14, URZ, 0x1f, UR45 ;  /* 0x0000001f3f0e0899 */ /* 0x000fe2000801142d */
[----:B------:R-:W-:Y:S01]  /*52a0*/  @UP0 ULDC.64 UR6, c[0x0][0x9c8] ;  /* 0x0002720000060ab9 */ /* 0x000fe20000000a00 */
[----:B------:R-:W-:Y:S02]  /*52b0*/  @UP0 UIADD3 UR15, -UR45, URZ, URZ ;  /* 0x0000003f2d0f0290 */ /* 0x000fe4000fffe13f */
[----:B------:R-:W-:Y:S02]  /*52c0*/  @UP0 UIMAD.WIDE.U32 UR12, UR45, UR6, URZ ;  /* 0x000000062d0c02a5 */ /* 0x000fe4000f8e003f */
[----:B------:R-:W-:Y:S01]  /*52d0*/  @UP0 UIMAD UR6, UR14, UR6, URZ ;  /* 0x000000060e0602a4 */ /* 0x000fe2000f8e023f */
[----:B------:R-:W-:-:S03]  /*52e0*/  @UP0 ULDC UR16, c[0x0][0xc44] ;  /* 0x0003110000100ab9 */ /* 0x000fc60000000800 */
[----:B------:R-:W-:Y:S02]  /*52f0*/  @UP0 UIMAD UR6, UR45, UR7, UR6 ;  /* 0x000000072d0602a4 */ /* 0x000fe4000f8e0206 */
[----:B------:R-:W-:Y:S02]  /*5300*/  @UP0 UIMAD UR15, UR16, UR15, UR46 ;  /* 0x0000000f100f02a4 */ /* 0x000fe4000f8e022e */
[----:B------:R-:W-:Y:S01]  /*5310*/  @UP0 UIADD3 UR13, UR13, UR6, URZ ;  /* 0x000000060d0d0290 */ /* 0x000fe2000fffe03f */
[----:B------:R-:W-:Y:S02]  /*5320*/  UMOV UR7, 0x40000040 ;  /* 0x4000004000077882 */ /* 0x000fe40000000000 */
[----:B------:R-:W-:Y:S01]  /*5330*/  UMOV UR6, UR9 ;  /* 0x0000000900067c82 */ /* 0x000fe20008000000 */
[----:B------:R-:W-:Y:S01]  /*5340*/  @UP0 USHF.R.S32.HI UR14, URZ, 0x1f, UR15 ;  /* 0x0000001f3f0e0899 */ /* 0x000fe2000801140f */
[----:B------:R-:W-:Y:S01]  /*5350*/  QGMMA.64x96x32.F32.E4M3.E4M3 R88, R136, gdesc[UR4], R88, gsb0 ;  /* 0x0160000488587df3 */ /* 0x000fe20008000858 */
[----:B------:R-:W-:-:S02]  /*5360*/  @UP0 ULDC.64 UR16, c[0x0][0x9d0] ;  /* 0x0002740000100ab9 */ /* 0x000fc40000000a00 */
[----:B------:R-:W-:Y:S02]  /*5370*/  @UP0 UIMAD UR14, UR14, UR16, URZ ;  /* 0x000000100e0e02a4 */ /* 0x000fe4000f8e023f */
[----:B------:R-:W-:Y:S02]  /*5380*/  @UP0 UIMAD.WIDE.U32 UR12, UR15, UR16, UR12 ;  /* 0x000000100f0c02a5 */ /* 0x000fe4000f8e000c */
[----:B------:R-:W-:Y:S02]  /*5390*/  @UP0 UIMAD UR14, UR15, UR17, UR14 ;  /* 0x000000110f0e02a4 */ /* 0x000fe4000f8e020e */
[----:B------:R-:W-:Y:S02]  /*53a0*/  @UP0 ULEA UR10, UP1, UR12, UR10, 0x2 ;  /* 0x0000000a0c0a0291 */ /* 0x000fe4000f82103f */
[----:B------:R-:W-:-:S04]  /*53b0*/  @UP0 UIADD3 UR6, UR13, UR14, URZ ;  /* 0x0000000e0d060290 */ /* 0x000fc8000fffe03f */
[----:B------:R-:W-:Y:S01]  /*53c0*/  @UP0 ULEA.HI.X UR11, UR12, UR11, UR6, 0x2, UP1 ;  /* 0x0000000b0c0b0291 */ /* 0x000fe200088f1406 */
[----:B01----:R-:W-:-:S05]  /*53d0*/  IMAD.U32 R6, RZ, RZ, UR10 ;  /* 0x0000000aff067e24 */ /* 0x003fca000f8e00ff */
[----:B------:R-:W-:-:S05]  /*53e0*/  IMAD.U32 R7, RZ, RZ, UR11 ;  /* 0x0000000bff077e24 */ /* 0x000fca000f8e00ff */
[----:B------:R0:W2:Y:S01]  /*53f0*/  @P1 LDG.E R9, desc[UR36][R6.64] ;  /* 0x0000002406091981 */ /* 0x0000a2000c1e1900 */
[----:B------:R-:W-:Y:S01]  /*5400*/  UIADD3 UR6, UR9, 0x2, URZ ;  /* 0x0000000209067890 */ /* 0x000fe2000fffe03f */
[----:B------:R-:W-:Y:S01]  /*5410*/  UMOV UR7, 0x40000040 ;  /* 0x4000004000077882 */ /* 0x000fe20000000000 */
[----:B------:R-:W-:Y:S02]  /*5420*/  WARPGROUP.DEPBAR.LE gsb0, 0x0 ;  /* 0x00008000000079c5 */ /* 0x000fe40000010000 */
[----:B------:R-:W-:-:S06]  /*5430*/  WARPGROUP.ARRIVE ;  /* 0x00000000000079c5 */ /* 0x000fcc0000000000 */
[----:B------:R-:W-:Y:S01]  /*5440*/  QGMMA.64x96x32.F32.E4M3.E4M3 R88, R140, gdesc[UR4], R88, gsb0 ;  /* 0x016000048c587df3 */ /* 0x000fe20008000858 */
[----:B------:R-:W-:Y:S01]  /*5450*/  UIADD3 UR6, UR9, 0x4, URZ ;  /* 0x0000000409067890 */ /* 0x000fe2000fffe03f */
[----:B------:R-:W-:Y:S01]  /*5460*/  UMOV UR7, 0x40000040 ;  /* 0x4000004000077882 */ /* 0x000fe20000000000 */
[----:B------:R-:W1:Y:S04]  /*5470*/  SHFL.BFLY PT, R8, R3, 0x2, 0x1f ;  /* 0x0c401f0003087f89 */ /* 0x000e6800000e0000 */
[----:B------:R-:W3:Y:S01]  /*5480*/  SHFL.BFLY PT, R11, R4, 0x2, 0x1f ;  /* 0x0c401f00040b7f89 */ /* 0x000ee200000e0000 */
[----:B------:R-:W-:Y:S02]  /*5490*/  WARPGROUP.DEPBAR.LE gsb0, 0x0 ;  /* 0x00008000000079c5 */ /* 0x000fe40000010000 */
[----:B------:R-:W-:-:S06]  /*54a0*/  WARPGROUP.ARRIVE ;  /* 0x00000000000079c5 */ /* 0x000fcc0000000000 */
[----:B------:R-:W-:Y:S01]  /*54b0*/  QGMMA.64x96x32.F32.E4M3.E4M3 R88, R144, gdesc[UR4], R88, gsb0 ;  /* 0x0160000490587df3 */ /* 0x000fe20008000858 */
[----:B------:R-:W-:Y:S01]  /*54c0*/  UIADD3 UR6, UR9, 0x6, URZ ;  /* 0x0000000609067890 */ /* 0x000fe2000fffe03f */
[----:B------:R-:W-:Y:S01]  /*54d0*/  UMOV UR7, 0x40000040 ;  /* 0x4000004000077882 */ /* 0x000fe20000000000 */
[----:B-1----:R-:W-:-:S01]  /*54e0*/  FADD.FTZ R8, R8, R3 ;  /* 0x0000000308087221 */ /* 0x002fc20000010000 */
[----:B---3--:R-:W-:-:S04]  /*54f0*/  FADD.FTZ R11, R11, R4 ;  /* 0x000000040b0b7221 */ /* 0x008fc80000010000 */
[----:B0-----:R-:W0:Y:S04]  /*5500*/  SHFL.BFLY PT, R7, R8, 0x1, 0x1f ;  /* 0x0c201f0008077f89 */ /* 0x001e2800000e0000 */
[----:B------:R-:W1:Y:S01]  /*5510*/  SHFL.BFLY PT, R6, R11, 0x1, 0x1f ;  /* 0x0c201f000b067f89 */ /* 0x000e6200000e0000 */
[----:B------:R-:W-:Y:S02]  /*5520*/  IMAD.MOV.U32 R4, RZ, RZ, RZ ;  /* 0x000000ffff047224 */ /* 0x000fe400078e00ff */
[----:B0-----:R-:W-:Y:S01]  /*5530*/  FADD.FTZ R12, R8, R7 ;  /* 0x00000007080c7221 */ /* 0x001fe20000010000 */
[----:B-1----:R-:W-:-:S04]  /*5540*/  FADD.FTZ R13, R11, R6 ;  /* 0x000000060b0d7221 */ /* 0x002fc80000010000 */
[C---:B------:R-:W-:Y:S01]  /*5550*/  FSETP.NE.FTZ.AND P1, PT, R12.reuse, RZ, PT ;  /* 0x000000ff0c00720b */ /* 0x040fe20003f35000 */
[----:B------:R-:W-:Y:S01]  /*5560*/  FMUL.FTZ R7, R12, 0.00390625 ;  /* 0x3b8000000c077820 */ /* 0x000fe20000410000 */
[----:B------:R-:W-:-:S04]  /*5570*/  FMUL.FTZ R14, R13, 0.00390625 ;  /* 0x3b8000000d0e7820 */ /* 0x000fc80000410000 */
[----:B------:R-:W-:Y:S02]  /*5580*/  FSETP.NE.FTZ.AND P2, PT, R7, RZ, PT ;  /* 0x000000ff0700720b */ /* 0x000fe40003f55000 */
[----:B------:R-:W-:Y:S01]  /*5590*/  FSETP.NE.FTZ.AND P3, PT, R14, RZ, PT ;  /* 0x000000ff0e00720b */ /* 0x000fe20003f75000 */
[----:B------:R-:W-:Y:S02]  /*55a0*/  WARPGROUP.DEPBAR.LE gsb0, 0x0 ;  /* 0x00008000000079c5 */ /* 0x000fe40000010000 */
[----:B------:R-:W-:-:S06]  /*55b0*/  WARPGROUP.ARRIVE ;  /* 0x00000000000079c5 */ /* 0x000fcc0000000000 */
[----:B------:R-:W-:Y:S01]  /*55c0*/  QGMMA.64x96x32.F32.E4M3.E4M3 R88, R148, gdesc[UR4], R88, gsb0 ;  /* 0x0160000494587df3 */ /* 0x000fe20008000858 */
[----:B------:R-:W-:Y:S01]  /*55d0*/  @P1 MUFU.RCP R4, R12 ;  /* 0x0000000c00041308 */ /* 0x000fe20000001000 */
[----:B------:R-:W-:Y:S01]  /*55e0*/  FSETP.NE.FTZ.AND P1, PT, R13, RZ, PT ;  /* 0x000000ff0d00720b */ /* 0x000fe20003f35000 */
[----:B------:R-:W-:-:S06]  /*55f0*/  IMAD.MOV.U32 R10, RZ, RZ, RZ ;  /* 0x000000ffff0a7224 */ /* 0x000fcc00078e00ff */
[----:B------:R-:W0:Y:S08]  /*5600*/  @P2 MUFU.LG2 R7, R7 ;  /* 0x0000000700072308 */ /* 0x000e300000000c00 */
[----:B------:R-:W1:Y:S08]  /*5610*/  @P3 MUFU.LG2 R11, R14 ;  /* 0x0000000e000b3308 */ /* 0x000e700000000c00 */
[----:B------:R-:W3:Y:S01]  /*5620*/  @P1 MUFU.RCP R10, R13 ;  /* 0x0000000d000a1308 */ /* 0x000ee20000001000 */
[----:B------:R-:W-:-:S02]  /*5630*/  IMAD.U32 R6, RZ, RZ, UR48 ;  /* 0x00000030ff067e24 */ /* 0x000fc4000f8e00ff */
[----:B------:R-:W-:Y:S02]  /*5640*/  IMAD.U32 R15, RZ, RZ, UR48 ;  /* 0x00000030ff0f7e24 */ /* 0x000fe4000f8e00ff */
[----:B0-----:R-:W-:Y:S01]  /*5650*/  @P2 FMUL.FTZ R7, R7, 0.69314718246459960938 ;  /* 0x3f31721807072820 */ /* 0x001fe20000410000 */
[----:B------:R-:W-:Y:S01]  /*5660*/  @P2 FMUL.FTZ R6, R6, 0.69314718246459960938 ;  /* 0x3f31721806062820 */ /* 0x000fe20000410000 */
[----:B------:R-:W-:Y:S01]  /*5670*/  @P3 FMUL.FTZ R12, R15, 0.69314718246459960938 ;  /* 0x3f3172180f0c3820 */ /* 0x000fe20000410000 */
[----:B-1----:R-:W-:Y:S01]  /*5680*/  @P3 FMUL.FTZ R11, R11, 0.69314718246459960938 ;  /* 0x3f3172180b0b3820 */ /* 0x002fe20000410000 */
[----:B------:R-:W-:Y:S02]  /*5690*/  IMAD.MOV.U32 R8, RZ, RZ, -0x800000 ;  /* 0xff800000ff087424 */ /* 0x000fe400078e00ff */
[----:B------:R-:W-:Y:S01]  /*56a0*/  @P2 FFMA.FTZ R8, R6, R5, R7 ;  /* 0x0000000506082223 */ /* 0x000fe20000010007 */
[----:B------:R-:W-:Y:S02]  /*56b0*/  IMAD.MOV.U32 R3, RZ, RZ, -0x800000 ;  /* 0xff800000ff037424 */ /* 0x000fe400078e00ff */
[----:B------:R-:W-:Y:S01]  /*56c0*/  @P3 FFMA.FTZ R3, R12, R0, R11 ;  /* 0x000000000c033223 */ /* 0x000fe2000001000b */
[-C--:B--2---:R-:W-:Y:S01]  /*56d0*/  FMUL.FTZ R56, R4, R9.reuse ;  /* 0x0000000904387220 */ /* 0x084fe20000410000 */
[----:B---3--:R-:W-:Y:S01]  /*56e0*/  FMUL.FTZ R58, R10, R9 ;  /* 0x000000090a3a7220 */ /* 0x008fe20000410000 */
[----:B------:R-:W-:-:S02]  /*56f0*/  WARPGROUP.DEPBAR.LE gsb0, 0x0 ;  /* 0x00008000000079c5 */ /* 0x000fc40000010000 */
[----:B------:R-:W-:Y:S05]  /*5700*/  @!P0 BRA `(.L_x_30) ;  /* 0x0000000000048947 */ /* 0x000fea0003800000 */
[----:B------:R-:W-:Y:S01]  /*5710*/  BPT.TRAP 0x1 ;  /* 0x000000040000795c */ /* 0x000fe20000300000 */
.L_x_30:
[----:B------:R-:W0:Y:S01]  /*5720*/  S2R R59, SR_TID.X ;  /* 0x00000000003b7919 */ /* 0x000e220000002100 */
[----:B------:R-:W-:Y:S01]  /*5730*/  ULDC.64 UR6, c[0x4][0x38] ;  /* 0x01000e0000067ab9 */ /* 0x000fe20000000a00 */
[----:B------:R-:W1:Y:S01]  /*5740*/  S2UR UR9, SR_SWINHI ;  /* 0x00000000000979c3 */ /* 0x000e620000002f00 */
[-C--:B------:R-:W-:Y:S01]  /*5750*/  FMUL.FTZ R6, R92, R56.reuse ;  /* 0x000000385c067220 */ /* 0x080fe20000410000 */
[-C--:B------:R-:W-:Y:S01]  /*5760*/  FMUL.FTZ R7, R88, R56.reuse ;  /* 0x0000003858077220 */ /* 0x080fe20000410000 */
[-C--:B------:R-:W-:Y:S01]  /*5770*/  FMUL.FTZ R9, R93, R56.reuse ;  /* 0x000000385d097220 */ /* 0x080fe20000410000 */
[-C--:B------:R-:W-:Y:S01]  /*5780*/  FMUL.FTZ R10, R89, R56.reuse ;  /* 0x00000038590a7220 */ /* 0x080fe20000410000 */
[-C--:B------:R-:W-:Y:S01]  /*5790*/  FMUL.FTZ R47, R125, R56.reuse ;  /* 0x000000387d2f7220 */ /* 0x080fe20000410000 */
[----:B------:R-:W-:Y:S01]  /*57a0*/  FMUL.FTZ R48, R121, R56 ;  /* 0x0000003879307220 */ /* 0x000fe20000410000 */
[-C--:B------:R-:W-:Y:S01]  /*57b0*/  FMUL.FTZ R41, R119, R58.reuse ;  /* 0x0000003a77297220 */ /* 0x080fe20000410000 */
[----:B------:R-:W-:Y:S01]  /*57c0*/  FMUL.FTZ R42, R115, R58 ;  /* 0x0000003a732a7220 */ /* 0x000fe20000410000 */
        /* <DEDUP_REMOVED lines=21> */
[----:B0-----:R-:W-:-:S02]  /*5920*/  IMAD.SHL.U32 R0, R59, 0x4, RZ ;  /* 0x000000043b007824 */ /* 0x001fc400078e00ff */
[-C--:B------:R-:W-:Y:S01]  /*5930*/  FMUL.FTZ R54, R130, R58.reuse ;  /* 0x0000003a82367220 */ /* 0x080fe20000410000 */
[----:B------:R-:W-:Y:S01]  /*5940*/  FMUL.FTZ R57, R135, R58 ;  /* 0x0000003a87397220 */ /* 0x000fe20000410000 */
[-C--:B------:R-:W-:Y:S01]  /*5950*/  FMUL.FTZ R31, R109, R56.reuse ;  /* 0x000000386d1f7220 */ /* 0x080fe20000410000 */
[-C--:B------:R-:W-:Y:S01]  /*5960*/  FMUL.FTZ R32, R105, R56.reuse ;  /* 0x0000003869207220 */ /* 0x080fe20000410000 */
[----:B------:R-:W-:Y:S01]  /*5970*/  LOP3.LUT R0, R0, 0xc, RZ, 0xc0, !PT ;  /* 0x0000000c00007812 */ /* 0x000fe200078ec0ff */
[-C--:B------:R-:W-:Y:S01]  /*5980*/  FMUL.FTZ R27, R108, R56.reuse ;  /* 0x000000386c1b7220 */ /* 0x080fe20000410000 */
[-C--:B------:R-:W-:Y:S01]  /*5990*/  FMUL.FTZ R28, R104, R56.reuse ;  /* 0x00000038681c7220 */ /* 0x080fe20000410000 */
[-C--:B------:R-:W-:Y:S01]  /*59a0*/  FMUL.FTZ R13, R100, R56.reuse ;  /* 0x00000038640d7220 */ /* 0x080fe20000410000 */
[----:B------:R-:W-:Y:S01]  /*59b0*/  IADD3 R4, P0, R0, UR6, RZ ;  /* 0x0000000600047c10 */ /* 0x000fe2000ff1e0ff */
[-C--:B------:R-:W-:Y:S01]  /*59c0*/  FMUL.FTZ R14, R96, R56.reuse ;  /* 0x00000038600e7220 */ /* 0x080fe20000410000 */
[-C--:B------:R-:W-:Y:S01]  /*59d0*/  FMUL.FTZ R21, R101, R56.reuse ;  /* 0x0000003865157220 */ /* 0x080fe20000410000 */
[-C--:B------:R-:W-:Y:S01]  /*59e0*/  FMUL.FTZ R24, R97, R56.reuse ;  /* 0x0000003861187220 */ /* 0x080fe20000410000 */
[----:B------:R-:W-:Y:S01]  /*59f0*/  FMUL.FTZ R43, R124, R56 ;  /* 0x000000387c2b7220 */ /* 0x000fe20000410000 */
[----:B------:R-:W-:-:S02]  /*5a00*/  IMAD.X R5, RZ, RZ, UR7, P0 ;  /* 0x00000007ff057e24 */ /* 0x000fc400080e06ff */
[-C--:B------:R-:W-:Y:S01]  /*5a10*/  FMUL.FTZ R44, R120, R56.reuse ;  /* 0x00000038782c7220 */ /* 0x080fe20000410000 */
[-C--:B------:R-:W-:Y:S01]  /*5a20*/  FMUL.FTZ R51, R132, R56.reuse ;  /* 0x0000003884337220 */ /* 0x080fe20000410000 */
[-C--:B------:R-:W-:Y:S01]  /*5a30*/  FMUL.FTZ R52, R128, R56.reuse ;  /* 0x0000003880347220 */ /* 0x080fe20000410000 */
[-C--:B------:R-:W-:Y:S01]  /*5a40*/  FMUL.FTZ R55, R133, R56.reuse ;  /* 0x0000003885377220 */ /* 0x080fe20000410000 */
[----:B------:R0:W2:Y:S01]  /*5a50*/  LDG.E.CONSTANT R0, desc[UR36][R4.64] ;  /* 0x0000002404007981 */ /* 0x0000a2000c1e9900 */
[----:B------:R-:W-:Y:S01]  /*5a60*/  F2FP.BF16.F32.PACK_AB R6, R6, R7 ;  /* 0x000000070606723e */ /* 0x000fe200000010ff */
[----:B------:R-:W-:Y:S01]  /*5a70*/  UMOV UR6, UR4 ;  /* 0x0000000400067c82 */ /* 0x000fe20008000000 */
[----:B-1----:R-:W-:Y:S01]  /*5a80*/  UMOV UR7, UR9 ;  /* 0x0000000900077c82 */ /* 0x002fe20008000000 */
[----:B------:R-:W-:Y:S01]  /*5a90*/  LOP3.LUT P0, R7, R59, 0x3, RZ, 0xc0, !PT ;  /* 0x000000033b077812 */ /* 0x000fe2000780c0ff */
[----:B------:R-:W-:Y:S01]  /*5aa0*/  FMUL.FTZ R56, R129, R56 ;  /* 0x0000003881387220 */ /* 0x000fe20000410000 */
[----:B------:R-:W-:Y:S01]  /*5ab0*/  F2FP.BF16.F32.PACK_AB R9, R9, R10 ;  /* 0x0000000a0909723e */ /* 0x000fe200000010ff */
[----:B------:R-:W1:Y:S01]  /*5ac0*/  LDC R81, c[0x0][0xc38] ;  /* 0x00030e00ff517b82 */ /* 0x000e620000000800 */
[----:B------:R-:W-:Y:S01]  /*5ad0*/  ISETP.EQ.OR P0, PT, R7, 0x3, !P0 ;  /* 0x000000030700780c */ /* 0x000fe20004702670 */
[----:B------:R-:W-:Y:S01]  /*5ae0*/  ULDC.64 UR10, c[0x0][0xb90] ;  /* 0x0002e400000a7ab9 */ /* 0x000fe20000000a00 */
[----:B------:R-:W-:Y:S01]  /*5af0*/  F2FP.BF16.F32.PACK_AB R42, R41, R42 ;  /* 0x0000002a292a723e */ /* 0x000fe200000010ff */
[----:B0-----:R-:W-:Y:S01]  /*5b00*/  FMUL.FTZ R4, R94, R58 ;  /* 0x0000003a5e047220 */ /* 0x001fe20000410000 */
[----:B------:R-:W-:Y:S01]  /*5b10*/  F2FP.BF16.F32.PACK_AB R48, R47, R48 ;  /* 0x000000302f30723e */ /* 0x000fe200000010ff */
[-C--:B------:R-:W-:Y:S01]  /*5b20*/  FMUL.FTZ R5, R90, R58.reuse ;  /* 0x0000003a5a057220 */ /* 0x080fe20000410000 */
[----:B------:R-:W-:Y:S01]  /*5b30*/  SEL R47, R6, R9, P0 ;  /* 0x00000009062f7207 */ /* 0x000fe20000000000 */
[----:B------:R-:W-:Y:S01]  /*5b40*/  FMUL.FTZ R58, R131, R58 ;  /* 0x0000003a833a7220 */ /* 0x000fe20000410000 */
[----:B------:R-:W-:Y:S01]  /*5b50*/  SEL R41, R9, R6, P0 ;  /* 0x0000000609297207 */ /* 0x000fe20000000000 */
[----:B------:R-:W-:Y:S01]  /*5b60*/  USHF.R.S32.HI UR16, URZ, 0x1f, UR45 ;  /* 0x0000001f3f107899 */ /* 0x000fe2000801142d */
[----:B------:R-:W0:Y:S01]  /*5b70*/  LDC R9, c[0x0][0xbe8] ;  /* 0x0002fa00ff097b82 */ /* 0x000e220000000800 */
[----:B------:R-:W-:Y:S01]  /*5b80*/  F2FP.BF16.F32.PACK_AB R35, R35, R36 ;  /* 0x000000242323723e */ /* 0x000fe200000010ff */
[----:B------:R-:W-:Y:S01]  /*5b90*/  ULDC.64 UR12, c[0x0][0xb98] ;  /* 0x0002e600000c7ab9 */ /* 0x000fe20000000a00 */
[----:B------:R-:W-:Y:S01]  /*5ba0*/  F2FP.BF16.F32.PACK_AB R40, R39, R40 ;  /* 0x000000282728723e */ /* 0x000fe200000010ff */
[----:B------:R-:W-:Y:S01]  /*5bb0*/  UIADD3 UR8, UR8, 0x19c60, URZ ;  /* 0x00019c6008087890 */ /* 0x000fe2000fffe03f */
[----:B------:R-:W-:-:S02]  /*5bc0*/  F2FP.BF16.F32.PACK_AB R4, R4, R5 ;  /* 0x000000050404723e */ /* 0x000fc400000010ff */
[----:B------:R-:W-:Y:S01]  /*5bd0*/  F2FP.BF16.F32.PACK_AB R5, R37, R38 ;  /* 0x000000262505723e */ /* 0x000fe200000010ff */
[----:B------:R-:W-:Y:S01]  /*5be0*/  UPRMT UR8, UR5, 0x654, UR8 ;  /* 0x0000065405087896 */ /* 0x000fe20008000008 */
[----:B------:R-:W-:Y:S02]  /*5bf0*/  F2FP.BF16.F32.PACK_AB R58, R57, R58 ;  /* 0x0000003a393a723e */ /* 0x000fe400000010ff */
[----:B------:R-:W-:Y:S01]  /*5c00*/  F2FP.BF16.F32.PACK_AB R10, R33, R34 ;  /* 0x00000022210a723e */ /* 0x000fe200000010ff */
[----:B------:R-:W-:Y:S01]  /*5c10*/  IMAD.U32 R34, RZ, RZ, UR6 ;  /* 0x00000006ff227e24 */ /* 0x000fe2000f8e00ff */
[----:B------:R-:W-:Y:S01]  /*5c20*/  SEL R57, R35, R40, P0 ;  /* 0x0000002823397207 */ /* 0x000fe20000000000 */
[----:B------:R-:W-:Y:S01]  /*5c30*/  UIADD3 UR6, -UR45, URZ, URZ ;  /* 0x0000003f2d067290 */ /* 0x000fe2000fffe13f */
[----:B------:R-:W-:Y:S01]  /*5c40*/  SEL R38, R40, R35, P0 ;  /* 0x0000002328267207 */ /* 0x000fe20000000000 */
[----:B------:R-:W-:Y:S01]  /*5c50*/  IMAD.U32 R35, RZ, RZ, UR7 ;  /* 0x00000007ff237e24 */ /* 0x000fe2000f8e00ff */
[----:B------:R-:W-:Y:S01]  /*5c60*/  F2FP.BF16.F32.PACK_AB R29, R29, R30 ;  /* 0x0000001e1d1d723e */ /* 0x000fe200000010ff */
[----:B------:R-:W-:Y:S01]  /*5c70*/  ULDC UR7, c[0x0][0xc44] ;  /* 0x0003110000077ab9 */ /* 0x000fe20000000800 */
[----:B------:R-:W-:Y:S01]  /*5c80*/  F2FP.BF16.F32.PACK_AB R32, R31, R32 ;  /* 0x000000201f20723e */ /* 0x000fe200000010ff */
[----:B------:R-:W-:Y:S01]  /*5c90*/  IMAD.WIDE R30, R154, 0x2, R34 ;  /* 0x000000029a1e7825 */ /* 0x000fe200078e0222 */
[----:B------:R-:W-:Y:S01]  /*5ca0*/  F2FP.BF16.F32.PACK_AB R27, R27, R28 ;  /* 0x0000001c1b1b723e */ /* 0x000fe200000010ff */
[----:B------:R-:W-:Y:S01]  /*5cb0*/  UIMAD UR15, UR7, UR6, UR46 ;  /* 0x00000006070f72a4 */ /* 0x000fe2000f8e022e */
[----:B------:R-:W-:Y:S01]  /*5cc0*/  F2FP.BF16.F32.PACK_AB R56, R55, R56 ;  /* 0x000000383738723e */ /* 0x000fe200000010ff */
[----:B------:R-:W-:Y:S01]  /*5cd0*/  SYNCS.ARRIVE.TRANS64.RED.A1T0 RZ, [UR8], RZ ;  /* 0x000000ffffff79a7 */ /* 0x000fe20008100408 */
[----:B------:R-:W-:Y:S01]  /*5ce0*/  SEL R55, R27, R32, P0 ;  /* 0x000000201b377207 */ /* 0x000fe20000000000 */
[----:B------:R-:W-:Y:S01]  /*5cf0*/  USHF.R.S32.HI UR14, URZ, 0x1f, UR15 ;  /* 0x0000001f3f0e7899 */ /* 0x000fe2000801140f */
[----:B------:R-:W-:Y:S01]  /*5d00*/  SEL R37, R32, R27, P0 ;  /* 0x0000001b20257207 */ /* 0x000fe20000000000 */
[----:B------:R-:W-:Y:S01]  /*5d10*/  UIMAD.WIDE.U32 UR6, UR15, UR10, URZ ;  /* 0x0000000a0f0672a5 */ /* 0x000fe2000f8e003f */
[----:B------:R-:W-:Y:S01]  /*5d20*/  IADD3 R27, P2, R30, 0x6000, RZ ;  /* 0x000060001e1b7810 */ /* 0x000fe20007f5e0ff */
[----:B------:R-:W-:Y:S01]  /*5d30*/  UIMAD UR9, UR14, UR10, URZ ;  /* 0x0000000a0e0972a4 */ /* 0x000fe2000f8e023f */
[----:B------:R-:W-:Y:S01]  /*5d40*/  F2FP.BF16.F32.PACK_AB R26, R25, R26 ;  /* 0x0000001a191a723e */ /* 0x000fe200000010ff */
[----:B------:R-:W-:Y:S01]  /*5d50*/  UIMAD UR10, UR16, UR12, URZ ;  /* 0x0000000c100a72a4 */ /* 0x000fe2000f8e023f */
[----:B------:R-:W-:Y:S01]  /*5d60*/  SEL R71, R5, R42, P0 ;  /* 0x0000002a05477207 */ /* 0x000fe20000000000 */
[----:B------:R-:W-:Y:S01]  /*5d70*/  UIMAD UR9, UR15, UR11, UR9 ;  /* 0x0000000b0f0972a4 */ /* 0x000fe2000f8e0209 */
[----:B------:R-:W-:Y:S01]  /*5d80*/  SEL R73, R42, R5, P0 ;  /* 0x000000052a497207 */ /* 0x000fe20000000000 */
[----:B------:R-:W-:Y:S01]  /*5d90*/  IMAD R5, R19, 0x20, R2 ;  /* 0x0000002013057824 */ /* 0x000fe200078e0202 */
[----:B------:R-:W-:Y:S01]  /*5da0*/  IADD3 R25, P3, R30, 0x3020, RZ ;  /* 0x000030201e197810 */ /* 0x000fe20007f7e0ff */
[----:B------:R-:W-:Y:S01]  /*5db0*/  UIADD3 UR7, UR7, UR9, URZ ;  /* 0x0000000907077290 */ /* 0x000fe2000fffe03f */
[----:B------:R-:W-:Y:S01]  /*5dc0*/  F2FP.BF16.F32.PACK_AB R11, R11, R12 ;  /* 0x0000000c0b0b723e */ /* 0x000fe200000010ff */
[----:B------:R-:W-:Y:S01]  /*5dd0*/  IMAD.WIDE R34, R5, 0x2, R34 ;  /* 0x0000000205227825 */ /* 0x000fe200078e0222 */
[----:B------:R-:W-:Y:S01]  /*5de0*/  SEL R67, R29, R10, P0 ;  /* 0x0000000a1d437207 */ /* 0x000fe20000000000 */
[----:B------:R-:W-:Y:S01]  /*5df0*/  UIMAD UR10, UR45, UR13, UR10 ;  /* 0x0000000d2d0a72a4 */ /* 0x000fe2000f8e020a */
[----:B------:R-:W-:Y:S01]  /*5e00*/  SEL R69, R10, R29, P0 ;  /* 0x0000001d0a457207 */ /* 0x000fe20000000000 */
[----:B------:R-:W-:Y:S01]  /*5e10*/  IMAD.X R29, RZ, RZ, R31, P2 ;  /* 0x000000ffff1d7224 */ /* 0x000fe200010e061f */
[----:B------:R-:W-:Y:S01]  /*5e20*/  LOP3.LUT R12, R27, 0x180, RZ, 0xc0, !PT ;  /* 0x000001801b0c7812 */ /* 0x000fe200078ec0ff */
[----:B------:R-:W-:Y:S01]  /*5e30*/  UIMAD.WIDE.U32 UR6, UR45, UR12, UR6 ;  /* 0x0000000c2d0672a5 */ /* 0x000fe2000f8e0006 */
[----:B------:R-:W-:Y:S01]  /*5e40*/  LOP3.LUT R10, R25, 0x180, RZ, 0xc0, !PT ;  /* 0x00000180190a7812 */ /* 0x000fe200078ec0ff */
[----:B------:R-:W-:Y:S01]  /*5e50*/  ULDC UR5, c[0x0][0xa88] ;  /* 0x0002a20000057ab9 */ /* 0x000fe20000000800 */
[C---:B0-----:R-:W-:Y:S01]  /*5e60*/  ISETP.NE.AND P2, PT, R9.reuse, 0x1, PT ;  /* 0x000000010900780c */ /* 0x041fe20003f45270 */
[----:B------:R-:W-:Y:S01]  /*5e70*/  IMAD R66, R9, UR5, RZ ;  /* 0x0000000509427c24 */ /* 0x000fe2000f8e02ff */
[----:B------:R-:W-:Y:S01]  /*5e80*/  SHF.R.U64 R12, R12, 0x3, RZ ;  /* 0x000000030c0c7819 */ /* 0x000fe200000012ff */
[----:B------:R-:W-:Y:S01]  /*5e90*/  ULDC.64 UR8, c[0x0][0xae8] ;  /* 0x0002ba0000087ab9 */ /* 0x000fe20000000a00 */
[----:B------:R-:W-:-:S02]  /*5ea0*/  SHF.R.U64 R10, R10, 0x3, RZ ;  /* 0x000000030a0a7819 */ /* 0x000fc400000012ff */
[----:B------:R-:W-:Y:S02]  /*5eb0*/  IADD3 R79, P6, R34, 0x7800, RZ ;  /* 0x00007800224f7810 */ /* 0x000fe40007fde0ff */
[----:B------:R-:W-:Y:S02]  /*5ec0*/  LOP3.LUT R28, R12, R27, RZ, 0x3c, !PT ;  /* 0x0000001b0c1c7212 */ /* 0x000fe400078e3cff */
[----:B------:R-:W-:Y:S02]  /*5ed0*/  LOP3.LUT R12, R10, R25, RZ, 0x3c, !PT ;  /* 0x000000190a0c7212 */ /* 0x000fe400078e3cff */
[----:B------:R-:W-:Y:S01]  /*5ee0*/  LOP3.LUT R10, R79, 0x180, RZ, 0xc0, !PT ;  /* 0x000001804f0a7812 */ /* 0x000fe200078ec0ff */
[----:B------:R-:W0:Y:S01]  /*5ef0*/  @P2 LDC R42, c[0x0][0xbec] ;  /* 0x0002fb00ff2a2b82 */ /* 0x000e220000000800 */
[----:B------:R-:W-:Y:S02]  /*5f00*/  F2FP.BF16.F32.PACK_AB R15, R15, R20 ;  /* 0x000000140f0f723e */ /* 0x000fe400000010ff */
[----:B------:R-:W-:-:S02]  /*5f10*/  SHF.R.U64 R10, R10, 0x3, RZ ;  /* 0x000000030a0a7819 */ /* 0x000fc400000012ff */
[----:B------:R-:W-:Y:S02]  /*5f20*/  F2FP.BF16.F32.PACK_AB R24, R21, R24 ;  /* 0x000000181518723e */ /* 0x000fe400000010ff */
[----:B------:R-:W-:Y:S02]  /*5f30*/  LOP3.LUT R10, R10, R79, RZ, 0x3c, !PT ;  /* 0x0000004f0a0a7212 */ /* 0x000fe400078e3cff */
[----:B------:R-:W3:Y:S01]  /*5f40*/  @P2 LDC R79, c[0x0][0xbf0] ;  /* 0x0002fc00ff4f2b82 */ /* 0x000ee20000000800 */
[----:B------:R-:W-:Y:S02]  /*5f50*/  F2FP.BF16.F32.PACK_AB R43, R43, R44 ;  /* 0x0000002c2b2b723e */ /* 0x000fe400000010ff */
[----:B------:R-:W-:Y:S02]  /*5f60*/  IADD3 R21, P4, R30, 0x3000, RZ ;  /* 0x000030001e157810 */ /* 0x000fe40007f9e0ff */
[----:B------:R-:W-:Y:S02]  /*5f70*/  F2FP.BF16.F32.PACK_AB R13, R13, R14 ;  /* 0x0000000e0d0d723e */ /* 0x000fe400000010ff */
[----:B------:R-:W-:Y:S01]  /*5f80*/  SEL R63, R15, R26, P0 ;  /* 0x0000001a0f3f7207 */ /* 0x000fe20000000000 */
[----:B------:R-:W-:Y:S01]  /*5f90*/  IMAD.X R7, RZ, RZ, R31, P4 ;  /* 0x000000ffff077224 */ /* 0x000fe200020e061f */
[----:B------:R-:W-:-:S02]  /*5fa0*/  SEL R65, R26, R15, P0 ;  /* 0x0000000f1a417207 */ /* 0x000fc40000000000 */
[----:B------:R-:W-:Y:S02]  /*5fb0*/  IADD3 R15, P1, R30, 0x6020, RZ ;  /* 0x000060201e0f7810 */ /* 0x000fe40007f3e0ff */
[----:B------:R-:W-:Y:S02]  /*5fc0*/  SEL R59, R43, R48, P0 ;  /* 0x000000302b3b7207 */ /* 0x000fe40000000000 */
[----:B------:R-:W-:Y:S01]  /*5fd0*/  SEL R39, R48, R43, P0 ;  /* 0x0000002b30277207 */ /* 0x000fe20000000000 */
[----:B------:R-:W-:Y:S01]  /*5fe0*/  IMAD R48, RZ, RZ, -UR46 ;  /* 0x8000002eff307e24 */ /* 0x000fe2000f8e02ff */
[----:B------:R-:W-:Y:S02]  /*5ff0*/  LOP3.LUT R6, R21, 0x180, RZ, 0xc0, !PT ;  /* 0x0000018015067812 */ /* 0x000fe400078ec0ff */
[----:B------:R-:W-:Y:S01]  /*6000*/  F2FP.BF16.F32.PACK_AB R50, R49, R50 ;  /* 0x000000323132723e */ /* 0x000fe200000010ff */
[----:B-1----:R-:W-:Y:S01]  /*6010*/  IMAD R48, R81, R48, UR47 ;  /* 0x0000002f51307e24 */ /* 0x002fe2000f8e0230 */
[----:B------:R-:W-:-:S02]  /*6020*/  SEL R49, R13, R24, P0 ;  /* 0x000000180d317207 */ /* 0x000fc40000000000 */
[----:B------:R-:W-:Y:S01]  /*6030*/  SEL R36, R24, R13, P0 ;  /* 0x0000000d18247207 */ /* 0x000fe20000000000 */
[----:B------:R-:W-:Y:S01]  /*6040*/  IMAD.X R13, RZ, RZ, R31, P3 ;  /* 0x000000ffff0d7224 */ /* 0x000fe200018e061f */
[----:B------:R-:W-:Y:S02]  /*6050*/  LOP3.LUT R14, R15, 0x180, RZ, 0xc0, !PT ;  /* 0x000001800f0e7812 */ /* 0x000fe400078ec0ff */
[----:B------:R-:W-:Y:S02]  /*6060*/  F2FP.BF16.F32.PACK_AB R51, R51, R52 ;  /* 0x000000343333723e */ /* 0x000fe400000010ff */
[----:B------:R-:W-:Y:S02]  /*6070*/  SHF.R.U64 R6, R6, 0x3, RZ ;  /* 0x0000000306067819 */ /* 0x000fe400000012ff */
[----:B------:R-:W-:Y:S02]  /*6080*/  SHF.R.U64 R14, R14, 0x3, RZ ;  /* 0x000000030e0e7819 */ /* 0x000fe400000012ff */
[----:B------:R-:W-:-:S02]  /*6090*/  SEL R43, R51, R56, P0 ;  /* 0x00000038332b7207 */ /* 0x000fc40000000000 */
[----:B------:R-:W-:Y:S02]  /*60a0*/  SEL R40, R56, R51, P0 ;  /* 0x0000003338287207 */ /* 0x000fe40000000000 */
[----:B------:R-:W-:Y:S02]  /*60b0*/  LOP3.LUT R6, R6, R21, RZ, 0x3c, !PT ;  /* 0x0000001506067212 */ /* 0x000fe400078e3cff */
[----:B------:R-:W-:Y:S01]  /*60c0*/  MOV R72, R12 ;  /* 0x0000000c00487202 */ /* 0x000fe20000000f00 */
[----:B------:R-:W-:Y:S01]  /*60d0*/  IMAD R13, R48, 0xc0, R153 ;  /* 0x000000c0300d7824 */ /* 0x000fe200078e0299 */
[----:B------:R-:W-:Y:S02]  /*60e0*/  SEL R51, R4, R11, P0 ;  /* 0x0000000b04337207 */ /* 0x000fe40000000000 */
[----:B------:R-:W-:Y:S02]  /*60f0*/  SEL R61, R11, R4, P0 ;  /* 0x000000040b3d7207 */ /* 0x000fe40000000000 */
[----:B------:R-:W-:-:S02]  /*6100*/  LOP3.LUT R5, R30, 0x180, RZ, 0xc0, !PT ;  /* 0x000001801e057812 */ /* 0x000fc400078ec0ff */
[----:B------:R-:W-:Y:S02]  /*6110*/  IADD3 R11, P5, R30, 0x20, RZ ;  /* 0x000000201e0b7810 */ /* 0x000fe40007fbe0ff */
[----:B------:R-:W-:Y:S01]  /*6120*/  LOP3.LUT R14, R14, R15, RZ, 0x3c, !PT ;  /* 0x0000000f0e0e7212 */ /* 0x000fe200078e3cff */
[----:B------:R-:W-:Y:S01]  /*6130*/  IMAD.X R15, RZ, RZ, R31, P1 ;  /* 0x000000ffff0f7224 */ /* 0x000fe200008e061f */
[----:B------:R-:W-:Y:S01]  /*6140*/  MOV R60, R6 ;  /* 0x00000006003c7202 */ /* 0x000fe20000000f00 */
[----:B0-----:R-:W-:Y:S01]  /*6150*/  @P2 IMAD.HI.U32 R6, R13, R42, RZ ;  /* 0x0000002a0d062227 */ /* 0x001fe200078e00ff */
[----:B------:R-:W-:Y:S02]  /*6160*/  IADD3 R33, P1, R34, 0x1800, RZ ;  /* 0x0000180022217810 */ /* 0x000fe40007f3e0ff */
[----:B------:R-:W-:Y:S01]  /*6170*/  SHF.R.U64 R5, R5, 0x3, RZ ;  /* 0x0000000305057819 */ /* 0x000fe200000012ff */
[----:B------:R-:W-:Y:S01]  /*6180*/  IMAD.MOV.U32 R7, RZ, RZ, R13 ;  /* 0x000000ffff077224 */ /* 0x000fe200078e000d */
[----:B------:R-:W-:-:S02]  /*6190*/  LOP3.LUT R4, R11, 0x180, RZ, 0xc0, !PT ;  /* 0x000001800b047812 */ /* 0x000fc400078ec0ff */
[----:B------:R-:W-:Y:S02]  /*61a0*/  LOP3.LUT R32, R33, 0x180, RZ, 0xc0, !PT ;  /* 0x0000018021207812 */ /* 0x000fe400078ec0ff */
[----:B------:R-:W-:Y:S01]  /*61b0*/  LOP3.LUT R30, R5, R30, RZ, 0x3c, !PT ;  /* 0x0000001e051e7212 */ /* 0x000fe200078e3cff */
[----:B------:R-:W-:Y:S01]  /*61c0*/  IMAD.X R5, RZ, RZ, R31, P5 ;  /* 0x000000ffff057224 */ /* 0x000fe200028e061f */
[----:B------:R-:W-:Y:S02]  /*61d0*/  SHF.R.U64 R4, R4, 0x3, RZ ;  /* 0x0000000304047819 */ /* 0x000fe400000012ff */
[----:B------:R-:W-:Y:S01]  /*61e0*/  MOV R68, R14 ;  /* 0x0000000e00447202 */ /* 0x000fe20000000f00 */
[----:B------:R-:W-:Y:S01]  /*61f0*/  IMAD.U32 R15, RZ, RZ, UR10 ;  /* 0x0000000aff0f7e24 */ /* 0x000fe2000f8e00ff */
[----:B---3--:R-:W-:Y:S02]  /*6200*/  @P2 SHF.R.U32.HI R7, RZ, R79, R6 ;  /* 0x0000004fff072219 */ /* 0x008fe40000011606 */
[----:B------:R-:W-:-:S02]  /*6210*/  F2FP.BF16.F32.PACK_AB R45, R45, R46 ;  /* 0x0000002e2d2d723e */ /* 0x000fc400000010ff */
[----:B------:R-:W-:Y:S01]  /*6220*/  F2FP.BF16.F32.PACK_AB R53, R53, R54 ;  /* 0x000000363535723e */ /* 0x000fe200000010ff */
[----:B------:R-:W-:Y:S01]  /*6230*/  UIMAD UR5, UR14, UR8, URZ ;  /* 0x000000080e0572a4 */ /* 0x000fe2000f8e023f */
[----:B------:R-:W-:Y:S01]  /*6240*/  SHF.R.U64 R32, R32, 0x3, RZ ;  /* 0x0000000320207819 */ /* 0x000fe200000012ff */
[----:B------:R-:W-:Y:S01]  /*6250*/  ULDC.64 UR10, c[0x0][0xaf0] ;  /* 0x0002bc00000a7ab9 */ /* 0x000fe20000000a00 */
[----:B------:R-:W-:Y:S02]  /*6260*/  LOP3.LUT R4, R4, R11, RZ, 0x3c, !PT ;  /* 0x0000000b04047212 */ /* 0x000fe400078e3cff */
[----:B------:R-:W-:Y:S01]  /*6270*/  MOV R31, R30 ;  /* 0x0000001e001f7202 */ /* 0x000fe20000000f00 */
[----:B------:R-:W-:Y:S01]  /*6280*/  IMAD.MOV R30, RZ, RZ, -R7 ;  /* 0x000000ffff1e7224 */ /* 0x000fe200078e0a07 */
[----:B------:R-:W-:Y:S02]  /*6290*/  SEL R75, R45, R50, P0 ;  /* 0x000000322d4b7207 */ /* 0x000fe40000000000 */
[----:B------:R-:W-:-:S02]  /*62a0*/  SEL R77, R53, R58, P0 ;  /* 0x0000003a354d7207 */ /* 0x000fc40000000000 */
[----:B------:R-:W-:Y:S02]  /*62b0*/  MOV R70, R28 ;  /* 0x0000001c00467202 */ /* 0x000fe40000000f00 */
[----:B------:R-:W-:Y:S01]  /*62c0*/  LOP3.LUT R32, R32, R33, RZ, 0x3c, !PT ;  /* 0x0000002120207212 */ /* 0x000fe200078e3cff */
[----:B------:R-:W-:Y:S01]  /*62d0*/  IMAD.X R33, RZ, RZ, R35, P1 ;  /* 0x000000ffff217224 */ /* 0x000fe200008e0623 */
[----:B------:R-:W-:Y:S01]  /*62e0*/  MOV R62, R4 ;  /* 0x00000004003e7202 */ /* 0x000fe20000000f00 */
[----:B------:R-:W-:Y:S01]  /*62f0*/  IMAD R5, R9, R30, R13 ;  /* 0x0000001e09057224 */ /* 0x000fe200078e020d */
[----:B------:R-:W-:Y:S02]  /*6300*/  SHF.R.S32.HI R4, RZ, 0x1f, R7 ;  /* 0x0000001fff047819 */ /* 0x000fe40000011407 */
[----:B------:R-:W-:Y:S02]  /*6310*/  IADD3 R12, P1, R7, UR6, RZ ;  /* 0x00000006070c7c10 */ /* 0x000fe4000ff3e0ff */
[----:B------:R-:W-:-:S02]  /*6320*/  SEL R45, R50, R45, P0 ;  /* 0x0000002d322d7207 */ /* 0x000fc40000000000 */
[----:B------:R-:W-:Y:S02]  /*6330*/  SEL R53, R58, R53, P0 ;  /* 0x000000353a357207 */ /* 0x000fe40000000000 */
[----:B------:R-:W-:Y:S01]  /*6340*/  IADD3.X R13, R4, UR7, R15, P1, !PT ;  /* 0x00000007040d7c10 */ /* 0x000fe20008ffe40f */
[----:B------:R-:W-:Y:S01]  /*6350*/  ULDC.64 UR6, c[0x0][0xb88] ;  /* 0x0002e20000067ab9 */ /* 0x000fe20000000a00 */
[C---:B------:R-:W-:Y:S02]  /*6360*/  IADD3 R25, P4, R34.reuse, 0x4800, RZ ;  /* 0x0000480022197810 */ /* 0x040fe40007f9e0ff */
[----:B------:R-:W-:Y:S01]  /*6370*/  SHF.R.S32.HI R4, RZ, 0x1f, R5 ;  /* 0x0000001fff047819 */ /* 0x000fe20000011405 */
[----:B------:R-:W-:Y:S01]  /*6380*/  IMAD.WIDE.U32 R12, R5, UR6, R12 ;  /* 0x00000006050c7c25 */ /* 0x000fe2000f8e000c */
[----:B------:R-:W-:Y:S02]  /*6390*/  IADD3 R27, P3, R34, 0x3000, RZ ;  /* 0x00003000221b7810 */ /* 0x000fe40007f7e0ff */
[----:B------:R-:W-:Y:S01]  /*63a0*/  LOP3.LUT R24, R25, 0x180, RZ, 0xc0, !PT ;  /* 0x0000018019187812 */ /* 0x000fe200078ec0ff */
[----:B------:R-:W-:Y:S01]  /*63b0*/  IMAD R4, R4, UR6, RZ ;  /* 0x0000000604047c24 */ /* 0x000fe2000f8e02ff */
[----:B------:R-:W-:-:S02]  /*63c0*/  LOP3.LUT R26, R27, 0x180, RZ, 0xc0, !PT ;  /* 0x000001801b1a7812 */ /* 0x000fc400078ec0ff */
[----:B------:R-:W-:Y:S01]  /*63d0*/  SHF.R.U64 R24, R24, 0x3, RZ ;  /* 0x0000000318187819 */ /* 0x000fe200000012ff */
[----:B------:R-:W-:Y:S01]  /*63e0*/  IMAD R29, R5, UR7, R4 ;  /* 0x00000007051d7c24 */ /* 0x000fe2000f8e0204 */
[----:B------:R-:W-:Y:S01]  /*63f0*/  SHF.R.U64 R26, R26, 0x3, RZ ;  /* 0x000000031a1a7819 */ /* 0x000fe200000012ff */
[----:B------:R-:W-:Y:S01]  /*6400*/  ULDC.64 UR6, c[0x0][0xb50] ;  /* 0x0002d40000067ab9 */ /* 0x000fe20000000a00 */
[----:B------:R-:W-:Y:S01]  /*6410*/  LOP3.LUT R24, R24, R25, RZ, 0x3c, !PT ;  /* 0x0000001918187212 */ /* 0x000fe200078e3cff */
[----:B------:R-:W-:Y:S01]  /*6420*/  IMAD.X R25, RZ, RZ, R35, P4 ;  /* 0x000000ffff197224 */ /* 0x000fe200020e0623 */
[----:B------:R-:W-:Y:S01]  /*6430*/  LOP3.LUT P1, RZ, R22, 0x3, RZ, 0xc0, !PT ;  /* 0x0000000316ff7812 */ /* 0x000fe2000782c0ff */
[----:B------:R-:W-:Y:S01]  /*6440*/  IMAD.IADD R13, R13, 0x1, R29 ;  /* 0x000000010d0d7824 */ /* 0x000fe200078e021d */
[----:B------:R-:W-:Y:S01]  /*6450*/  LOP3.LUT R26, R26, R27, RZ, 0x3c, !PT ;  /* 0x0000001b1a1a7212 */ /* 0x000fe200078e3cff */
[----:B------:R-:W-:Y:S01]  /*6460*/  IMAD.X R27, RZ, RZ, R35, P3 ;  /* 0x000000ffff1b7224 */ /* 0x000fe200018e0623 */
[C---:B------:R-:W-:Y:S01]  /*6470*/  IADD3 R21, P5, R34.reuse, 0x6000, RZ ;  /* 0x0000600022157810 */ /* 0x040fe20007fbe0ff */
[----:B------:R-:W-:Y:S01]  /*6480*/  UIMAD UR5, UR15, UR9, UR5 ;  /* 0x000000090f0572a4 */ /* 0x000fe2000f8e0205 */
[----:B------:R-:W-:-:S02]  /*6490*/  LOP3.LUT R11, R34, 0x180, RZ, 0xc0, !PT ;  /* 0x00000180220b7812 */ /* 0x000fc400078ec0ff */
[----:B------:R-:W-:Y:S02]  /*64a0*/  LOP3.LUT R20, R21, 0x180, RZ, 0xc0, !PT ;  /* 0x0000018015147812 */ /* 0x000fe400078ec0ff */
[----:B------:R-:W-:Y:S02]  /*64b0*/  SHF.R.U64 R11, R11, 0x3, RZ ;  /* 0x000000030b0b7819 */ /* 0x000fe400000012ff */
[----:B------:R-:W-:Y:S02]  /*64c0*/  SHF.R.U64 R20, R20, 0x3, RZ ;  /* 0x0000000314147819 */ /* 0x000fe400000012ff */
[----:B------:R-:W-:Y:S01]  /*64d0*/  LOP3.LUT R34, R11, R34, RZ, 0x3c, !PT ;  /* 0x000000220b227212 */ /* 0x000fe200078e3cff */
[--C-:B------:R-:W-:Y:S01]  /*64e0*/  IMAD.X R11, RZ, RZ, R35.reuse, P6 ;  /* 0x000000ffff0b7224 */ /* 0x100fe200030e0623 */
[----:B------:R-:W-:Y:S01]  /*64f0*/  LOP3.LUT R20, R20, R21, RZ, 0x3c, !PT ;  /* 0x0000001514147212 */ /* 0x000fe200078e3cff */
[----:B------:R-:W-:Y:S01]  /*6500*/  IMAD.X R21, RZ, RZ, R35, P5 ;  /* 0x000000ffff157224 */ /* 0x000fe200028e0623 */
[----:B--2---:R-:W-:Y:S01]  /*6510*/  LOP3.LUT R14, R0, 0x2, RZ, 0x3c, !PT ;  /* 0x00000002000e7812 */ /* 0x004fe200078e3cff */
[----:B------:R-:W-:Y:S04]  /*6520*/  SHFL.IDX PT, R47, R47, R0, 0x1c1f ;  /* 0x001c1f002f2f7589 */ /* 0x000fe800000e0000 */
[----:B------:R-:W0:Y:S04]  /*6530*/  SHFL.IDX PT, R6, R41, R14, 0x1c1f ;  /* 0x001c1f0e29067589 */ /* 0x000e2800000e0000 */
[----:B------:R-:W-:Y:S04]  /*6540*/  SHFL.IDX PT, R51, R51, R0, 0x1c1f ;  /* 0x001c1f0033337589 */ /* 0x000fe800000e0000 */
[----:B------:R-:W1:Y:S04]  /*6550*/  SHFL.IDX PT, R28, R61, R14, 0x1c1f ;  /* 0x001c1f0e3d1c7589 */ /* 0x000e6800000e0000 */
[----:B------:R-:W-:Y:S04]  /*6560*/  SHFL.IDX PT, R49, R49, R0, 0x1c1f ;  /* 0x001c1f0031317589 */ /* 0x000fe800000e0000 */
[----:B------:R-:W-:Y:S04]  /*6570*/  SHFL.IDX PT, R55, R55, R0, 0x1c1f ;  /* 0x001c1f0037377589 */ /* 0x000fe800000e0000 */
[----:B------:R-:W-:Y:S04]  /*6580*/  SHFL.IDX PT, R57, R57, R0, 0x1c1f ;  /* 0x001c1f0039397589 */ /* 0x000fe800000e0000 */
[----:B------:R-:W-:Y:S01]  /*6590*/  SHFL.IDX PT, R59, R59, R0, 0x1c1f ;  /* 0x001c1f003b3b7589 */ /* 0x000fe200000e0000 */
[----:B0-----:R-:W-:-:S02]  /*65a0*/  SEL R4, R47, R6, P0 ;  /* 0x000000062f047207 */ /* 0x001fc40000000000 */
[----:B------:R-:W-:Y:S01]  /*65b0*/  SEL R6, R6, R47, P0 ;  /* 0x0000002f06067207 */ /* 0x000fe20000000000 */
[----:B------:R-:W-:Y:S04]  /*65c0*/  SHFL.IDX PT, R43, R43, R0, 0x1c1f ;  /* 0x001c1f002b2b7589 */ /* 0x000fe800000e0000 */
[----:B------:R-:W-:Y:S01]  /*65d0*/  SHFL.IDX PT, R63, R63, R0, 0x1c1f ;  /* 0x001c1f003f3f7589 */ /* 0x000fe200000e0000 */
[----:B-1----:R-:W-:Y:S02]  /*65e0*/  SEL R5, R51, R28, P0 ;  /* 0x0000001c33057207 */ /* 0x002fe40000000000 */
[----:B------:R-:W-:Y:S01]  /*65f0*/  SEL R7, R28, R51, P0 ;  /* 0x000000331c077207 */ /* 0x000fe20000000000 */
[----:B------:R-:W-:Y:S04]  /*6600*/  SHFL.IDX PT, R67, R67, R0, 0x1c1f ;  /* 0x001c1f0043437589 */ /* 0x000fe800000e0000 */
[----:B------:R-:W-:Y:S04]  /*6610*/  SHFL.IDX PT, R71, R71, R0, 0x1c1f ;  /* 0x001c1f0047477589 */ /* 0x000fe800000e0000 */
[----:B------:R-:W-:Y:S04]  /*6620*/  SHFL.IDX PT, R75, R75, R0, 0x1c1f ;  /* 0x001c1f004b4b7589 */ /* 0x000fe800000e0000 */
[----:B------:R-:W-:Y:S04]  /*6630*/  SHFL.IDX PT, R77, R77, R0, 0x1c1f ;  /* 0x001c1f004d4d7589 */ /* 0x000fe800000e0000 */
[----:B------:R-:W-:Y:S04]  /*6640*/  SHFL.IDX PT, R36, R36, R14, 0x1c1f ;  /* 0x001c1f0e24247589 */ /* 0x000fe800000e0000 */
[----:B------:R0:W1:Y:S04]  /*6650*/  SHFL.IDX PT, R30, R37, R14, 0x1c1f ;  /* 0x001c1f0e251e7589 */ /* 0x00006800000e0000 */
[----:B------:R-:W2:Y:S01]  /*6660*/  SHFL.IDX PT, R52, R65, R14, 0x1c1f ;  /* 0x001c1f0e41347589 */ /* 0x000ea200000e0000 */
[----:B------:R-:W-:Y:S01]  /*6670*/  BAR.SYNC.DEFER_BLOCKING 0x1, 0x180 ;  /* 0x0046000000007b1d */ /* 0x000fe20000010000 */
[----:B0-----:R-:W-:-:S05]  /*6680*/  LEA R37, P4, R12, UR6, 0x2 ;  /* 0x000000060c257c11 */ /* 0x001fca000f8810ff */
[----:B------:R-:W0:Y:S04]  /*6690*/  SHFL.IDX PT, R38, R38, R14, 0x1c1f ;  /* 0x001c1f0e26267589 */ /* 0x000e2800000e0000 */
[----:B------:R-:W3:Y:S04]  /*66a0*/  SHFL.IDX PT, R46, R40, R14, 0x1c1f ;  /* 0x001c1f0e282e7589 */ /* 0x000ee800000e0000 */
[----:B------:R-:W4:Y:S01]  /*66b0*/  SHFL.IDX PT, R0, R69, R14, 0x1c1f ;  /* 0x001c1f0e45007589 */ /* 0x000f2200000e0000 */
[----:B-1----:R-:W-:Y:S02]  /*66c0*/  SEL R28, R55, R30, P0 ;  /* 0x0000001e371c7207 */ /* 0x002fe40000000000 */
[----:B------:R-:W-:Y:S01]  /*66d0*/  SEL R30, R30, R55, P0 ;  /* 0x000000371e1e7207 */ /* 0x000fe20000000000 */
[----:B------:R1:W4:Y:S04]  /*66e0*/  SHFL.IDX PT, R42, R39, R14, 0x1c1f ;  /* 0x001c1f0e272a7589 */ /* 0x00032800000e0000 */
[----:B------:R-:W4:Y:S04]  /*66f0*/  SHFL.IDX PT, R54, R73, R14, 0x1c1f ;  /* 0x001c1f0e49367589 */ /* 0x000f2800000e0000 */
[----:B------:R-:W4:Y:S01]  /*6700*/  SHFL.IDX PT, R56, R45, R14, 0x1c1f ;  /* 0x001c1f0e2d387589 */ /* 0x000f2200000e0000 */
[----:B-1----:R-:W-:-:S03]  /*6710*/  IMAD R39, R48, 0xc0, R152 ;  /* 0x000000c030277824 */ /* 0x002fc600078e0298 */
[----:B------:R1:W4:Y:S01]  /*6720*/  SHFL.IDX PT, R58, R53, R14, 0x1c1f ;  /* 0x001c1f0e353a7589 */ /* 0x00032200000e0000 */
[C---:B------:R-:W-:Y:S01]  /*6730*/  VIADD R15, R39.reuse, 0x8 ;  /* 0x00000008270f7836 */ /* 0x040fe20000000000 */
[-C--:B------:R-:W-:Y:S02]  /*6740*/  ISETP.GE.OR P3, PT, R39, R66.reuse, P1 ;  /* 0x000000422700720c */ /* 0x080fe40000f66670 */
[----:B------:R4:W-:Y:S01]  /*6750*/  STSM.16.M88.4 [R31], R4 ;  /* 0x000000041f007844 */ /* 0x0009e20000000200 */
[----:B------:R-:W-:Y:S02]  /*6760*/  LEA.HI.X R39, R12, UR7, R13, 0x2, P4 ;  /* 0x000000070c277c11 */ /* 0x000fe4000a0f140d */
[----:B------:R-:W-:Y:S01]  /*6770*/  ISETP.GE.OR P1, PT, R15, R66, P1 ;  /* 0x000000420f00720c */ /* 0x000fe20000f26670 */
[----:B------:R-:W-:Y:S01]  /*6780*/  SHFL.IDX PT, R50, R37, RZ, 0x1c1f ;  /* 0x001c1fff25327589 */ /* 0x000fe200000e0000 */
[----:B------:R-:W-:Y:S02]  /*6790*/  SEL R12, R49, R36, P0 ;  /* 0x00000024310c7207 */ /* 0x000fe40000000000 */
[----:B-1----:R-:W-:Y:S01]  /*67a0*/  SEL R14, R36, R49, P0 ;  /* 0x00000031240e7207 */ /* 0x002fe20000000000 */
[----:B------:R-:W1:Y:S01]  /*67b0*/  SHFL.IDX PT, R51, R39, RZ, 0x1c1f ;  /* 0x001c1fff27337589 */ /* 0x000e6200000e0000 */
[----:B--2---:R-:W-:-:S02]  /*67c0*/  SEL R13, R63, R52, P0 ;  /* 0x000000343f0d7207 */ /* 0x004fc40000000000 */
[----:B------:R-:W-:Y:S01]  /*67d0*/  SEL R15, R52, R63, P0 ;  /* 0x0000003f340f7207 */ /* 0x000fe20000000000 */
[----:B------:R2:W-:Y:S01]  /*67e0*/  SHFL.IDX PT, R64, R37, 0x1, 0x1c1f ;  /* 0x003c1f0025407f89 */ /* 0x0005e200000e0000 */
[----:B0-----:R-:W-:Y:S02]  /*67f0*/  SEL R36, R57, R38, P0 ;  /* 0x0000002639247207 */ /* 0x001fe40000000000 */
[----:B---3--:R-:W-:Y:S01]  /*6800*/  SEL R44, R43, R46, P0 ;  /* 0x0000002e2b2c7207 */ /* 0x008fe20000000000 */
[----:B------:R0:W3:Y:S01]  /*6810*/  SHFL.IDX PT, R65, R39, 0x1, 0x1c1f ;  /* 0x003c1f0027417f89 */ /* 0x0000e200000e0000 */
[----:B----4-:R-:W-:Y:S02]  /*6820*/  SEL R29, R67, R0, P0 ;  /* 0x00000000431d7207 */ /* 0x010fe40000000000 */
[----:B------:R-:W-:Y:S01]  /*6830*/  SEL R31, R0, R67, P0 ;  /* 0x00000043001f7207 */ /* 0x000fe20000000000 */
[----:B------:R-:W-:Y:S01]  /*6840*/  STSM.16.M88.4 [R62], R12 ;  /* 0x0000000c3e007844 */ /* 0x000fe20000000200 */
[----:B------:R-:W-:-:S02]  /*6850*/  SEL R38, R38, R57, P0 ;  /* 0x0000003926267207 */ /* 0x000fc40000000000 */
[----:B------:R-:W-:Y:S01]  /*6860*/  SEL R40, R59, R42, P0 ;  /* 0x0000002a3b287207 */ /* 0x000fe20000000000 */
[----:B------:R-:W-:Y:S01]  /*6870*/  STSM.16.M88.4 [R60], R28 ;  /* 0x0000001c3c007844 */ /* 0x000fe20000000200 */
[----:B------:R-:W-:Y:S02]  /*6880*/  SEL R46, R46, R43, P0 ;  /* 0x0000002b2e2e7207 */ /* 0x000fe40000000000 */
[----:B--2---:R-:W-:Y:S02]  /*6890*/  SEL R37, R71, R54, P0 ;  /* 0x0000003647257207 */ /* 0x004fe40000000000 */
[----:B0-----:R-:W-:Y:S02]  /*68a0*/  SEL R39, R54, R71, P0 ;  /* 0x0000004736277207 */ /* 0x001fe40000000000 */
[----:B------:R-:W-:Y:S02]  /*68b0*/  SEL R42, R42, R59, P0 ;  /* 0x0000003b2a2a7207 */ /* 0x000fe40000000000 */
[----:B------:R-:W-:Y:S01]  /*68c0*/  SEL R41, R75, R56, P0 ;  /* 0x000000384b297207 */ /* 0x000fe20000000000 */
[----:B------:R0:W-:Y:S01]  /*68d0*/  STSM.16.M88.4 [R72], R36 ;  /* 0x0000002448007844 */ /* 0x0001e20000000200 */
[----:B------:R-:W-:-:S02]  /*68e0*/  SEL R43, R56, R75, P0 ;  /* 0x0000004b382b7207 */ /* 0x000fc40000000000 */
[----:B------:R-:W-:Y:S02]  /*68f0*/  SEL R45, R77, R58, P0 ;  /* 0x0000003a4d2d7207 */ /* 0x000fe40000000000 */
[----:B------:R-:W-:Y:S01]  /*6900*/  SEL R47, R58, R77, P0 ;  /* 0x0000004d3a2f7207 */ /* 0x000fe20000000000 */
[----:B------:R-:W-:Y:S04]  /*6910*/  STSM.16.M88.4 [R70], R40 ;  /* 0x0000002846007844 */ /* 0x000fe80000000200 */
[----:B------:R-:W-:Y:S01]  /*6920*/  STSM.16.M88.4 [R68], R44 ;  /* 0x0000002c44007844 */ /* 0x000fe20000000200 */
[----:B------:R-:W-:Y:S08]  /*6930*/  BAR.SYNC.DEFER_BLOCKING 0x1, 0x180 ;  /* 0x0046000000007b1d */ /* 0x000ff00000010000 */
[----:B0-----:R-:W0:Y:S08]  /*6940*/  @P2 LDC R37, c[0x0][0xbec] ;  /* 0x0002fb00ff252b82 */ /* 0x001e300000000800 */
[----:B------:R-:W2:Y:S01]  /*6950*/  @P2 LDC R39, c[0x0][0xbf0] ;  /* 0x0002fc00ff272b82 */ /* 0x000ea20000000800 */
[----:B------:R-:W-:Y:S01]  /*6960*/  UIMAD.WIDE.U32 UR6, UR15, UR8, URZ ;  /* 0x000000080f0672a5 */ /* 0x000fe2000f8e003f */
[----:B-1----:R-:W-:Y:S04]  /*6970*/  @!P3 ST.E desc[UR36][R50.64], R8 ;  /* 0x000000083200b985 */ /* 0x002fe8000c101924 */
[----:B---3--:R1:W-:Y:S04]  /*6980*/  @!P1 ST.E desc[UR36][R64.64], R3 ;  /* 0x0000000340009985 */ /* 0x0083e8000c101924 */
[----:B------:R3:W5:Y:S01]  /*6990*/  LD.E.128 R60, desc[UR36][R20.64] ;  /* 0x00000024143c7980 */ /* 0x000762000c101d00 */
[----:B------:R-:W-:-:S02]  /*69a0*/  UIMAD UR8, UR16, UR10, URZ ;  /* 0x0000000a100872a4 */ /* 0x000fc4000f8e023f */
[----:B------:R-:W-:Y:S01]  /*69b0*/  UIADD3 UR7, UR7, UR5, URZ ;  /* 0x0000000507077290 */ /* 0x000fe2000fffe03f */
[----:B------:R4:W5:Y:S01]  /*69c0*/  LD.E.128 R28, desc[UR36][R10.64] ;  /* 0x000000240a1c7980 */ /* 0x000962000c101d00 */
[----:B-1----:R-:W-:-:S03]  /*69d0*/  IMAD R3, R18, 0x60, R19 ;  /* 0x0000006012037824 */ /* 0x002fc600078e0213 */
[----:B------:R-:W5:Y:S01]  /*69e0*/  LD.E.128 R52, desc[UR36][R34.64] ;  /* 0x0000002422347980 */ /* 0x000f62000c101d00 */
[----:B---3--:R-:W-:-:S03]  /*69f0*/  IMAD R20, R48, 0xc0, R3 ;  /* 0x000000c030147824 */ /* 0x008fc600078e0203 */
[----:B------:R-:W5:Y:S01]  /*6a00*/  LD.E.128 R4, desc[UR36][R32.64] ;  /* 0x0000002420047980 */ /* 0x000f62000c101d00 */
[----:B0-----:R-:W-:Y:S01]  /*6a10*/  @P2 IMAD.HI.U32 R0, R20, R37, RZ ;  /* 0x0000002514002227 */ /* 0x001fe200078e00ff */
[----:B------:R-:W-:Y:S02]  /*6a20*/  UIMAD UR5, UR45, UR11, UR8 ;  /* 0x0000000b2d0572a4 */ /* 0x000fe4000f8e0208 */
[----:B------:R-:W5:Y:S01]  /*6a30*/  LD.E.128 R56, desc[UR36][R26.64] ;  /* 0x000000241a387980 */ /* 0x000f62000c101d00 */
[----:B------:R-:W-:Y:S01]  /*6a40*/  IMAD.MOV.U32 R3, RZ, RZ, R20 ;  /* 0x000000ffff037224 */ /* 0x000fe200078e0014 */
[----:B--2---:R-:W-:Y:S01]  /*6a50*/  @P2 SHF.R.U32.HI R3, RZ, R39, R0 ;  /* 0x00000027ff032219 */ /* 0x004fe20000011600 */
[----:B------:R-:W-:Y:S01]  /*6a60*/  UIMAD.WIDE.U32 UR6, UR45, UR10, UR6 ;  /* 0x0000000a2d0672a5 */ /* 0x000fe2000f8e0006 */
[----:B------:R0:W5:Y:S01]  /*6a70*/  LD.E.128 R12, desc[UR36][R24.64] ;  /* 0x00000024180c7980 */ /* 0x000162000c101d00 */
[----:B------:R-:W-:Y:S01]  /*6a80*/  ULDC.64 UR8, c[0x0][0xae0] ;  /* 0x0002b80000087ab9 */ /* 0x000fe20000000a00 */
[--C-:B------:R-:W-:Y:S01]  /*6a90*/  SHF.R.S32.HI R0, RZ, 0x1f, R3.reuse ;  /* 0x0000001fff007819 */ /* 0x100fe20000011403 */
[----:B------:R-:W-:Y:S01]  /*6aa0*/  UIADD3 UR5, UR7, UR5, URZ ;  /* 0x0000000507057290 */ /* 0x000fe2000fffe03f */
[----:B------:R-:W-:Y:S01]  /*6ab0*/  IMAD.MOV R8, RZ, RZ, -R3 ;  /* 0x000000ffff087224 */ /* 0x000fe200078e0a03 */
[----:B------:R-:W-:Y:S01]  /*6ac0*/  @!PT LDS RZ, [RZ] ;  /* 0x00000000fffff984 */ /* 0x000fe20000000800 */
[----:B------:R-:W-:Y:S01]  /*6ad0*/  @!PT LDS RZ, [RZ] ;  /* 0x00000000fffff984 */ /* 0x000fe20000000800 */
[----:B------:R-:W-:Y:S01]  /*6ae0*/  @!PT LDS RZ, [RZ] ;  /* 0x00000000fffff984 */ /* 0x000fe20000000800 */
[----:B------:R-:W-:Y:S01]  /*6af0*/  @!PT LDS RZ, [RZ] ;  /* 0x00000000fffff984 */ /* 0x000fe20000000800 */
[----:B------:R1:W-:Y:S06]  /*6b00*/  MEMBAR.ALL.CTA ;  /* 0x0000000000007992 */ /* 0x0003ec0000008000 */
[----:B-1----:R-:W1:Y:S01]  /*6b10*/  FENCE.VIEW.ASYNC.S ;  /* 0x00000000000073c6 */ /* 0x002e620000000000 */
[----:B----4-:R-:W-:-:S02]  /*6b20*/  IMAD.U32 R11, RZ, RZ, UR7 ;  /* 0x00000007ff0b7e24 */ /* 0x010fc4000f8e00ff */
[----:B------:R-:W-:Y:S02]  /*6b30*/  IMAD R0, R0, UR8, RZ ;  /* 0x0000000800007c24 */ /* 0x000fe4000f8e02ff */
[----:B------:R-:W-:Y:S02]  /*6b40*/  IMAD R21, R9, R8, R20 ;  /* 0x0000000809157224 */ /* 0x000fe400078e0214 */
[----:B------:R-:W-:Y:S01]  /*6b50*/  IMAD.U32 R10, RZ, RZ, UR6 ;  /* 0x00000006ff0a7e24 */ /* 0x000fe2000f8e00ff */
[----:B------:R-:W-:Y:S01]  /*6b60*/  ULDC.64 UR6, c[0x0][0xad8] ;  /* 0x0002b60000067ab9 */ /* 0x000fe20000000a00 */
[----:B------:R-:W-:Y:S02]  /*6b70*/  IMAD.U32 R11, RZ, RZ, UR5 ;  /* 0x00000005ff0b7e24 */ /* 0x000fe4000f8e00ff */
[C---:B0-----:R-:W-:Y:S01]  /*6b80*/  IMAD R25, R3.reuse, UR9, R0 ;  /* 0x0000000903197c24 */ /* 0x041fe2000f8e0200 */
[----:B------:R-:W-:Y:S01]  /*6b90*/  SHF.R.S32.HI R0, RZ, 0x1f, R21 ;  /* 0x0000001fff007819 */ /* 0x000fe20000011415 */
[----:B------:R-:W-:-:S04]  /*6ba0*/  IMAD.WIDE.U32 R8, R3, UR8, R10 ;  /* 0x0000000803087c25 */ /* 0x000fc8000f8e000a */
[----:B------:R-:W-:Y:S02]  /*6bb0*/  IMAD.IADD R9, R9, 0x1, R25 ;  /* 0x0000000109097824 */ /* 0x000fe400078e0219 */
[----:B------:R-:W-:Y:S02]  /*6bc0*/  IMAD R0, R0, UR6, RZ ;  /* 0x0000000600007c24 */ /* 0x000fe4000f8e02ff */
[----:B------:R-:W-:Y:S01]  /*6bd0*/  IMAD R27, R48, 0xc0, R19 ;  /* 0x000000c0301b7824 */ /* 0x000fe200078e0213 */
[----:B------:R-:W-:Y:S01]  /*6be0*/  UIADD3 UR4, UR4, 0x19c20, URZ ;  /* 0x00019c2004047890 */ /* 0x000fe2000fffe03f */
[C---:B------:R-:W-:Y:S02]  /*6bf0*/  IMAD R3, R21.reuse, UR7, R0 ;  /* 0x0000000715037c24 */ /* 0x040fe4000f8e0200 */
[----:B------:R-:W-:Y:S01]  /*6c00*/  IMAD.WIDE.U32 R8, R21, UR6, R8 ;  /* 0x0000000615087c25 */ /* 0x000fe2000f8e0008 */
[----:B------:R-:W-:Y:S01]  /*6c10*/  UIADD3 UR38, UR38, 0x1, URZ ;  /* 0x0000000126267890 */ /* 0x000fe2000fffe03f */
[----:B------:R-:W-:Y:S01]  /*6c20*/  ISETP.GE.AND P0, PT, R27, R66, PT ;  /* 0x000000421b00720c */ /* 0x000fe20003f06270 */
[----:B------:R-:W-:Y:S01]  /*6c30*/  ULDC.64 UR6, c[0x0][0xa80] ;  /* 0x0002a00000067ab9 */ /* 0x000fe20000000a00 */
[----:B------:R-:W-:Y:S01]  /*6c40*/  IMAD.IADD R3, R9, 0x1, R3 ;  /* 0x0000000109037824 */ /* 0x000fe200078e0203 */
[----:B------:R-:W-:Y:S01]  /*6c50*/  UPRMT UR4, URZ, 0x654, UR4 ;  /* 0x000006543f047896 */ /* 0x000fe20008000004 */
[----:B------:R-:W-:Y:S01]  /*6c60*/  LEA R0, P1, R8, UR6, 0x1 ;  /* 0x0000000608007c11 */ /* 0x000fe2000f8208ff */
[----:B------:R-:W-:-:S03]  /*6c70*/  UISETP.NE.AND UP0, UPT, UR38, 0x2, UPT ;  /* 0x000000022600788c */ /* 0x000fc6000bf05270 */
[----:B------:R-:W-:Y:S01]  /*6c80*/  LEA.HI.X R26, R8, UR7, R3, 0x1, P1 ;  /* 0x00000007081a7c11 */ /* 0x000fe200088f0c03 */
[----:B------:R-:W-:Y:S01]  /*6c90*/  USEL UR6, URZ, 0x1, UP0 ;  /* 0x000000013f067887 */ /* 0x000fe20008000000 */
[----:B------:R-:W-:Y:S01]  /*6ca0*/  ULDC UR5, c[0x0][0xc] ;  /* 0x0000030000057ab9 */ /* 0x000fe20000000800 */
[----:B------:R-:W-:Y:S01]  /*6cb0*/  USEL UR38, UR38, URZ, UP0 ;  /* 0x0000003f26267287 */ /* 0x000fe20008000000 */
[----:B-1----:R0:W1:Y:S01]  /*6cc0*/  SHFL.IDX PT, R10, R0, RZ, 0x1c1f ;  /* 0x001c1fff000a7589 */ /* 0x00206200000e0000 */
[----:B------:R-:W-:Y:S01]  /*6cd0*/  UIADD3 UR47, UR5, UR47, URZ ;  /* 0x0000002f052f7290 */ /* 0x000fe2000fffe03f */
[----:B------:R-:W-:Y:S01]  /*6ce0*/  SYNCS.ARRIVE.TRANS64.RED.A1T0 RZ, [UR4], RZ ;  /* 0x000000ffffff79a7 */ /* 0x000fe20008100404 */
[----:B------:R-:W-:Y:S01]  /*6cf0*/  ULOP3.LUT UR39, UR39, UR6, URZ, 0x3c, !UPT ;  /* 0x0000000627277292 */ /* 0x000fe2000f8e3c3f */
[----:B------:R0:W2:Y:S01]  /*6d00*/  SHFL.IDX PT, R11, R26, RZ, 0x1c1f ;  /* 0x001c1fff1a0b7589 */ /* 0x0000a200000e0000 */
[----:B------:R-:W-:Y:S04]  /*6d10*/  BSSY B0, `(.L_x_31) ;  /* 0x000000e000007945 */ /* 0x000fe80003800000 */
[----:B------:R-:W-:Y:S06]  /*6d20*/  @P0 BRA `(.L_x_32) ;  /* 0x0000000000300947 */ /* 0x000fec0003800000 */
[----:B------:R-:W-:Y:S02]  /*6d30*/  ULDC UR4, c[0x0][0xac8] ;  /* 0x0002b20000047ab9 */ /* 0x000fe40000000800 */
[----:B------:R-:W-:Y:S02]  /*6d40*/  ISETP.GE.AND P1, PT, R17, UR4, PT ;  /* 0x0000000411007c0c */ /* 0x000fe4000bf26270 */
[----:B------:R-:W-:Y:S02]  /*6d50*/  ISETP.GE.AND P2, PT, R16, UR4, PT ;  /* 0x0000000410007c0c */ /* 0x000fe4000bf46270 */
[----:B------:R-:W-:-:S09]  /*6d60*/  ISETP.GE.AND P0, PT, R2, UR4, PT ;  /* 0x0000000402007c0c */ /* 0x000fd2000bf06270 */
[CC--:B-1----:R-:W-:Y:S02]  /*6d70*/  @!P1 LEA R20, P3, R17.reuse, R10.reuse, 0x1 ;  /* 0x0000000a11149211 */ /* 0x0c2fe400078608ff */
[----:B------:R-:W-:Y:S02]  /*6d80*/  @!P2 LEA R24, P4, R16, R10, 0x1 ;  /* 0x0000000a1018a211 */ /* 0x000fe400078808ff */
[----:B--2---:R-:W-:Y:S01]  /*6d90*/  @!P0 IMAD.WIDE R8, R2, 0x2, R10 ;  /* 0x0000000202088825 */ /* 0x004fe200078e020a */
[-C--:B------:R-:W-:Y:S02]  /*6da0*/  @!P1 LEA.HI.X R21, R17, R11.reuse, R157, 0x1, P3 ;  /* 0x0000000b11159211 */ /* 0x080fe400018f0c9d */
[----:B------:R-:W-:Y:S02]  /*6db0*/  @!P2 LEA.HI.X R25, R16, R11, R156, 0x1, P4 ;  /* 0x0000000b1019a211 */ /* 0x000fe400020f0c9c */
[----:B-----5:R3:W-:Y:S04]  /*6dc0*/  @!P0 ST.E.128 desc[UR36][R8.64], R52 ;  /* 0x0000003408008985 */ /* 0x0207e8000c101d24 */
[----:B------:R3:W-:Y:S04]  /*6dd0*/  @!P1 ST.E.128 desc[UR36][R20.64], R56 ;  /* 0x0000003814009985 */ /* 0x0007e8000c101d24 */
[----:B------:R3:W-:Y:S02]  /*6de0*/  @!P2 ST.E.128 desc[UR36][R24.64], R60 ;  /* 0x0000003c1800a985 */ /* 0x0007e4000c101d24 */
.L_x_32:
[----:B------:R-:W-:Y:S05]  /*6df0*/  BSYNC B0 ;  /* 0x0000000000007941 */ /* 0x000fea0003800000 */
.L_x_31:
[----:B------:R-:W-:Y:S01]  /*6e00*/  VIADD R3, R27, 0x60 ;  /* 0x000000601b037836 */ /* 0x000fe20000000000 */
[----:B--2---:R2:W4:Y:S01]  /*6e10*/  SHFL.IDX PT, R11, R26, 0x1, 0x1c1f ;  /* 0x003c1f001a0b7f89 */ /* 0x00452200000e0000 */
[----:B------:R-:W-:Y:S01]  /*6e20*/  UIADD3 UR40, UR40, 0x1, URZ ;  /* 0x0000000128287890 */ /* 0x000fe2000fffe03f */
[----:B------:R-:W-:Y:S02]  /*6e30*/  BSSY B0, `(.L_x_33) ;  /* 0x0000010000007945 */ /* 0x000fe40003800000 */
[----:B------:R-:W-:Y:S01]  /*6e40*/  ISETP.GE.AND P0, PT, R3, R66, PT ;  /* 0x000000420300720c */ /* 0x000fe20003f06270 */
[----:B-1----:R2:W1:-:S12]  /*6e50*/  SHFL.IDX PT, R10, R0, 0x1, 0x1c1f ;  /* 0x003c1f00000a7f89 */ /* 0x00245800000e0000 */
[----:B--2---:R-:W-:Y:S05]  /*6e60*/  @P0 BRA `(.L_x_34) ;  /* 0x0000000000300947 */ /* 0x004fea0003800000 */
[----:B------:R-:W-:Y:S02]  /*6e70*/  ULDC UR4, c[0x0][0xac8] ;  /* 0x0002b20000047ab9 */ /* 0x000fe40000000800 */
[----:B------:R-:W-:Y:S02]  /*6e80*/  ISETP.GE.AND P3, PT, R17, UR4, PT ;  /* 0x0000000411007c0c */ /* 0x000fe4000bf66270 */
[----:B------:R-:W-:Y:S02]  /*6e90*/  ISETP.GE.AND P4, PT, R16, UR4, PT ;  /* 0x0000000410007c0c */ /* 0x000fe4000bf86270 */
[----:B------:R-:W-:-:S09]  /*6ea0*/  ISETP.GE.AND P2, PT, R2, UR4, PT ;  /* 0x0000000402007c0c */ /* 0x000fd2000bf46270 */
[CC--:B-1-3--:R-:W-:Y:S02]  /*6eb0*/  @!P3 LEA R20, P0, R17.reuse, R10.reuse, 0x1 ;  /* 0x0000000a1114b211 */ /* 0x0cafe400078008ff */
[----:B------:R-:W-:Y:S02]  /*6ec0*/  @!P4 LEA R24, P1, R16, R10, 0x1 ;  /* 0x0000000a1018c211 */ /* 0x000fe400078208ff */
[----:B----4-:R-:W-:Y:S01]  /*6ed0*/  @!P2 IMAD.WIDE R8, R2, 0x2, R10 ;  /* 0x000000020208a825 */ /* 0x010fe200078e020a */
[-C--:B------:R-:W-:Y:S02]  /*6ee0*/  @!P3 LEA.HI.X R21, R17, R11.reuse, R157, 0x1, P0 ;  /* 0x0000000b1115b211 */ /* 0x080fe400000f0c9d */
[----:B------:R-:W-:Y:S02]  /*6ef0*/  @!P4 LEA.HI.X R25, R16, R11, R156, 0x1, P1 ;  /* 0x0000000b1019c211 */ /* 0x000fe400008f0c9c */
[----:B-----5:R2:W-:Y:S04]  /*6f00*/  @!P2 ST.E.128 desc[UR36][R8.64], R4 ;  /* 0x000000040800a985 */ /* 0x0205e8000c101d24 */
[----:B------:R2:W-:Y:S04]  /*6f10*/  @!P3 ST.E.128 desc[UR36][R20.64], R12 ;  /* 0x0000000c1400b985 */ /* 0x0005e8000c101d24 */
[----:B------:R2:W-:Y:S02]  /*6f20*/  @!P4 ST.E.128 desc[UR36][R24.64], R28 ;  /* 0x0000001c1800c985 */ /* 0x0005e4000c101d24 */
.L_x_34:
[----:B------:R-:W-:Y:S05]  /*6f30*/  BSYNC B0 ;  /* 0x0000000000007941 */ /* 0x000fea0003800000 */
.L_x_33:
[----:B0-----:R-:W0:Y:S02]  /*6f40*/  LDC R0, c[0x0][0xc34] ;  /* 0x00030d00ff007b82 */ /* 0x001e240000000800 */
[----:B0-----:R-:W-:-:S13]  /*6f50*/  ISETP.LE.AND P0, PT, R0, UR47, PT ;  /* 0x0000002f00007c0c */ /* 0x001fda000bf03270 */
[----:B------:R-:W-:Y:S05]  /*6f60*/  @!P0 BRA `(.L_x_35) ;  /* 0xffffff9c004c8947 */ /* 0x000fea000383ffff */
[----:B------:R-:W-:Y:S05]  /*6f70*/  EXIT ;  /* 0x000000000000794d */ /* 0x000fea0003800000 */
.L_x_5:
[----:B------:R-:W-:-:S08]  /*6f80*/  NOP ;  /* 0x0000000000007918 */ /* 0x000fd00000000000 */
[----:B------:R-:W0:-:S00]  /*6f90*/  USETMAXREG.DEALLOC.CTAPOOL 0x20 ;  /* 0x00000020000079c8 */ /* 0x000e0000080e0500 */
[----:B------:R-:W1:Y:S01]  /*6fa0*/  S2UR UR39, SR_CTAID.X ;  /* 0x00000000002779c3 */ /* 0x000e620000002500 */
[----:B------:R-:W-:Y:S01]  /*6fb0*/  UMOV UR38, 0x1 ;  /* 0x0000000100267882 */ /* 0x000fe20000000000 */
[----:B0-----:R-:W-:Y:S02]  /*6fc0*/  IMAD.MOV.U32 R19, RZ, RZ, RZ ;  /* 0x000000ffff137224 */ /* 0x001fe400078e00ff */
[----:B------:R-:W-:-:S04]  /*6fd0*/  IMAD.MOV.U32 R22, RZ, RZ, 0x1 ;  /* 0x00000001ff167424 */ /* 0x000fc800078e00ff */
[----:B------:R-:W1:Y:S02]  /*6fe0*/  LDC R2, c[0x0][0xc34] ;  /* 0x00030d00ff027b82 */ /* 0x000e640000000800 */
[----:B-1----:R-:W-:-:S13]  /*6ff0*/  ISETP.LE.AND P0, PT, R2, UR39, PT ;  /* 0x0000002702007c0c */ /* 0x002fda000bf03270 */
[----:B------:R-:W-:Y:S05]  /*7000*/  @P0 BRA `(.L_x_36) ;  /* 0x0000003400fc0947 */ /* 0x000fea0003800000 */
[----:B------:R-:W0:Y:S01]  /*7010*/  S2R R10, SR_TID.X ;  /* 0x00000000000a7919 */ /* 0x000e220000002100 */
[----:B------:R-:W-:Y:S01]  /*7020*/  ULDC.64 UR4, c[0x0][0x418] ;  /* 0x0001060000047ab9 */ /* 0x000fe20000000a00 */
[----:B------:R-:W-:Y:S01]  /*7030*/  IMAD.SHL.U32 R6, R0, 0x800, RZ ;  /* 0x0000080000067824 */ /* 0x000fe200078e00ff */
[----:B------:R-:W-:Y:S01]  /*7040*/  UISETP.NE.U32.AND UP0, UPT, UR4, URZ, UPT ;  /* 0x0000003f0400728c */ /* 0x000fe2000bf05070 */
[----:B------:R-:W-:Y:S01]  /*7050*/  LOP3.LUT R16, R16, 0xfffffffb, RZ, 0xc0, !PT ;  /* 0xfffffffb10107812 */ /* 0x000fe200078ec0ff */
[----:B------:R-:W-:Y:S01]  /*7060*/  ULDC.64 UR6, c[0x0][0x2f0] ;  /* 0x0000bc0000067ab9 */ /* 0x000fe20000000a00 */
[----:B------:R-:W-:Y:S01]  /*7070*/  ULDC UR4, c[0x0][0x424] ;  /* 0x0001090000047ab9 */ /* 0x000fe20000000800 */
[----:B------:R-:W-:Y:S01]  /*7080*/  UISETP.NE.AND.EX UP0, UPT, UR5, URZ, UPT, UP0 ;  /* 0x0000003f0500728c */ /* 0x000fe2000bf05300 */
[----:B------:R-:W-:Y:S01]  /*7090*/  IMAD.MOV.U32 R22, RZ, RZ, 0x1 ;  /* 0x00000001ff167424 */ /* 0x000fe200078e00ff */
[----:B------:R-:W-:Y:S01]  /*70a0*/  ULDC UR42, c[0x0][0x448] ;  /* 0x00011200002a7ab9 */ /* 0x000fe20000000800 */
[----:B------:R-:W-:Y:S01]  /*70b0*/  ULDC UR8, c[0x0][0x2b8] ;  /* 0x0000ae0000087ab9 */ /* 0x000fe20000000800 */
[----:B------:R-:W-:Y:S01]  /*70c0*/  USEL UR4, UR4, 0x1, UP0 ;  /* 0x0000000104047887 */ /* 0x000fe20008000000 */
[----:B------:R-:W-:Y:S01]  /*70d0*/  IMAD.MOV.U32 R19, RZ, RZ, RZ ;  /* 0x000000ffff137224 */ /* 0x000fe200078e00ff */
[----:B------:R-:W-:Y:S01]  /*70e0*/  UMOV UR43, 0x400 ;  /* 0x00000400002b7882 */ /* 0x000fe20000000000 */
[----:B------:R-:W-:-:S02]  /*70f0*/  ULOP3.LUT UR48, UR41, 0x2, URZ, 0xfc, !UPT ;  /* 0x0000000229307892 */ /* 0x000fc4000f8efc3f */
[----:B------:R-:W-:Y:S02]  /*7100*/  UIMAD UR40, UR4, UR6, URZ ;  /* 0x00000006042872a4 */ /* 0x000fe4000f8e023f */
[----:B------:R-:W-:Y:S02]  /*7110*/  ULEA UR43, UR47, UR43, 0x18 ;  /* 0x0000002b2f2b7291 */ /* 0x000fe4000f8ec03f */
[----:B------:R-:W-:Y:S01]  /*7120*/  UIADD3 UR5, UR40, 0x7f, URZ ;  /* 0x0000007f28057890 */ /* 0x000fe2000fffe03f */
[----:B------:R-:W-:Y:S01]  /*7130*/  ULDC UR4, c[0x0][0x288] ;  /* 0x0000a20000047ab9 */ /* 0x000fe20000000800 */
[----:B------:R-:W-:Y:S02]  /*7140*/  ULOP3.LUT UR49, UR41, 0x1, URZ, 0xfc, !UPT ;  /* 0x0000000129317892 */ /* 0x000fe4000f8efc3f */
[----:B------:R-:W-:Y:S02]  /*7150*/  USHF.R.S32.HI UR6, URZ, 0x1f, UR5 ;  /* 0x0000001f3f067899 */ /* 0x000fe40008011405 */
[----:B------:R-:W-:-:S02]  /*7160*/  UIMAD UR42, UR42, UR4, URZ ;  /* 0x000000042a2a72a4 */ /* 0x000fc4000f8e023f */
[----:B------:R-:W-:Y:S01]  /*7170*/  ULEA.HI UR6, UR6, UR5, URZ, 0x7 ;  /* 0x0000000506067291 */ /* 0x000fe2000f8f383f */
[----:B------:R-:W-:Y:S01]  /*7180*/  ULDC UR50, c[0x0][0xc] ;  /* 0x0000030000327ab9 */ /* 0x000fe20000000800 */
[C---:B0-----:R-:W-:Y:S01]  /*7190*/  IMAD.SHL.U32 R4, R10.reuse, 0x80, RZ ;  /* 0x000000800a047824 */ /* 0x041fe200078e00ff */
[----:B------:R-:W-:Y:S01]  /*71a0*/  SHF.R.U32.HI R0, RZ, 0x1, R10 ;  /* 0x00000001ff007819 */ /* 0x000fe2000001160a */
[C---:B------:R-:W-:Y:S01]  /*71b0*/  IMAD.SHL.U32 R2, R10.reuse, 0x10, RZ ;  /* 0x000000100a027824 */ /* 0x040fe200078e00ff */
[----:B------:R-:W-:Y:S01]  /*71c0*/  ULOP3.LUT UR4, UR6, 0xffffff80, URZ, 0xc0, !UPT ;  /* 0xffffff8006047892 */ /* 0x000fe2000f8ec03f */
[----:B------:R-:W-:Y:S01]  /*71d0*/  IMAD.SHL.U32 R9, R10, 0x2, RZ ;  /* 0x000000020a097824 */ /* 0x000fe200078e00ff */
[----:B------:R-:W-:Y:S01]  /*71e0*/  LOP3.LUT R3, R4, 0x400, RZ, 0xc0, !PT ;  /* 0x0000040004037812 */ /* 0x000fe200078ec0ff */
[----:B------:R-:W-:Y:S01]  /*71f0*/  UMOV UR38, URZ ;  /* 0x0000003f00267c82 */ /* 0x000fe20008000000 */
[----:B------:R-:W-:Y:S01]  /*7200*/  LOP3.LUT R5, R0, 0x20, RZ, 0xc0, !PT ;  /* 0x0000002000057812 */ /* 0x000fe200078ec0ff */
[----:B------:R-:W-:Y:S01]  /*7210*/  UIADD3 UR4, UR4, -0x80, URZ ;  /* 0xffffff8004047890 */ /* 0x000fe2000fffe03f */
[----:B------:R-:W-:Y:S01]  /*7220*/  LOP3.LUT R6, R3, 0x800, R6, 0xf8, !PT ;  /* 0x0000080003067812 */ /* 0x000fe200078ef806 */
[----:B------:R-:W-:Y:S01]  /*7230*/  IMAD.SHL.U32 R3, R10, 0x20, RZ ;  /* 0x000000200a037824 */ /* 0x000fe200078e00ff */
[----:B------:R-:W-:Y:S01]  /*7240*/  LOP3.LUT R7, R5, 0x10, R10, 0xf8, !PT ;  /* 0x0000001005077812 */ /* 0x000fe200078ef80a */
[----:B------:R-:W-:Y:S01]  /*7250*/  ULEA.HI.SX32 UR44, UR6, 0xfffffffe, 0x19 ;  /* 0xfffffffe062c7891 */ /* 0x000fe2000f8fca3f */
[----:B------:R-:W-:-:S02]  /*7260*/  LOP3.LUT R8, R2, 0x90, RZ, 0xc0, !PT ;  /* 0x0000009002087812 */ /* 0x000fc400078ec0ff */
[----:B------:R-:W-:Y:S02]  /*7270*/  LOP3.LUT R5, R3, 0x80, RZ, 0xc0, !PT ;  /* 0x0000008003057812 */ /* 0x000fe400078ec0ff */
[----:B------:R-:W-:Y:S01]  /*7280*/  LOP3.LUT R7, R7, 0x380, R4, 0xf8, !PT ;  /* 0x0000038007077812 */ /* 0x000fe200078ef804 */
[----:B------:R-:W-:Y:S01]  /*7290*/  IMAD.SHL.U32 R4, R10, 0x4, RZ ;  /* 0x000000040a047824 */ /* 0x000fe200078e00ff */
[----:B------:R-:W-:Y:S02]  /*72a0*/  LOP3.LUT R5, R5, 0x10, R0, 0xf8, !PT ;  /* 0x0000001005057812 */ /* 0x000fe400078ef800 */
[----:B------:R-:W-:Y:S02]  /*72b0*/  LOP3.LUT R3, R3, 0x360, RZ, 0xc0, !PT ;  /* 0x0000036003037812 */ /* 0x000fe400078ec0ff */
[----:B------:R-:W-:Y:S02]  /*72c0*/  LOP3.LUT R4, R5, 0x10, R4, 0x78, !PT ;  /* 0x0000001005047812 */ /* 0x000fe400078e7804 */
[----:B------:R-:W-:-:S02]  /*72d0*/  LOP3.LUT R3, R3, 0x400, R2, 0xf8, !PT ;  /* 0x0000040003037812 */ /* 0x000fc400078ef802 */
[----:B------:R-:W-:Y:S02]  /*72e0*/  LOP3.LUT R9, R8, 0x10, R9, 0x78, !PT ;  /* 0x0000001008097812 */ /* 0x000fe400078e7809 */
[----:B------:R-:W-:Y:S01]  /*72f0*/  LOP3.LUT R3, R3, R4, RZ, 0xfc, !PT ;  /* 0x0000000403037212 */ /* 0x000fe200078efcff */
[----:B------:R-:W-:Y:S01]  /*7300*/  IMAD.MOV.U32 R4, RZ, RZ, 0x40 ;  /* 0x00000040ff047424 */ /* 0x000fe200078e00ff */
[----:B------:R-:W-:Y:S02]  /*7310*/  LOP3.LUT R5, R2, 0x10, RZ, 0xc0, !PT ;  /* 0x0000001002057812 */ /* 0x000fe400078ec0ff */
[--C-:B------:R-:W-:Y:S01]  /*7320*/  LOP3.LUT R7, R7, 0x70, R2.reuse, 0x78, !PT ;  /* 0x0000007007077812 */ /* 0x100fe200078e7802 */
[----:B------:R0:W-:Y:S01]  /*7330*/  STL [R1+0x4], R3 ;  /* 0x0000040301007387 */ /* 0x0001e20000100800 */
[----:B------:R-:W-:Y:S02]  /*7340*/  LOP3.LUT R25, R9, 0x760, R2, 0xf8, !PT ;  /* 0x0000076009197812 */ /* 0x000fe400078ef802 */
[----:B------:R-:W-:-:S02]  /*7350*/  LOP3.LUT R2, R5, 0x20, RZ, 0xfc, !PT ;  /* 0x0000002005027812 */ /* 0x000fc400078efcff */
[----:B------:R-:W-:Y:S02]  /*7360*/  LOP3.LUT P0, RZ, R10, 0x4, RZ, 0xc0, !PT ;  /* 0x000000040aff7812 */ /* 0x000fe4000780c0ff */
[----:B------:R-:W-:Y:S02]  /*7370*/  ISETP.GE.AND P3, PT, R2, UR7, PT ;  /* 0x0000000702007c0c */ /* 0x000fe4000bf66270 */
[----:B------:R-:W-:Y:S01]  /*7380*/  LOP3.LUT R29, R6, R7, RZ, 0xfc, !PT ;  /* 0x00000007061d7212 */ /* 0x000fe200078efcff */
[----:B0-----:R-:W-:Y:S01]  /*7390*/  IMAD.SHL.U32 R3, R10, 0x40, RZ ;  /* 0x000000400a037824 */ /* 0x001fe200078e00ff */
[----:B------:R-:W-:Y:S02]  /*73a0*/  SEL R4, R4, 0xffffffc0, !P0 ;  /* 0xffffffc004047807 */ /* 0x000fe40004000000 */
[----:B------:R-:W-:Y:S02]  /*73b0*/  LOP3.LUT R7, R0, 0x3f, RZ, 0xc0, !PT ;  /* 0x0000003f00077812 */ /* 0x000fe400078ec0ff */
[----:B------:R-:W-:Y:S01]  /*73c0*/  LOP3.LUT R3, R3, 0x40, RZ, 0xc0, !PT ;  /* 0x0000004003037812 */ /* 0x000fe200078ec0ff */
[----:B------:R0:W-:Y:S01]  /*73d0*/  STL [R1], R4 ;  /* 0x0000000401007387 */ /* 0x0001e20000100800 */
[----:B------:R-:W-:-:S02]  /*73e0*/  ISETP.GE.AND P1, PT, R5, UR7, PT ;  /* 0x0000000705007c0c */ /* 0x000fc4000bf26270 */
[----:B------:R-:W-:Y:S01]  /*73f0*/  LOP3.LUT R6, R3, 0x3f, R0, 0xf8, !PT ;  /* 0x0000003f03067812 */ /* 0x000fe200078ef800 */
[----:B------:R-:W-:Y:S01]  /*7400*/  IMAD.U32 R0, RZ, RZ, UR4 ;  /* 0x00000004ff007e24 */ /* 0x000fe2000f8e00ff */
[----:B------:R-:W-:Y:S02]  /*7410*/  @P3 LOP3.LUT R16, R16, 0x4, RZ, 0xfc, !PT ;  /* 0x0000000410103812 */ /* 0x000fe400078efcff */
[----:B------:R-:W-:Y:S02]  /*7420*/  ISETP.GE.AND P2, PT, R2, UR7, PT ;  /* 0x0000000702007c0c */ /* 0x000fe4000bf46270 */
[----:B------:R-:W-:Y:S02]  /*7430*/  LOP3.LUT R16, R16, 0xffffefff, RZ, 0xc0, !PT ;  /* 0xffffefff10107812 */ /* 0x000fe400078ec0ff */
[----:B0-----:R-:W-:Y:S01]  /*7440*/  IADD3 R4, -R7, UR40, -R0 ;  /* 0x0000002807047c10 */ /* 0x001fe2000fffe900 */
[----:B------:R-:W-:Y:S01]  /*7450*/  VIADD R7, R25, UR43 ;  /* 0x0000002b19077c36 */ /* 0x000fe20008000000 */
[----:B------:R-:W-:-:S02]  /*7460*/  LOP3.LUT R3, R5, 0x40, RZ, 0xfc, !PT ;  /* 0x0000004005037812 */ /* 0x000fc400078efcff */
[C---:B------:R-:W-:Y:S01]  /*7470*/  ISETP.LT.OR P3, PT, R4.reuse, 0x1, P1 ;  /* 0x000000010400780c */ /* 0x040fe20000f61670 */
[----:B------:R0:W-:Y:S01]  /*7480*/  STL [R1+0x8], R4 ;  /* 0x0000080401007387 */ /* 0x0001e20000100800 */
[C---:B------:R-:W-:Y:S02]  /*7490*/  ISETP.LT.OR P4, PT, R4.reuse, 0x41, P1 ;  /* 0x000000410400780c */ /* 0x040fe40000f81670 */
[----:B------:R-:W-:Y:S02]  /*74a0*/  ISETP.LT.OR P1, PT, R4, 0x1, P2 ;  /* 0x000000010400780c */ /* 0x000fe40001721670 */
[----:B------:R-:W-:Y:S02]  /*74b0*/  ISETP.GE.AND P0, PT, R3, UR7, PT ;  /* 0x0000000703007c0c */ /* 0x000fe4000bf06270 */
[----:B------:R-:W-:-:S05]  /*74c0*/  LOP3.LUT R0, R6, UR4, RZ, 0xfc, !PT ;  /* 0x0000000406007c12 */ /* 0x000fca000f8efcff */
[----:B------:R-:W-:Y:S01]  /*74d0*/  @P3 LOP3.LUT R16, R16, 0x1000, RZ, 0xfc, !PT ;  /* 0x0000100010103812 */ /* 0x000fe200078efcff */
[----:B------:R0:W-:Y:S01]  /*74e0*/  STL [R1+0xc], R0 ;  /* 0x00000c0001007387 */ /* 0x0001e20000100800 */
[----:B------:R-:W-:Y:S02]  /*74f0*/  ISETP.LT.OR P3, PT, R4, 0x41, P2 ;  /* 0x000000410400780c */ /* 0x000fe40001761670 */
[----:B------:R-:W-:Y:S02]  /*7500*/  LOP3.LUT R16, R16, 0xffff7fff, RZ, 0xc0, !PT ;  /* 0xffff7fff10107812 */ /* 0x000fe400078ec0ff */
[----:B------:R-:W-:Y:S02]  /*7510*/  ISETP.LT.OR P2, PT, R4, 0x1, P0 ;  /* 0x000000010400780c */ /* 0x000fe40000741670 */
[----:B------:R-:W-:-:S04]  /*7520*/  @P4 LOP3.LUT R16, R16, 0x8000, RZ, 0xfc, !PT ;  /* 0x0000800010104812 */ /* 0x000fc800078efcff */
[----:B------:R-:W-:-:S04]  /*7530*/  LOP3.LUT R16, R16, 0xfffff7ff, RZ, 0xc0, !PT ;  /* 0xfffff7ff10107812 */ /* 0x000fc800078ec0ff */
[----:B------:R-:W-:Y:S02]  /*7540*/  @P1 LOP3.LUT R16, R16, 0x800, RZ, 0xfc, !PT ;  /* 0x0000080010101812 */ /* 0x000fe400078efcff */
[----:B------:R-:W-:Y:S02]  /*7550*/  ISETP.LT.OR P1, PT, R4, 0x41, P0 ;  /* 0x000000410400780c */ /* 0x000fe40000721670 */
[----:B------:R-:W-:Y:S02]  /*7560*/  LOP3.LUT R16, R16, 0xffffbfff, RZ, 0xc0, !PT ;  /* 0xffffbfff10107812 */ /* 0x000fe400078ec0ff */
[----:B------:R-:W-:Y:S02]  /*7570*/  ISETP.GE.AND P0, PT, R2, UR8, PT ;  /* 0x0000000802007c0c */ /* 0x000fe4000bf06270 */
[----:B------:R-:W-:-:S04]  /*7580*/  @P3 LOP3.LUT R16, R16, 0x4000, RZ, 0xfc, !PT ;  /* 0x0000400010103812 */ /* 0x000fc800078efcff */
[----:B------:R-:W-:-:S04]  /*7590*/  LOP3.LUT R16, R16, 0xfffffbff, RZ, 0xc0, !PT ;  /* 0xfffffbff10107812 */ /* 0x000fc800078ec0ff */
[----:B------:R-:W-:Y:S02]  /*75a0*/  @P2 LOP3.LUT R16, R16, 0x400, RZ, 0xfc, !PT ;  /* 0x0000040010102812 */ /* 0x000fe400078efcff */
[----:B------:R-:W-:Y:S02]  /*75b0*/  ISETP.GE.AND P2, PT, R3, UR7, PT ;  /* 0x0000000703007c0c */ /* 0x000fe4000bf46270 */
[----:B------:R-:W-:-:S04]  /*75c0*/  LOP3.LUT R16, R16, 0xffffdfff, RZ, 0xc0, !PT ;  /* 0xffffdfff10107812 */ /* 0x000fc800078ec0ff */
[----:B------:R-:W-:Y:S02]  /*75d0*/  @P1 LOP3.LUT R16, R16, 0x2000, RZ, 0xfc, !PT ;  /* 0x0000200010101812 */ /* 0x000fe400078efcff */
[----:B------:R-:W-:Y:S02]  /*75e0*/  ISETP.GE.AND P1, PT, R3, UR8, PT ;  /* 0x0000000803007c0c */ /* 0x000fe4000bf26270 */
[----:B------:R-:W-:-:S04]  /*75f0*/  LOP3.LUT R16, R16, 0xfffffeff, RZ, 0xc0, !PT ;  /* 0xfffffeff10107812 */ /* 0x000fc800078ec0ff */
[----:B------:R-:W-:Y:S02]  /*7600*/  @P0 LOP3.LUT R16, R16, 0x100, RZ, 0xfc, !PT ;  /* 0x0000010010100812 */ /* 0x000fe400078efcff */
[----:B------:R-:W-:Y:S02]  /*7610*/  ISETP.GE.AND P0, PT, R4, 0x1, PT ;  /* 0x000000010400780c */ /* 0x000fe40003f06270 */
[----:B------:R-:W-:-:S04]  /*7620*/  LOP3.LUT R16, R16, 0xfffffffd, RZ, 0xc0, !PT ;  /* 0xfffffffd10107812 */ /* 0x000fc800078ec0ff */
[----:B------:R-:W-:Y:S02]  /*7630*/  @P2 LOP3.LUT R16, R16, 0x2, RZ, 0xfc, !PT ;  /* 0x0000000210102812 */ /* 0x000fe400078efcff */
[----:B------:R-:W-:Y:S02]  /*7640*/  ISETP.GE.AND P2, PT, R4, 0x41, PT ;  /* 0x000000410400780c */ /* 0x000fe40003f46270 */
[----:B------:R-:W-:-:S04]  /*7650*/  LOP3.LUT R16, R16, 0xffffff7f, RZ, 0xc0, !PT ;  /* 0xffffff7f10107812 */ /* 0x000fc800078ec0ff */
[----:B------:R-:W-:Y:S02]  /*7660*/  @P1 LOP3.LUT R16, R16, 0x80, RZ, 0xfc, !PT ;  /* 0x0000008010101812 */ /* 0x000fe400078efcff */
[----:B------:R-:W-:Y:S02]  /*7670*/  ISETP.GE.AND P1, PT, R5, UR7, PT ;  /* 0x0000000705007c0c */ /* 0x000fe4000bf26270 */
[----:B------:R-:W-:-:S04]  /*7680*/  LOP3.LUT R16, R16, 0xffffffdf, RZ, 0xc0, !PT ;  /* 0xffffffdf10107812 */ /* 0x000fc800078ec0ff */
[----:B------:R-:W-:Y:S02]  /*7690*/  @P0 LOP3.LUT R16, R16, 0x20, RZ, 0xfc, !PT ;  /* 0x0000002010100812 */ /* 0x000fe400078efcff */
[----:B------:R-:W-:Y:S02]  /*76a0*/  ISETP.GE.AND P0, PT, R5, UR8, PT ;  /* 0x0000000805007c0c */ /* 0x000fe4000bf06270 */
[----:B------:R-:W-:-:S04]  /*76b0*/  LOP3.LUT R16, R16, 0xffffffbf, RZ, 0xc0, !PT ;  /* 0xffffffbf10107812 */ /* 0x000fc800078ec0ff */
[----:B------:R-:W-:-:S04]  /*76c0*/  @P2 LOP3.LUT R16, R16, 0x40, RZ, 0xfc, !PT ;  /* 0x0000004010102812 */ /* 0x000fc800078efcff */
[----:B------:R-:W-:-:S04]  /*76d0*/  LOP3.LUT R16, R16, 0xfffffdff, RZ, 0xc0, !PT ;  /* 0xfffffdff10107812 */ /* 0x000fc800078ec0ff */
[----:B------:R-:W-:-:S04]  /*76e0*/  LOP3.LUT R16, R16, 0xfffffff7, RZ, 0xc0, !PT ;  /* 0xfffffff710107812 */ /* 0x000fc800078ec0ff */
[----:B------:R-:W-:-:S04]  /*76f0*/  @P1 LOP3.LUT R16, R16, 0x8, RZ, 0xfc, !PT ;  /* 0x0000000810101812 */ /* 0x000fc800078efcff */
[----:B0-----:R-:W-:-:S07]  /*7700*/  @P0 LOP3.LUT R16, R16, 0x200, RZ, 0xfc, !PT ;  /* 0x0000020010100812 */ /* 0x001fce00078efcff */
.L_x_88:
[----:B------:R-:W-:Y:S01]  /*7710*/  ULDC UR4, c[0x0][0xc38] ;  /* 0x00030e0000047ab9 */ /* 0x000fe20000000800 */
[----:B------:R-:W-:Y:S01]  /*7720*/  ULDC.64 UR8, c[0x0][0xa28] ;  /* 0x00028a0000087ab9 */ /* 0x000fe20000000a00 */
[----:B------:R-:W-:Y:S01]  /*7730*/  UISETP.NE.AND UP0, UPT, UR4, 0x1, UPT ;  /* 0x000000010400788c */ /* 0x000fe2000bf05270 */
[----:B------:R-:W-:Y:S01]  /*7740*/  ISETP.NE.U32.AND P0, PT, RZ, UR8, PT ;  /* 0x00000008ff007c0c */ /* 0x000fe2000bf05070 */
[----:B------:R-:W-:Y:S01]  /*7750*/  UMOV UR45, UR39 ;  /* 0x00000027002d7c82 */ /* 0x000fe20008000000 */
[----:B------:R-:W-:Y:S01]  /*7760*/  ULDC UR4, c[0x0][0xc44] ;  /* 0x0003110000047ab9 */ /* 0x000fe20000000800 */
[----:B------:R-:W-:Y:S01]  /*7770*/  UIADD3 UR11, UR43, 0x13800, URZ ;  /* 0x000138002b0b7890 */ /* 0x000fe2000fffe03f */
[----:B------:R-:W-:Y:S01]  /*7780*/  ISETP.NE.AND.EX P0, PT, RZ, UR9, PT, P0 ;  /* 0x00000009ff007c0c */ /* 0x000fe2000bf05300 */
[----:B------:R-:W-:Y:S01]  /*7790*/  UISETP.NE.AND UP1, UPT, UR4, 0x1, UPT ;  /* 0x000000010400788c */ /* 0x000fe2000bf25270 */
[----:B------:R-:W-:-:S04]  /*77a0*/  IMAD.MOV.U32 R28, RZ, RZ, RZ ;  /* 0x000000ffff1c7224 */ /* 0x000fc800078e00ff */
[----:B------:R-:W-:Y:S01]  /*77b0*/  @UP0 ULDC UR4, c[0x0][0xc3c] ;  /* 0x00030f0000040ab9 */ /* 0x000fe20000000800 */
[----:B------:R-:W-:Y:S01]  /*77c0*/  @UP0 ULDC UR10, c[0x0][0xc40] ;  /* 0x00031000000a0ab9 */ /* 0x000fe20000000800 */
[----:B------:R-:W-:-:S04]  /*77d0*/  UIMAD.WIDE.U32 UR4, UR39, UR4, URZ ;  /* 0x00000004270472a5 */ /* 0x000fc8000f8e003f */
[----:B------:R-:W-:Y:S01]  /*77e0*/  @UP0 USHF.R.U32.HI UR45, URZ, UR10, UR5 ;  /* 0x0000000a3f2d0299 */ /* 0x000fe20008011605 */
[----:B------:R-:W-:Y:S01]  /*77f0*/  @UP1 ULDC.64 UR6, c[0x0][0xc48] ;  /* 0x0003120000061ab9 */ /* 0x000fe20000000a00 */
[----:B------:R-:W-:Y:S02]  /*7800*/  ULOP3.LUT UP0, URZ, UR11, 0x9f, URZ, 0xc0, !UPT ;  /* 0x0000009f0b3f7892 */ /* 0x000fe4000f80c03f */
[----:B------:R-:W-:-:S03]  /*7810*/  UIMAD.WIDE.U32 UR4, UR45, UR6, URZ ;  /* 0x000000062d0472a5 */ /* 0x000fc6000f8e003f */
[----:B------:R-:W-:Y:S01]  /*7820*/  UMOV UR46, UR45 ;  /* 0x0000002d002e7c82 */ /* 0x000fe20008000000 */
[----:B------:R-:W-:Y:S01]  /*7830*/  @UP1 USHF.R.U32.HI UR46, URZ, UR7, UR5 ;  /* 0x000000073f2e1299 */ /* 0x000fe20008011605 */
[----:B-1----:R-:W-:Y:S11]  /*7840*/  @!P0 BRA `(.L_x_37) ;  /* 0x0000000000148947 */ /* 0x002ff60003800000 */
[----:B------:R-:W-:Y:S02]  /*7850*/  ULDC.64 UR4, c[0x0][0xa28] ;  /* 0x00028a0000047ab9 */ /* 0x000fe40000000a00 */
[----:B------:R-:W-:-:S06]  /*7860*/  UIMAD.WIDE UR4, UR46, 0x4, UR4 ;  /* 0x000000042e0478a5 */ /* 0x000fcc000f8e0204 */
[----:B------:R-:W-:Y:S02]  /*7870*/  IMAD.U32 R2, RZ, RZ, UR4 ;  /* 0x00000004ff027e24 */ /* 0x000fe4000f8e00ff */
[----:B------:R-:W-:-:S05]  /*7880*/  IMAD.U32 R3, RZ, RZ, UR5 ;  /* 0x00000005ff037e24 */ /* 0x000fca000f8e00ff */
[----:B------:R0:W5:Y:S02]  /*7890*/  LDG.E R28, desc[UR36][R2.64] ;  /* 0x00000024021c7981 */ /* 0x000164000c1e1900 */
.L_x_37:
[----:B------:R-:W-:-:S13]  /*78a0*/  PLOP3.LUT P0, PT, PT, PT, UP0, 0x80, 0x0 ;  /* 0x000000000000781c */ /* 0x000fda0003f0f008 */
[----:B------:R-:W-:Y:S05]  /*78b0*/  @!P0 BRA `(.L_x_38) ;  /* 0x0000000000408947 */ /* 0x000fea0003800000 */
[----:B0-----:R-:W-:Y:S01]  /*78c0*/  MOV R2, 0x0 ;  /* 0x0000000000027802 */ /* 0x001fe20000000f00 */
[----:B------:R-:W-:Y:S01]  /*78d0*/  ULDC.64 UR6, c[0x4][0x98] ;  /* 0x0100260000067ab9 */ /* 0x000fe20000000a00 */
[----:B------:R-:W-:Y:S01]  /*78e0*/  ULDC.64 UR8, c[0x4][0xa0] ;  /* 0x0100280000087ab9 */ /* 0x000fe20000000a00 */
[----:B------:R-:W-:Y:S01]  /*78f0*/  ULDC.64 UR4, c[0x4][0x8] ;  /* 0x0100020000047ab9 */ /* 0x000fe20000000a00 */
[----:B------:R-:W-:Y:S02]  /*7900*/  IMAD.U32 R4, RZ, RZ, UR6 ;  /* 0x00000006ff047e24 */ /* 0x000fe4000f8e00ff */
[----:B------:R-:W0:Y:S01]  /*7910*/  LDC.64 R2, c[0x4][R2] ;  /* 0x0100000002027b82 */ /* 0x000e220000000a00 */
[----:B------:R-:W-:Y:S02]  /*7920*/  IMAD.U32 R5, RZ, RZ, UR7 ;  /* 0x00000007ff057e24 */ /* 0x000fe4000f8e00ff */
[----:B------:R-:W-:Y:S02]  /*7930*/  IMAD.U32 R6, RZ, RZ, UR8 ;  /* 0x00000008ff067e24 */ /* 0x000fe4000f8e00ff */
[----:B------:R-:W-:-:S02]  /*7940*/  IMAD.U32 R7, RZ, RZ, UR9 ;  /* 0x00000009ff077e24 */ /* 0x000fc4000f8e00ff */
[----:B------:R-:W-:Y:S02]  /*7950*/  IMAD.U32 R10, RZ, RZ, UR4 ;  /* 0x00000004ff0a7e24 */ /* 0x000fe4000f8e00ff */
[----:B------:R-:W-:Y:S02]  /*7960*/  IMAD.U32 R11, RZ, RZ, UR5 ;  /* 0x00000005ff0b7e24 */ /* 0x000fe4000f8e00ff */
[----:B------:R-:W-:Y:S02]  /*7970*/  IMAD.MOV.U32 R8, RZ, RZ, 0x70 ;  /* 0x00000070ff087424 */ /* 0x000fe400078e00ff */
[----:B------:R-:W-:Y:S02]  /*7980*/  IMAD.MOV.U32 R12, RZ, RZ, 0x1 ;  /* 0x00000001ff0c7424 */ /* 0x000fe400078e00ff */
[----:B------:R-:W-:-:S07]  /*7990*/  IMAD.MOV.U32 R13, RZ, RZ, RZ ;  /* 0x000000ffff0d7224 */ /* 0x000fce00078e00ff */
[----:B------:R-:W-:-:S07]  /*79a0*/  LEPC R20, `(.L_x_38) ;  /* 0x000000001014794e */ /* 0x000fce0000000000 */
[----:B0----5:R-:W-:Y:S05]  /*79b0*/  CALL.ABS.NOINC R2 ;  /* 0x0000000002007343 */ /* 0x021fea0003c00000 */
.L_x_38:
[----:B------:R-:W-:Y:S01]  /*79c0*/  UIADD3 UR4, UR43, 0x9000, URZ ;  /* 0x000090002b047890 */ /* 0x000fe2000fffe03f */
[----:B------:R-:W-:-:S05]  /*79d0*/  LOP3.LUT R16, R16, 0xfffffffe, RZ, 0xc0, !PT ;  /* 0xfffffffe10107812 */ /* 0x000fca00078ec0ff */
[----:B------:R-:W-:-:S05]  /*79e0*/  IMAD.U32 R17, RZ, RZ, UR4 ;  /* 0x00000004ff117e24 */ /* 0x000fca000f8e00ff */
[----:B------:R-:W-:-:S13]  /*79f0*/  LOP3.LUT P0, RZ, R17, 0x9f, RZ, 0xc0, !PT ;  /* 0x0000009f11ff7812 */ /* 0x000fda000780c0ff */
[----:B------:R-:W-:Y:S01]  /*7a00*/  @P0 LOP3.LUT R16, R16, 0x1, RZ, 0xfc, !PT ;  /* 0x0000000110100812 */ /* 0x000fe200078efcff */
[----:B------:R-:W-:Y:S06]  /*7a10*/  @!P0 BRA `(.L_x_39) ;  /* 0x0000000000408947 */ /* 0x000fec0003800000 */
        /* <DEDUP_REMOVED lines=16> */
.L_x_39:
[----:B------:R-:W-:-:S04]  /*7b20*/  UIADD3 UR4, UR43, 0x3000, URZ ;  /* 0x000030002b047890 */ /* 0x000fc8000fffe03f */
[----:B------:R-:W-:-:S06]  /*7b30*/  ULOP3.LUT UP0, URZ, UR4, 0x3ff, URZ, 0xc0, !UPT ;  /* 0x000003ff043f7892 */ /* 0x000fcc000f80c03f */
        /* <DEDUP_REMOVED lines=18> */
.L_x_40:
[----:B------:R-:W-:-:S13]  /*7c60*/  LOP3.LUT P6, RZ, R17, 0x9f, RZ, 0xc0, !PT ;  /* 0x0000009f11ff7812 */ /* 0x000fda00078cc0ff */
        /* <DEDUP_REMOVED lines=17> */
.L_x_41:
[----:B------:R-:W-:Y:S01]  /*7d80*/  ULDC.64 UR4, c[0x0][0x9f8] ;  /* 0x00027e0000047ab9 */ /* 0x000fe20000000a00 */
[----:B------:R-:W-:Y:S01]  /*7d90*/  IMAD.U32 R23, RZ, RZ, UR46 ;  /* 0x0000002eff177e24 */ /* 0x000fe2000f8e00ff */
[----:B------:R-:W-:Y:S01]  /*7da0*/  UISETP.NE.U32.AND UP0, UPT, UR4, URZ, UPT ;  /* 0x0000003f0400728c */ /* 0x000fe2000bf05070 */
[----:B------:R-:W1:Y:S03]  /*7db0*/  LDC R9, c[0x0][0x430] ;  /* 0x00010c00ff097b82 */ /* 0x000e660000000800 */
[----:B------:R-:W-:-:S06]  /*7dc0*/  UISETP.NE.AND.EX UP0, UPT, UR5, URZ, UPT, UP0 ;  /* 0x0000003f0500728c */ /* 0x000fcc000bf05300 */
[----:B------:R-:W-:-:S05]  /*7dd0*/  PLOP3.LUT P0, PT, PT, PT, UP0, 0x80, 0x0 ;  /* 0x000000000000781c */ /* 0x000fca0003f0f008 */
[----:B------:R-:W-:Y:S02]  /*7de0*/  @UP0 ULDC.64 UR4, c[0x0][0x9f8] ;  /* 0x00027e0000040ab9 */ /* 0x000fe40000000a00 */
[----:B------:R-:W-:-:S06]  /*7df0*/  @UP0 UIMAD.WIDE UR4, UR46, 0x4, UR4 ;  /* 0x000000042e0408a5 */ /* 0x000fcc000f8e0204 */
[----:B0-----:R-:W-:Y:S02]  /*7e00*/  IMAD.U32 R2, RZ, RZ, UR4 ;  /* 0x00000004ff027e24 */ /* 0x001fe4000f8e00ff */
[----:B------:R-:W-:-:S05]  /*7e10*/  IMAD.U32 R3, RZ, RZ, UR5 ;  /* 0x00000005ff037e24 */ /* 0x000fca000f8e00ff */
[----:B------:R0:W5:Y:S01]  /*7e20*/  @P0 LDG.E R23, desc[UR36][R2.64] ;  /* 0x0000002402170981 */ /* 0x000162000c1e1900 */
[----:B------:R-:W-:-:S03]  /*7e30*/  UMOV UR4, 0xffffffff ;  /* 0xffffffff00047882 */ /* 0x000fc60000000000 */
[----:B------:R-:W-:Y:S05]  /*7e40*/  BRA.DIV UR4, `(.L_x_42) ;  /* 0x0000002e04c07947 */ /* 0x000fea000b800000 */
.L_x_105:
[----:B0-----:R-:W2:Y:S01]  /*7e50*/  LDL R2, [R1+0xc] ;  /* 0x00000c0001027983 */ /* 0x001ea20000100800 */
[----:B-1----:R-:W-:Y:S02]  /*7e60*/  ISETP.NE.AND P1, PT, R9, 0x1, PT ;  /* 0x000000010900780c */ /* 0x002fe40003f25270 */
[----:B-----5:R-:W-:Y:S02]  /*7e70*/  SHF.R.S32.HI R27, RZ, 0x1f, R23 ;  /* 0x0000001fff1b7819 */ /* 0x020fe40000011417 */
[----:B------:R-:W-:-:S09]  /*7e80*/  LOP3.LUT R16, R16, 0xffffffef, RZ, 0xc0, !PT ;  /* 0xffffffef10107812 */ /* 0x000fd200078ec0ff */
[----:B------:R-:W0:Y:S01]  /*7e90*/  @P1 LDC R3, c[0x0][0x434] ;  /* 0x00010d00ff031b82 */ /* 0x000e220000000800 */
[----:B------:R-:W-:-:S07]  /*7ea0*/  @P1 LOP3.LUT R16, R16, 0x10, RZ, 0xfc, !PT ;  /* 0x0000001010101812 */ /* 0x000fce00078efcff */
[----:B------:R-:W1:Y:S01]  /*7eb0*/  @P1 LDC R5, c[0x0][0x438] ;  /* 0x00010e00ff051b82 */ /* 0x000e620000000800 */
[----:B------:R-:W-:Y:S01]  /*7ec0*/  IMAD R17, RZ, RZ, -UR46 ;  /* 0x8000002eff117e24 */ /* 0x000fe2000f8e02ff */
[----:B------:R-:W-:Y:S02]  /*7ed0*/  LOP3.LUT R16, R16, 0xfffffffe, RZ, 0xc0, !PT ;  /* 0xfffffffe10107812 */ /* 0x000fe400078ec0ff */
[C---:B--2---:R-:W-:Y:S01]  /*7ee0*/  ISETP.GE.AND P0, PT, R2.reuse, UR40, PT ;  /* 0x0000002802007c0c */ /* 0x044fe2000bf06270 */
[----:B------:R-:W-:-:S04]  /*7ef0*/  IMAD.IADD R0, R2, 0x1, R28 ;  /* 0x0000000102007824 */ /* 0x000fc800078e021c */
[----:B0-----:R-:W-:-:S04]  /*7f00*/  @P1 IMAD.HI.U32 R2, R0, R3, RZ ;  /* 0x0000000300021227 */ /* 0x001fc800078e00ff */
[----:B------:R-:W-:Y:S01]  /*7f10*/  IMAD.MOV.U32 R8, RZ, RZ, R0 ;  /* 0x000000ffff087224 */ /* 0x000fe200078e0000 */
[----:B-1----:R-:W-:-:S03]  /*7f20*/  @P1 SHF.R.U32.HI R8, RZ, R5, R2 ;  /* 0x00000005ff081219 */ /* 0x002fc60000011602 */
[----:B------:R-:W0:Y:S01]  /*7f30*/  @!P0 LDC.64 R6, c[0x0][0x428] ;  /* 0x00010a00ff068b82 */ /* 0x000e220000000a00 */
[----:B------:R-:W-:-:S07]  /*7f40*/  @!P0 SHF.R.S32.HI R3, RZ, 0x1f, R8 ;  /* 0x0000001fff038819 */ /* 0x000fce0000011408 */
[----:B------:R-:W1:Y:S01]  /*7f50*/  @!P0 LDC.64 R4, c[0x0][0x418] ;  /* 0x00010600ff048b82 */ /* 0x000e620000000a00 */
[----:B0-----:R-:W-:-:S04]  /*7f60*/  @!P0 IMAD R2, R27, R6, RZ ;  /* 0x000000061b028224 */ /* 0x001fc800078e02ff */
[----:B------:R-:W-:Y:S02]  /*7f70*/  @!P0 IMAD R7, R23, R7, R2 ;  /* 0x0000000717078224 */ /* 0x000fe400078e0202 */
[----:B------:R-:W-:-:S04]  /*7f80*/  @!P0 IMAD.MOV.U32 R2, RZ, RZ, R8 ;  /* 0x000000ffff028224 */ /* 0x000fc800078e0008 */
[----:B------:R-:W-:-:S04]  /*7f90*/  @!P0 IMAD.WIDE.U32 R2, R23, R6, R2 ;  /* 0x0000000617028225 */ /* 0x000fc800078e0002 */
[----:B------:R-:W-:Y:S01]  /*7fa0*/  @!P0 IMAD.IADD R3, R3, 0x1, R7 ;  /* 0x0000000103038824 */ /* 0x000fe200078e0207 */
[----:B-1----:R-:W-:-:S04]  /*7fb0*/  @!P0 LEA R6, P1, R2, R4, 0x2 ;  /* 0x0000000402068211 */ /* 0x002fc800078210ff */
[----:B------:R-:W-:Y:S01]  /*7fc0*/  @!P0 LEA.HI.X R7, R2, R5, R3, 0x2, P1 ;  /* 0x0000000502078211 */ /* 0x000fe200008f1403 */
[----:B------:R-:W-:Y:S01]  /*7fd0*/  IMAD.U32 R4, RZ, RZ, UR48 ;  /* 0x00000030ff047e24 */ /* 0x000fe2000f8e00ff */
[----:B------:R-:W0:Y:S01]  /*7fe0*/  LDC R2, c[0x0][0xc44] ;  /* 0x00031100ff027b82 */ /* 0x000e220000000800 */
[----:B------:R-:W-:-:S03]  /*7ff0*/  IMAD.MOV.U32 R5, RZ, RZ, RZ ;  /* 0x000000ffff057224 */ /* 0x000fc600078e00ff */
[----:B------:R-:W-:Y:S01]  /*8000*/  ISETP.NE.AND P2, PT, R4, 0x3, PT ;  /* 0x000000030400780c */ /* 0x000fe20003f45270 */
[----:B------:R-:W-:Y:S02]  /*8010*/  IMAD.MOV R3, RZ, RZ, -R8 ;  /* 0x000000ffff037224 */ /* 0x000fe400078e0a08 */
[----:B------:R1:W5:Y:S02]  /*8020*/  @!P0 LDG.E R5, desc[UR36][R6.64] ;  /* 0x0000002406058981 */ /* 0x000364000c1e1900 */
[----:B-1----:R-:W-:-:S08]  /*8030*/  IMAD R6, R9, R3, R0 ;  /* 0x0000000309067224 */ /* 0x002fd000078e0200 */
[----:B------:R-:W-:Y:S01]  /*8040*/  @P2 LOP3.LUT R16, R16, 0x1, RZ, 0xfc, !PT ;  /* 0x0000000110102812 */ /* 0x000fe200078efcff */
[----:B0-----:R-:W-:-:S05]  /*8050*/  IMAD R17, R2, R17, UR45 ;  /* 0x0000002d02117e24 */ /* 0x001fca000f8e0211 */
[----:B------:R-:W-:Y:S01]  /*8060*/  SHF.R.S32.HI R24, RZ, 0x1f, R17 ;  /* 0x0000001fff187819 */ /* 0x000fe20000011411 */
[----:B------:R-:W-:Y:S06]  /*8070*/  @!P2 BRA `(.L_x_43) ;  /* 0x000000000004a947 */ /* 0x000fec0003800000 */
[----:B------:R-:W-:Y:S01]  /*8080*/  BPT.TRAP 0x1 ;  /* 0x000000040000795c */ /* 0x000fe20000300000 */
.L_x_43:
[----:B------:R-:W-:Y:S01]  /*8090*/  LEA R4, R19, UR43, 0x3 ;  /* 0x0000002b13047c11 */ /* 0x000fe2000f8e18ff */
[----:B------:R-:W-:Y:S01]  /*80a0*/  BSSY B0, `(.L_x_44) ;  /* 0x0000005000007945 */ /* 0x000fe20003800000 */
[----:B------:R-:W-:Y:S02]  /*80b0*/  SHF.L.U32 R20, R22, 0x1f, RZ ;  /* 0x0000001f16147819 */ /* 0x000fe400000006ff */
[----:B------:R-:W-:Y:S02]  /*80c0*/  SHF.R.S32.HI R10, RZ, 0x1f, R6 ;  /* 0x0000001fff0a7819 */ /* 0x000fe40000011406 */
[----:B------:R-:W0:Y:S02]  /*80d0*/  SYNCS.PHASECHK.TRANS64.TRYWAIT P0, [R4+URZ+0x19c80], R20 ;  /* 0x019c8014040075a7 */ /* 0x000e24000800017f */
[----:B0-----:R-:W-:Y:S05]  /*80e0*/  @!P0 BRA `(.L_x_45) ;  /* 0x0000002c00448947 */ /* 0x001fea0003800000 */
.L_x_106:
[----:B------:R-:W-:Y:S05]  /*80f0*/  BSYNC B0 ;  /* 0x0000000000007941 */ /* 0x000fea0003800000 */
.L_x_44:
[----:B------:R-:W1:Y:S01]  /*8100*/  S2R R11, SR_TID.X ;  /* 0x00000000000b7919 */ /* 0x000e620000002100 */
[----:B------:R-:W-:Y:S01]  /*8110*/  ULDC.64 UR4, c[0x0][0x328] ;  /* 0x0000ca0000047ab9 */ /* 0x000fe20000000a00 */
[----:B-----5:R-:W-:Y:S01]  /*8120*/  SHF.R.S32.HI R18, RZ, 0x1f, R5 ;  /* 0x0000001fff127819 */ /* 0x020fe20000011405 */
[----:B------:R-:W-:Y:S01]  /*8130*/  IMAD R3, R10, UR4, RZ ;  /* 0x000000040a037c24 */ /* 0x000fe2000f8e02ff */
[----:B------:R-:W-:Y:S01]  /*8140*/  ULDC.64 UR6, c[0x0][0x318] ;  /* 0x0000c60000067ab9 */ /* 0x000fe20000000a00 */
[----:B------:R-:W-:Y:S02]  /*8150*/  IMAD R9, R19, 0x3000, R25 ;  /* 0x0000300013097824 */ /* 0x000fe400078e0219 */
[C---:B------:R-:W-:Y:S02]  /*8160*/  IMAD R0, R6.reuse, UR5, R3 ;  /* 0x0000000506007c24 */ /* 0x040fe4000f8e0203 */
[----:B------:R-:W-:Y:S01]  /*8170*/  IMAD.WIDE.U32 R2, R6, UR4, RZ ;  /* 0x0000000406027c25 */ /* 0x000fe2000f8e00ff */
[----:B------:R-:W-:-:S03]  /*8180*/  ULDC.64 UR4, c[0x0][0x338] ;  /* 0x0000ce0000047ab9 */ /* 0x000fc60000000a00 */
[----:B------:R-:W-:Y:S02]  /*8190*/  IMAD.IADD R3, R3, 0x1, R0 ;  /* 0x0000000103037824 */ /* 0x000fe400078e0200 */
[----:B------:R-:W-:Y:S02]  /*81a0*/  IMAD R0, R18, UR4, RZ ;  /* 0x0000000412007c24 */ /* 0x000fe4000f8e02ff */
[----:B------:R-:W-:-:S04]  /*81b0*/  IMAD.WIDE.U32 R2, R5, UR4, R2 ;  /* 0x0000000405027c25 */ /* 0x000fc8000f8e0002 */
[----:B------:R-:W-:Y:S01]  /*81c0*/  IMAD R0, R5, UR5, R0 ;  /* 0x0000000505007c24 */ /* 0x000fe2000f8e0200 */
[----:B------:R-:W-:Y:S02]  /*81d0*/  ULDC.64 UR4, c[0x0][0x330] ;  /* 0x0000cc0000047ab9 */ /* 0x000fe40000000a00 */
[----:B------:R-:W-:Y:S02]  /*81e0*/  IMAD R8, R24, UR4, RZ ;  /* 0x0000000418087c24 */ /* 0x000fe4000f8e02ff */
[----:B------:R-:W-:Y:S02]  /*81f0*/  IMAD.IADD R3, R3, 0x1, R0 ;  /* 0x0000000103037824 */ /* 0x000fe400078e0200 */
[C---:B------:R-:W-:Y:S02]  /*8200*/  IMAD R8, R17.reuse, UR5, R8 ;  /* 0x0000000511087c24 */ /* 0x040fe4000f8e0208 */
[----:B------:R-:W-:Y:S01]  /*8210*/  IMAD.WIDE.U32 R2, R17, UR4, R2 ;  /* 0x0000000411027c25 */ /* 0x000fe2000f8e0002 */
[----:B------:R-:W-:-:S03]  /*8220*/  UMOV UR4, 0xffffffff ;  /* 0xffffffff00047882 */ /* 0x000fc60000000000 */
[----:B-1----:R-:W-:Y:S01]  /*8230*/  IMAD.SHL.U32 R21, R11, 0x10, RZ ;  /* 0x000000100b157824 */ /* 0x002fe200078e00ff */
[----:B------:R-:W-:-:S04]  /*8240*/  IADD3 R7, P0, R2, UR6, RZ ;  /* 0x0000000602077c10 */ /* 0x000fc8000ff1e0ff */
[----:B------:R-:W-:Y:S02]  /*8250*/  IADD3.X R8, R3, UR7, R8, P0, !PT ;  /* 0x0000000703087c10 */ /* 0x000fe400087fe408 */
[----:B------:R-:W-:Y:S01]  /*8260*/  LOP3.LUT R21, R21, 0x10, RZ, 0xc0, !PT ;  /* 0x0000001015157812 */ /* 0x000fe200078ec0ff */
[----:B------:R-:W-:Y:S06]  /*8270*/  BRA.DIV UR4, `(.L_x_46) ;  /* 0x0000002a04f47947 */ /* 0x000fec000b800000 */
[----:B------:R-:W1:Y:S01]  /*8280*/  SHFL.IDX PT, R2, R7, RZ, 0x1e1f ;  /* 0x001e1fff07027589 */ /* 0x000e6200000e0000 */
[C---:B------:R-:W-:Y:S02]  /*8290*/  LOP3.LUT P3, RZ, R16.reuse, 0x1000, RZ, 0xc0, !PT ;  /* 0x0000100010ff7812 */ /* 0x040fe4000786c0ff */
[C---:B------:R-:W-:Y:S01]  /*82a0*/  LOP3.LUT P2, RZ, R16.reuse, 0x800, RZ, 0xc0, !PT ;  /* 0x0000080010ff7812 */ /* 0x040fe2000784c0ff */
[----:B------:R-:W2:Y:S01]  /*82b0*/  SHFL.IDX PT, R0, R8, RZ, 0x1e1f ;  /* 0x001e1fff08007589 */ /* 0x000ea200000e0000 */
[----:B------:R-:W-:-:S03]  /*82c0*/  LOP3.LUT P1, RZ, R16, 0x400, RZ, 0xc0, !PT ;  /* 0x0000040010ff7812 */ /* 0x000fc6000782c0ff */
[----:B------:R-:W3:Y:S01]  /*82d0*/  SHFL.IDX PT, R8, R8, 0x1, 0x1e1f ;  /* 0x003e1f0008087f89 */ /* 0x000ee200000e0000 */
[----:B-1----:R-:W-:-:S05]  /*82e0*/  IADD3 R2, P0, R21, R2, RZ ;  /* 0x0000000215027210 */ /* 0x002fca0007f1e0ff */
[----:B--2---:R-:W-:Y:S02]  /*82f0*/  IMAD.X R3, RZ, RZ, R0, P0 ;  /* 0x000000ffff037224 */ /* 0x004fe400000e0600 */
[----:B------:R-:W-:-:S05]  /*8300*/  VIADD R0, R9, UR43 ;  /* 0x0000002b09007c36 */ /* 0x000fca0008000000 */
[----:B------:R-:W-:Y:S04]  /*8310*/  LDGSTS.E.BYPASS.LTC128B.128 [R0+0x9000], desc[UR36][R2.64], !P3 ;  /* 0x0900000002007fae */ /* 0x000fe8000d901d64 */
[----:B------:R-:W-:Y:S04]  /*8320*/  LDGSTS.E.BYPASS.LTC128B.128 [R0+0xa000], desc[UR36][R2.64+0x20], !P2 ;  /* 0x0a00002002007fae */ /* 0x000fe8000d101d64 */
[----:B------:R1:W-:Y:S04]  /*8330*/  LDGSTS.E.BYPASS.LTC128B.128 [R0+0xb000], desc[UR36][R2.64+0x40], !P1 ;  /* 0x0b00004002007fae */ /* 0x0003e8000c901d64 */
[----:B-1-3--:R1:W2:Y:S02]  /*8340*/  SHFL.IDX PT, R2, R7, 0x1, 0x1e1f ;  /* 0x003e1f0007027f89 */ /* 0x00a2a400000e0000 */
.L_x_112:
[C---:B------:R-:W-:Y:S02]  /*8350*/  LOP3.LUT P3, RZ, R16.reuse, 0x8000, RZ, 0xc0, !PT ;  /* 0x0000800010ff7812 */ /* 0x040fe4000786c0ff */
[C---:B------:R-:W-:Y:S02]  /*8360*/  LOP3.LUT P2, RZ, R16.reuse, 0x4000, RZ, 0xc0, !PT ;  /* 0x0000400010ff7812 */ /* 0x040fe4000784c0ff */
[----:B------:R-:W-:Y:S02]  /*8370*/  LOP3.LUT P1, RZ, R16, 0x2000, RZ, 0xc0, !PT ;  /* 0x0000200010ff7812 */ /* 0x000fe4000782c0ff */
[----:B--2---:R-:W-:-:S05]  /*8380*/  IADD3 R2, P0, R21, R2, RZ ;  /* 0x0000000215027210 */ /* 0x004fca0007f1e0ff */
[----:B------:R-:W-:Y:S01]  /*8390*/  IMAD.X R3, RZ, RZ, R8, P0 ;  /* 0x000000ffff037224 */ /* 0x000fe200000e0608 */
[----:B------:R-:W-:-:S04]  /*83a0*/  PLOP3.LUT P0, PT, PT, PT, PT, 0x80, 0x0 ;  /* 0x000000000000781c */ /* 0x000fc80003f0f070 */
[----:B------:R-:W-:Y:S01]  /*83b0*/  @!PT LDS RZ, [RZ] ;  /* 0x00000000fffff984 */ /* 0x000fe20000000800 */
[----:B------:R-:W-:Y:S01]  /*83c0*/  @!PT LDS RZ, [RZ] ;  /* 0x00000000fffff984 */ /* 0x000fe20000000800 */
[----:B------:R-:W-:Y:S01]  /*83d0*/  @!PT LDS RZ, [RZ] ;  /* 0x00000000fffff984 */ /* 0x000fe20000000800 */
[----:B------:R2:W-:Y:S04]  /*83e0*/  LDGSTS.E.BYPASS.LTC128B.128 [R0+0x9800], desc[UR36][R2.64], !P3 ;  /* 0x0980000002007fae */ /* 0x0005e8000d901d64 */
[----:B------:R2:W-:Y:S04]  /*83f0*/  LDGSTS.E.BYPASS.LTC128B.128 [R0+0xa800], desc[UR36][R2.64+0x20], !P2 ;  /* 0x0a80002002007fae */ /* 0x0005e8000d101d64 */
[----:B------:R2:W-:Y:S01]  /*8400*/  LDGSTS.E.BYPASS.LTC128B.128 [R0+0xb800], desc[UR36][R2.64+0x40], !P1 ;  /* 0x0b80004002007fae */ /* 0x0005e2000c901d64 */
[----:B------:R-:W-:Y:S01]  /*8410*/  NOP ;  /* 0x0000000000007918 */ /* 0x000fe20000000000 */
.L_x_47:
[----:B------:R-:W-:Y:S02]  /*8420*/  PLOP3.LUT P1, PT, P1, P0, PT, 0xa2, 0x0 ;  /* 0x000000000000781c */ /* 0x000fe40000f21472 */
[----:B------:R-:W-:-:S08]  /*8430*/  @P0 R2UR P1, UR4, R4 ;  /* 0x00000000040402ca */ /* 0x000fd00000020000 */
[----:B------:R-:W-:-:S05]  /*8440*/  @P0 PLOP3.LUT P0, PT, P1, PT, PT, 0x80, 0x0 ;  /* 0x000000000000081c */ /* 0x000fca0000f0f070 */
[----:B------:R-:W-:Y:S01]  /*8450*/  @!P1 SYNCS.ARRIVE.TRANS64.RED.A0T1 RZ, [UR4+0x19c70], RZ ;  /* 0x019c70ffffff99a7 */ /* 0x000fe20008200404 */
[----:B------:R-:W-:Y:S07]  /*8460*/  @!P1 ARRIVES.LDGSTSBAR.64.TRANSCNT [UR4+0x19c70] ;  /* 0x019c7000ff0099b0 */ /* 0x000fee0008000a84 */
[----:B------:R-:W-:Y:S05]  /*8470*/  @P0 BRA.U.ANY `(.L_x_47) ;  /* 0xfffffffd00e80947 */ /* 0x000fea000393ffff */
[----:B------:R-:W-:Y:S01]  /*8480*/  NOP ;  /* 0x0000000000007918 */ /* 0x000fe20000000000 */
[----:B--2---:R-:W-:-:S05]  /*8490*/  IMAD.U32 R2, RZ, RZ, UR48 ;  /* 0x00000030ff027e24 */ /* 0x004fca000f8e00ff */
[----:B------:R-:W-:-:S13]  /*84a0*/  ISETP.NE.AND P2, PT, R2, 0x3, PT ;  /* 0x000000030200780c */ /* 0x000fda0003f45270 */
[----:B------:R-:W-:Y:S05]  /*84b0*/  @!P2 BRA `(.L_x_48) ;  /* 0x000000000004a947 */ /* 0x000fea0003800000 */
[----:B------:R-:W-:Y:S01]  /*84c0*/  BPT.TRAP 0x1 ;  /* 0x000000040000795c */ /* 0x000fe20000300000 */
.L_x_48:
[----:B------:R2:W-:Y:S01]  /*84d0*/  SYNCS.ARRIVE.TRANS64.A1T0 RZ, [R4+URZ+0x19c70], RZ ;  /* 0x019c70ff04ff79a7 */ /* 0x0005e2000810003f */
[----:B------:R-:W-:Y:S05]  /*84e0*/  @!P2 BRA `(.L_x_49) ;  /* 0x000000000004a947 */ /* 0x000fea0003800000 */
[----:B------:R-:W-:Y:S01]  /*84f0*/  BPT.TRAP 0x1 ;  /* 0x000000040000795c */ /* 0x000fe20000300000 */
.L_x_49:
[----:B------:R-:W3:Y:S01]  /*8500*/  SYNCS.PHASECHK.TRANS64.TRYWAIT P0, [R4+URZ+0x19c40], R20 ;  /* 0x019c4014040075a7 */ /* 0x000ee2000800017f */
[----:B------:R-:W-:Y:S04]  /*8510*/  BSSY B0, `(.L_x_50) ;  /* 0x0000002000007945 */ /* 0x000fe80003800000 */
[----:B---3--:R-:W-:Y:S05]  /*8520*/  @!P0 BRA `(.L_x_51) ;  /* 0x0000002800f08947 */ /* 0x008fea0003800000 */
.L_x_113:
[----:B------:R-:W-:Y:S05]  /*8530*/  BSYNC B0 ;  /* 0x0000000000007941 */ /* 0x000fea0003800000 */
.L_x_50:
[----:B------:R4:W5:Y:S01]  /*8540*/  LDL R9, [R1+0x8] ;  /* 0x0000080001097983 */ /* 0x0009620000100800 */
[----:B------:R-:W-:Y:S01]  /*8550*/  ULDC.64 UR4, c[0x0][0x300] ;  /* 0x0000c00000047ab9 */ /* 0x000fe20000000a00 */
[----:B------:R-:W-:Y:S01]  /*8560*/  ULDC.64 UR6, c[0x0][0x2e8] ;  /* 0x0000ba0000067ab9 */ /* 0x000fe20000000a00 */
[----:B-1----:R-:W-:Y:S01]  /*8570*/  IMAD R7, R10, UR4, RZ ;  /* 0x000000040a077c24 */ /* 0x002fe2000f8e02ff */
[----:B------:R-:W1:Y:S01]  /*8580*/  S2R R8, SR_TID.X ;  /* 0x0000000000087919 */ /* 0x000e620000002100 */
[----:B------:R-:W-:Y:S01]  /*8590*/  IMAD.WIDE.U32 R2, R6, UR4, RZ ;  /* 0x0000000406027c25 */ /* 0x000fe2000f8e00ff */
[C---:B------:R-:W-:Y:S02]  /*85a0*/  LOP3.LUT P4, RZ, R16.reuse, 0x8, RZ, 0xc0, !PT ;  /* 0x0000000810ff7812 */ /* 0x040fe4000788c0ff */
[----:B------:R-:W-:Y:S01]  /*85b0*/  LOP3.LUT P3, RZ, R16, 0x4, RZ, 0xc0, !PT ;  /* 0x0000000410ff7812 */ /* 0x000fe2000786c0ff */
[----:B------:R-:W-:Y:S01]  /*85c0*/  IMAD R7, R6, UR5, R7 ;  /* 0x0000000506077c24 */ /* 0x000fe2000f8e0207 */
[----:B------:R-:W-:Y:S01]  /*85d0*/  ULDC.64 UR4, c[0x0][0x310] ;  /* 0x0000c40000047ab9 */ /* 0x000fe20000000a00 */
[----:B------:R-:W-:Y:S01]  /*85e0*/  LOP3.LUT P1, RZ, R16, 0x2, RZ, 0xc0, !PT ;  /* 0x0000000210ff7812 */ /* 0x000fe2000782c0ff */
[----:B------:R-:W-:-:S02]  /*85f0*/  IMAD R18, R18, UR4, RZ ;  /* 0x0000000412127c24 */ /* 0x000fc4000f8e02ff */
[----:B------:R-:W-:Y:S02]  /*8600*/  IMAD.IADD R3, R3, 0x1, R7 ;  /* 0x0000000103037824 */ /* 0x000fe400078e0207 */
[C---:B------:R-:W-:Y:S02]  /*8610*/  IMAD R18, R5.reuse, UR5, R18 ;  /* 0x0000000505127c24 */ /* 0x040fe4000f8e0212 */
[----:B------:R-:W-:Y:S01]  /*8620*/  IMAD.WIDE.U32 R2, R5, UR4, R2 ;  /* 0x0000000405027c25 */ /* 0x000fe2000f8e0002 */
[----:B------:R-:W-:-:S03]  /*8630*/  ULDC.64 UR4, c[0x0][0x308] ;  /* 0x0000c20000047ab9 */ /* 0x000fc60000000a00 */
[----:B------:R-:W-:Y:S02]  /*8640*/  IMAD.IADD R3, R3, 0x1, R18 ;  /* 0x0000000103037824 */ /* 0x000fe400078e0212 */
[----:B------:R-:W-:Y:S02]  /*8650*/  IMAD R6, R24, UR4, RZ ;  /* 0x0000000418067c24 */ /* 0x000fe4000f8e02ff */
[----:B------:R-:W-:Y:S01]  /*8660*/  IMAD.WIDE.U32 R2, R17, UR4, R2 ;  /* 0x0000000411027c25 */ /* 0x000fe2000f8e0002 */
[----:B------:R-:W-:-:S03]  /*8670*/  UMOV UR4, 0xffffffff ;  /* 0xffffffff00047882 */ /* 0x000fc60000000000 */
[----:B------:R-:W-:Y:S01]  /*8680*/  IMAD R7, R17, UR5, R6 ;  /* 0x0000000511077c24 */ /* 0x000fe2000f8e0206 */
[----:B------:R-:W-:-:S04]  /*8690*/  IADD3 R5, P0, R2, UR6, RZ ;  /* 0x0000000602057c10 */ /* 0x000fc8000ff1e0ff */
[----:B------:R-:W-:Y:S01]  /*86a0*/  IADD3.X R6, R3, UR7, R7, P0, !PT ;  /* 0x0000000703067c10 */ /* 0x000fe200087fe407 */
[----:B-1----:R-:W-:-:S05]  /*86b0*/  IMAD.SHL.U32 R8, R8, 0x10, RZ ;  /* 0x0000001008087824 */ /* 0x002fca00078e00ff */
[----:B------:R-:W-:Y:S01]  /*86c0*/  LOP3.LUT R8, R8, 0x10, RZ, 0xc0, !PT ;  /* 0x0000001008087812 */ /* 0x000fe200078ec0ff */
[----:B----4-:R-:W-:Y:S06]  /*86d0*/  BRA.DIV UR4, `(.L_x_52) ;  /* 0x0000002a04987947 */ /* 0x010fec000b800000 */
[----:B------:R-:W1:Y:S01]  /*86e0*/  SHFL.IDX PT, R14, R5, RZ, 0x1e1f ;  /* 0x001e1fff050e7589 */ /* 0x000e6200000e0000 */
[----:B-----5:R-:W-:-:S03]  /*86f0*/  ISETP.GE.AND P2, PT, R9, 0x1, PT ;  /* 0x000000010900780c */ /* 0x020fc60003f46270 */
[----:B------:R-:W4:Y:S04]  /*8700*/  SHFL.IDX PT, R2, R6, RZ, 0x1e1f ;  /* 0x001e1fff06027589 */ /* 0x000f2800000e0000 */
[----:B------:R-:W0:Y:S06]  /*8710*/  SHFL.IDX PT, R6, R6, 0x1, 0x1e1f ;  /* 0x003e1f0006067f89 */ /* 0x000e2c00000e0000 */
[----:B-1----:R-:W-:-:S05]  /*8720*/  @P2 IADD3 R14, P0, R8, R14, RZ ;  /* 0x0000000e080e2210 */ /* 0x002fca0007f1e0ff */
[----:B----4-:R-:W-:Y:S02]  /*8730*/  @P2 IMAD.X R3, RZ, RZ, R2, P0 ;  /* 0x000000ffff032224 */ /* 0x010fe400000e0602 */
[----:B------:R-:W-:Y:S02]  /*8740*/  @P2 IMAD.MOV.U32 R2, RZ, RZ, R14 ;  /* 0x000000ffff022224 */ /* 0x000fe400078e000e */
[----:B------:R1:W4:Y:S04]  /*8750*/  SHFL.IDX PT, R14, R5, 0x1, 0x1e1f ;  /* 0x003e1f00050e7f89 */ /* 0x00032800000e0000 */
[----:B------:R1:W-:Y:S04]  /*8760*/  @P2 LDGSTS.E.BYPASS.LTC128B.128 [R0+0x13800], desc[UR36][R2.64], !P4 ;  /* 0x1380000002002fae */ /* 0x0003e8000e101d64 */
[----:B------:R1:W-:Y:S04]  /*8770*/  @P2 LDGSTS.E.BYPASS.LTC128B.128 [R0+0x14800], desc[UR36][R2.64+0x20], !P3 ;  /* 0x1480002002002fae */ /* 0x0003e8000d901d64 */
[----:B0-----:R1:W-:Y:S02]  /*8780*/  @P2 LDGSTS.E.BYPASS.LTC128B.128 [R0+0x15800], desc[UR36][R2.64+0x40], !P1 ;  /* 0x1580004002002fae */ /* 0x0013e4000c901d64 */
.L_x_119:
[----:B------:R-:W-:-:S13]  /*8790*/  ISETP.GE.AND P2, PT, R9, 0x41, PT ;  /* 0x000000410900780c */ /* 0x000fda0003f46270 */
[----:B-1--4-:R-:W-:-:S05]  /*87a0*/  @P2 IADD3 R2, P0, R8, R14, RZ ;  /* 0x0000000e08022210 */ /* 0x012fca0007f1e0ff */
[----:B------:R-:W-:Y:S01]  /*87b0*/  @P2 IMAD.X R3, RZ, RZ, R6, P0 ;  /* 0x000000ffff032224 */ /* 0x000fe200000e0606 */
[----:B------:R-:W-:-:S04]  /*87c0*/  PLOP3.LUT P0, PT, PT, PT, PT, 0x80, 0x0 ;  /* 0x000000000000781c */ /* 0x000fc80003f0f070 */
[----:B------:R-:W-:Y:S01]  /*87d0*/  @!PT LDS RZ, [RZ] ;  /* 0x00000000fffff984 */ /* 0x000fe20000000800 */
[----:B------:R-:W-:Y:S01]  /*87e0*/  @!PT LDS RZ, [RZ] ;  /* 0x00000000fffff984 */ /* 0x000fe20000000800 */
[----:B------:R-:W-:Y:S01]  /*87f0*/  @!PT LDS RZ, [RZ] ;  /* 0x00000000fffff984 */ /* 0x000fe20000000800 */
[----:B------:R0:W-:Y:S04]  /*8800*/  @P2 LDGSTS.E.BYPASS.LTC128B.128 [R0+0x14000], desc[UR36][R2.64], !P4 ;  /* 0x1400000002002fae */ /* 0x0001e8000e101d64 */
[----:B------:R0:W-:Y:S04]  /*8810*/  @P2 LDGSTS.E.BYPASS.LTC128B.128 [R0+0x15000], desc[UR36][R2.64+0x20], !P3 ;  /* 0x1500002002002fae */ /* 0x0001e8000d901d64 */
[----:B------:R0:W-:Y:S01]  /*8820*/  @P2 LDGSTS.E.BYPASS.LTC128B.128 [R0+0x16000], desc[UR36][R2.64+0x40], !P1 ;  /* 0x1600004002002fae */ /* 0x0001e2000c901d64 */
[----:B------:R-:W-:Y:S01]  /*8830*/  NOP ;  /* 0x0000000000007918 */ /* 0x000fe20000000000 */
.L_x_53:
[----:B------:R-:W-:Y:S02]  /*8840*/  PLOP3.LUT P1, PT, P1, P0, PT, 0xa2, 0x0 ;  /* 0x000000000000781c */ /* 0x000fe40000f21472 */
[----:B------:R-:W-:-:S08]  /*8850*/  @P0 R2UR P1, UR4, R4 ;  /* 0x00000000040402ca */ /* 0x000fd00000020000 */
[----:B------:R-:W-:-:S05]  /*8860*/  @P0 PLOP3.LUT P0, PT, P1, PT, PT, 0x80, 0x0 ;  /* 0x000000000000081c */ /* 0x000fca0000f0f070 */
[----:B------:R-:W-:Y:S01]  /*8870*/  @!P1 SYNCS.ARRIVE.TRANS64.RED.A0T1 RZ, [UR4+0x19c30], RZ ;  /* 0x019c30ffffff99a7 */ /* 0x000fe20008200404 */
[----:B------:R-:W-:Y:S07]  /*8880*/  @!P1 ARRIVES.LDGSTSBAR.64.TRANSCNT [UR4+0x19c30] ;  /* 0x019c3000ff0099b0 */ /* 0x000fee0008000a84 */
[----:B------:R-:W-:Y:S05]  /*8890*/  @P0 BRA.U.ANY `(.L_x_53) ;  /* 0xfffffffd00e80947 */ /* 0x000fea000393ffff */
[----:B------:R-:W-:Y:S01]  /*88a0*/  NOP ;  /* 0x0000000000007918 */ /* 0x000fe20000000000 */
[----:B0-----:R-:W-:-:S05]  /*88b0*/  IMAD.U32 R0, RZ, RZ, UR48 ;  /* 0x00000030ff007e24 */ /* 0x001fca000f8e00ff */
[----:B------:R-:W-:-:S13]  /*88c0*/  ISETP.NE.AND P2, PT, R0, 0x3, PT ;  /* 0x000000030000780c */ /* 0x000fda0003f45270 */
[----:B------:R-:W-:Y:S05]  /*88d0*/  @!P2 BRA `(.L_x_54) ;  /* 0x000000000004a947 */ /* 0x000fea0003800000 */
[----:B------:R-:W-:Y:S01]  /*88e0*/  BPT.TRAP 0x1 ;  /* 0x000000040000795c */ /* 0x000fe20000300000 */
.L_x_54:
[----:B------:R0:W-:Y:S02]  /*88f0*/  SYNCS.ARRIVE.TRANS64.A1T0 RZ, [R4+URZ+0x19c30], RZ ;  /* 0x019c30ff04ff79a7 */ /* 0x0001e4000810003f */
[----:B------:R-:W-:Y:S05]  /*8900*/  WARPSYNC.ALL ;  /* 0x0000000000007948 */ /* 0x000fea0003800000 */
[----:B------:R-:W-:-:S04]  /*8910*/  UIADD3 UR4, UR43, 0xf000, URZ ;  /* 0x0000f0002b047890 */ /* 0x000fc8000fffe03f */
[----:B------:R-:W-:Y:S01]  /*8920*/  ULOP3.LUT UP0, URZ, UR4, 0x9f, URZ, 0xc0, !UPT ;  /* 0x0000009f043f7892 */ /* 0x000fe2000f80c03f */
[----:B------:R-:W-:Y:S05]  /*8930*/  BAR.SYNC.DEFER_BLOCKING 0x8, 0x200 ;  /* 0x0208000000007b1d */ /* 0x000fea0000010000 */
[----:B------:R-:W-:-:S13]  /*8940*/  PLOP3.LUT P0, PT, PT, PT, UP0, 0x80, 0x0 ;  /* 0x000000000000781c */ /* 0x000fda0003f0f008 */
[----:B------:R-:W-:Y:S05]  /*8950*/  @!P0 BRA `(.L_x_55) ;  /* 0x0000000000408947 */ /* 0x000fea0003800000 */
[----:B------:R-:W-:Y:S01]  /*8960*/  MOV R2, 0x0 ;  /* 0x0000000000027802 */ /* 0x000fe20000000f00 */
[----:B------:R-:W-:Y:S01]  /*8970*/  ULDC.64 UR6, c[0x4][0x98] ;  /* 0x0100260000067ab9 */ /* 0x000fe20000000a00 */
[----:B------:R-:W-:Y:S01]  /*8980*/  ULDC.64 UR8, c[0x4][0xa0] ;  /* 0x0100280000087ab9 */ /* 0x000fe20000000a00 */
[----:B------:R-:W-:Y:S01]  /*8990*/  ULDC.64 UR4, c[0x4][0x28] ;  /* 0x01000a0000047ab9 */ /* 0x000fe20000000a00 */
[----:B0-23--:R-:W-:Y:S02]  /*89a0*/  IMAD.U32 R4, RZ, RZ, UR6 ;  /* 0x00000006ff047e24 */ /* 0x00dfe4000f8e00ff */
        /* <DEDUP_REMOVED lines=10> */
[----:B0-----:R-:W-:Y:S05]  /*8a50*/  CALL.ABS.NOINC R2 ;  /* 0x0000000002007343 */ /* 0x001fea0003c00000 */
.L_x_55:
[----:B------:R-:W1:Y:S01]  /*8a60*/  LDC R8, c[0x0][0x448] ;  /* 0x00011200ff087b82 */ /* 0x000e620000000800 */
[----:B------:R-:W3:Y:S01]  /*8a70*/  S2R R18, SR_TID.X ;  /* 0x0000000000127919 */ /* 0x000ee20000002100 */
[----:B------:R-:W-:Y:S01]  /*8a80*/  R2UR UR6, R24 ;  /* 0x00000000180672ca */ /* 0x000fe200000e0000 */
[----:B------:R-:W-:Y:S01]  /*8a90*/  IMAD R0, RZ, RZ, -UR45 ;  /* 0x8000002dff007e24 */ /* 0x000fe2000f8e02ff */
[C---:B------:R-:W-:Y:S01]  /*8aa0*/  R2UR UR7, R17.reuse ;  /* 0x00000000110772ca */ /* 0x040fe200000e0000 */
[----:B------:R-:W-:Y:S01]  /*8ab0*/  ULDC.64 UR8, c[0x0][0x2d8] ;  /* 0x0000b60000087ab9 */ /* 0x000fe20000000a00 */
[----:B------:R-:W-:Y:S01]  /*8ac0*/  R2UR UR4, R17 ;  /* 0x00000000110472ca */ /* 0x000fe200000e0000 */
[----:B------:R-:W-:Y:S01]  /*8ad0*/  ULDC.64 UR10, c[0x0][0x280] ;  /* 0x0000a000000a7ab9 */ /* 0x000fe20000000a00 */
[----:B------:R-:W4:Y:S01]  /*8ae0*/  LDC R3, c[0x0][0xc38] ;  /* 0x00030e00ff037b82 */ /* 0x000f220000000800 */
[C---:B------:R-:W-:Y:S01]  /*8af0*/  LOP3.LUT P3, RZ, R16.reuse, 0x200, RZ, 0xc0, !PT ;  /* 0x0000020010ff7812 */ /* 0x040fe2000786c0ff */
[----:B------:R-:W-:Y:S01]  /*8b00*/  VIADD R10, R25, UR43 ;  /* 0x0000002b190a7c36 */ /* 0x000fe20008000000 */
[----:B------:R-:W-:-:S02]  /*8b10*/  LOP3.LUT P4, RZ, R16, 0x100, RZ, 0xc0, !PT ;  /* 0x0000010010ff7812 */ /* 0x000fc4000788c0ff */
[----:B------:R-:W-:Y:S02]  /*8b20*/  LOP3.LUT P5, RZ, R16, 0x80, RZ, 0xc0, !PT ;  /* 0x0000008010ff7812 */ /* 0x000fe400078ac0ff */
[----:B------:R-:W-:-:S04]  /*8b30*/  UIMAD UR6, UR6, UR8, URZ ;  /* 0x00000008060672a4 */ /* 0x000fc8000f8e023f */
[----:B------:R-:W-:Y:S02]  /*8b40*/  UIMAD UR7, UR7, UR9, UR6 ;  /* 0x00000009070772a4 */ /* 0x000fe4000f8e0206 */
[----:B------:R-:W-:Y:S02]  /*8b50*/  USHF.R.S32.HI UR6, URZ, 0x1f, UR46 ;  /* 0x0000001f3f067899 */ /* 0x000fe4000801142e */
[----:B------:R-:W-:Y:S01]  /*8b60*/  UIMAD.WIDE.U32 UR4, UR4, UR8, URZ ;  /* 0x00000008040472a5 */ /* 0x000fe2000f8e003f */
[----:B-1----:R-:W-:Y:S02]  /*8b70*/  ISETP.NE.AND P0, PT, R8, 0x1, PT ;  /* 0x000000010800780c */ /* 0x002fe40003f05270 */
[----:B------:R-:W-:Y:S01]  /*8b80*/  ULDC.64 UR8, c[0x0][0x2e0] ;  /* 0x0000b80000087ab9 */ /* 0x000fe20000000a00 */
[----:B------:R-:W-:Y:S02]  /*8b90*/  UIADD3 UR5, UR5, UR7, URZ ;  /* 0x0000000705057290 */ /* 0x000fe4000fffe03f */
[----:B------:R-:W-:-:S02]  /*8ba0*/  UIMAD UR6, UR6, UR8, URZ ;  /* 0x00000008060672a4 */ /* 0x000fc4000f8e023f */
[----:B------:R-:W-:Y:S01]  /*8bb0*/  UIMAD.WIDE.U32 UR4, UR46, UR8, UR4 ;  /* 0x000000082e0472a5 */ /* 0x000fe2000f8e0004 */
[----:B----4-:R-:W-:Y:S01]  /*8bc0*/  IMAD R0, R3, R0, UR39 ;  /* 0x0000002703007e24 */ /* 0x010fe2000f8e0200 */
[----:B------:R-:W-:Y:S01]  /*8bd0*/  UIMAD UR6, UR46, UR9, UR6 ;  /* 0x000000092e0672a4 */ /* 0x000fe2000f8e0206 */
[----:B---3--:R-:W-:Y:S01]  /*8be0*/  IMAD.SHL.U32 R20, R18, 0x40, RZ ;  /* 0x0000004012147824 */ /* 0x008fe200078e00ff */
[----:B------:R-:W-:Y:S01]  /*8bf0*/  SHF.R.U32.HI R18, RZ, 0x1, R18 ;  /* 0x00000001ff127819 */ /* 0x000fe20000011612 */
[----:B------:R-:W-:Y:S01]  /*8c00*/  ULDC.64 UR8, c[0x0][0x2c8] ;  /* 0x0000b20000087ab9 */ /* 0x000fe20000000a00 */
[----:B0-2---:R-:W0:Y:S01]  /*8c10*/  @P0 LDC R4, c[0x0][0x44c] ;  /* 0x00011300ff040b82 */ /* 0x005e220000000800 */
[----:B------:R-:W-:Y:S01]  /*8c20*/  UIADD3 UR5, UR5, UR6, URZ ;  /* 0x0000000605057290 */ /* 0x000fe2000fffe03f */
[----:B------:R-:W-:Y:S02]  /*8c30*/  LOP3.LUT R20, R20, 0x40, RZ, 0xc0, !PT ;  /* 0x0000004014147812 */ /* 0x000fe400078ec0ff */
[----:B------:R-:W-:-:S02]  /*8c40*/  ULDC.64 UR6, c[0x0][0x2d0] ;  /* 0x0000b40000067ab9 */ /* 0x000fc40000000a00 */
[----:B------:R-:W-:Y:S01]  /*8c50*/  LOP3.LUT R18, R20, 0x3f, R18, 0xf8, !PT ;  /* 0x0000003f14127812 */ /* 0x000fe200078ef812 */
[----:B------:R-:W-:Y:S01]  /*8c60*/  IMAD.U32 R6, RZ, RZ, UR6 ;  /* 0x00000006ff067e24 */ /* 0x000fe2000f8e00ff */
[----:B------:R-:W1:Y:S01]  /*8c70*/  @P0 LDC R2, c[0x0][0x450] ;  /* 0x00011400ff020b82 */ /* 0x000e620000000800 */
[----:B------:R-:W2:Y:S02]  /*8c80*/  S2R R20, SR_TID.X ;  /* 0x0000000000147919 */ /* 0x000ea40000002100 */
[----:B------:R-:W-:-:S04]  /*8c90*/  IMAD R7, R0, 0xc0, R18 ;  /* 0x000000c000077824 */ /* 0x000fc800078e0212 */
[----:B------:R-:W-:Y:S02]  /*8ca0*/  IMAD.MOV.U32 R3, RZ, RZ, R7 ;  /* 0x000000ffff037224 */ /* 0x000fe400078e0007 */
[----:B0-----:R-:W-:-:S05]  /*8cb0*/  @P0 IMAD.HI.U32 R5, R7, R4, RZ ;  /* 0x0000000407050227 */ /* 0x001fca00078e00ff */
[----:B-1----:R-:W-:-:S04]  /*8cc0*/  @P0 SHF.R.U32.HI R3, RZ, R2, R5 ;  /* 0x00000002ff030219 */ /* 0x002fc80000011605 */
[--C-:B------:R-:W-:Y:S01]  /*8cd0*/  SHF.R.S32.HI R2, RZ, 0x1f, R3.reuse ;  /* 0x0000001fff027819 */ /* 0x100fe20000011403 */
[----:B------:R-:W-:-:S04]  /*8ce0*/  IMAD.MOV R4, RZ, RZ, -R3 ;  /* 0x000000ffff047224 */ /* 0x000fc800078e0a03 */
[----:B------:R-:W-:Y:S02]  /*8cf0*/  IMAD R2, R2, UR6, RZ ;  /* 0x0000000602027c24 */ /* 0x000fe4000f8e02ff */
[----:B------:R-:W-:Y:S02]  /*8d00*/  IMAD R4, R8, R4, R7 ;  /* 0x0000000408047224 */ /* 0x000fe400078e0207 */
[C---:B------:R-:W-:Y:S02]  /*8d10*/  IMAD R5, R3.reuse, UR7, R2 ;  /* 0x0000000703057c24 */ /* 0x040fe4000f8e0202 */
[----:B------:R-:W-:-:S04]  /*8d20*/  IMAD.WIDE.U32 R2, R3, R6, UR4 ;  /* 0x0000000403027e25 */ /* 0x000fc8000f8e0006 */
[----:B------:R-:W-:Y:S01]  /*8d30*/  IMAD.IADD R3, R3, 0x1, R5 ;  /* 0x0000000103037824 */ /* 0x000fe200078e0205 */
[----:B------:R-:W-:Y:S01]  /*8d40*/  SHF.R.S32.HI R5, RZ, 0x1f, R4 ;  /* 0x0000001fff057819 */ /* 0x000fe20000011404 */
[----:B------:R-:W-:Y:S02]  /*8d50*/  VIADD R7, R7, 0x80 ;  /* 0x0000008007077836 */ /* 0x000fe40000000000 */
[----:B------:R-:W-:-:S04]  /*8d60*/  IMAD.WIDE.U32 R2, R4, UR8, R2 ;  /* 0x0000000804027c25 */ /* 0x000fc8000f8e0002 */
[----:B------:R-:W-:Y:S02]  /*8d70*/  IMAD R5, R5, UR8, RZ ;  /* 0x0000000805057c24 */ /* 0x000fe4000f8e02ff */
[----:B--2---:R-:W-:Y:S01]  /*8d80*/  IMAD.SHL.U32 R18, R20, 0x10, RZ ;  /* 0x0000001014127824 */ /* 0x004fe200078e00ff */
[----:B------:R-:W-:Y:S01]  /*8d90*/  SHF.R.U32.HI R20, RZ, 0x1, R20 ;  /* 0x00000001ff147819 */ /* 0x000fe20000011614 */
[----:B------:R-:W-:Y:S01]  /*8da0*/  IMAD R5, R4, UR9, R5 ;  /* 0x0000000904057c24 */ /* 0x000fe2000f8e0205 */
[----:B------:R-:W-:Y:S02]  /*8db0*/  IADD3 R4, P1, R2, UR10, RZ ;  /* 0x0000000a02047c10 */ /* 0x000fe4000ff3e0ff */
[----:B------:R-:W0:Y:S01]  /*8dc0*/  @P0 LDC R2, c[0x0][0x450] ;  /* 0x00011400ff020b82 */ /* 0x000e220000000800 */
[----:B------:R-:W-:Y:S02]  /*8dd0*/  LOP3.LUT R18, R18, 0x10, RZ, 0xc0, !PT ;  /* 0x0000001012127812 */ /* 0x000fe400078ec0ff */
[----:B------:R-:W-:-:S02]  /*8de0*/  IADD3.X R5, R3, UR11, R5, P1, !PT ;  /* 0x0000000b03057c10 */ /* 0x000fc40008ffe405 */
[----:B------:R-:W-:-:S03]  /*8df0*/  LOP3.LUT R20, R20, 0x3f, RZ, 0xc0, !PT ;  /* 0x0000003f14147812 */ /* 0x000fc600078ec0ff */
[----:B------:R-:W1:Y:S02]  /*8e00*/  @P0 LDC R3, c[0x0][0x44c] ;  /* 0x00011300ff030b82 */ /* 0x000e640000000800 */
[----:B-1----:R-:W-:-:S04]  /*8e10*/  @P0 IMAD.HI.U32 R9, R7, R3, RZ ;  /* 0x0000000307090227 */ /* 0x002fc800078e00ff */
[----:B------:R-:W-:Y:S01]  /*8e20*/  IMAD.MOV.U32 R3, RZ, RZ, R7 ;  /* 0x000000ffff037224 */ /* 0x000fe200078e0007 */
[----:B0-----:R-:W-:-:S05]  /*8e30*/  @P0 SHF.R.U32.HI R3, RZ, R2, R9 ;  /* 0x00000002ff030219 */ /* 0x001fca0000011609 */
[----:B------:R-:W-:-:S04]  /*8e40*/  IMAD.MOV R2, RZ, RZ, -R3 ;  /* 0x000000ffff027224 */ /* 0x000fc800078e0a03 */
[----:B------:R-:W-:Y:S01]  /*8e50*/  IMAD R7, R8, R2, R7 ;  /* 0x0000000208077224 */ /* 0x000fe200078e0207 */
[----:B------:R-:W-:-:S05]  /*8e60*/  SHF.R.S32.HI R2, RZ, 0x1f, R3 ;  /* 0x0000001fff027819 */ /* 0x000fca0000011403 */
[----:B------:R-:W-:-:S04]  /*8e70*/  IMAD R2, R2, UR6, RZ ;  /* 0x0000000602027c24 */ /* 0x000fc8000f8e02ff */
[C---:B------:R-:W-:Y:S02]  /*8e80*/  IMAD R8, R3.reuse, UR7, R2 ;  /* 0x0000000703087c24 */ /* 0x040fe4000f8e0202 */
[----:B------:R-:W-:Y:S01]  /*8e90*/  IMAD.WIDE.U32 R2, R3, R6, UR4 ;  /* 0x0000000403027e25 */ /* 0x000fe2000f8e0006 */
[----:B------:R-:W-:Y:S01]  /*8ea0*/  SHF.R.S32.HI R6, RZ, 0x1f, R7 ;  /* 0x0000001fff067819 */ /* 0x000fe20000011407 */
[----:B------:R-:W-:Y:S02]  /*8eb0*/  UMOV UR4, 0xffffffff ;  /* 0xffffffff00047882 */ /* 0x000fe40000000000 */
[----:B------:R-:W-:Y:S02]  /*8ec0*/  IMAD.IADD R3, R3, 0x1, R8 ;  /* 0x0000000103037824 */ /* 0x000fe400078e0208 */
[----:B------:R-:W-:Y:S02]  /*8ed0*/  IMAD R6, R6, UR8, RZ ;  /* 0x0000000806067c24 */ /* 0x000fe4000f8e02ff */
[----:B------:R-:W-:-:S04]  /*8ee0*/  IMAD.WIDE.U32 R2, R7, UR8, R2 ;  /* 0x0000000807027c25 */ /* 0x000fc8000f8e0002 */
[----:B------:R-:W-:Y:S01]  /*8ef0*/  IMAD R7, R7, UR9, R6 ;  /* 0x0000000907077c24 */ /* 0x000fe2000f8e0206 */
[----:B------:R-:W-:-:S04]  /*8f00*/  IADD3 R6, P0, R2, UR10, RZ ;  /* 0x0000000a02067c10 */ /* 0x000fc8000ff1e0ff */
[----:B------:R-:W-:Y:S01]  /*8f10*/  IADD3.X R7, R3, UR11, R7, P0, !PT ;  /* 0x0000000b03077c10 */ /* 0x000fe200087fe407 */
[----:B------:R-:W-:Y:S08]  /*8f20*/  BRA.DIV UR4, `(.L_x_56) ;  /* 0x00000026041c7947 */ /* 0x000ff0000b800000 */
[----:B------:R-:W0:Y:S01]  /*8f30*/  SHFL.IDX PT, R3, R4, RZ, 0x1e1f ;  /* 0x001e1fff04037589 */ /* 0x000e2200000e0000 */
[----:B------:R-:W-:-:S03]  /*8f40*/  IMAD R0, R0, 0xc0, R20 ;  /* 0x000000c000007824 */ /* 0x000fc600078e0214 */
[----:B------:R-:W1:Y:S02]  /*8f50*/  SHFL.IDX PT, R2, R5, RZ, 0x1e1f ;  /* 0x001e1fff05027589 */ /* 0x000e6400000e0000 */
[----:B------:R-:W-:Y:S02]  /*8f60*/  ISETP.GE.AND P1, PT, R0, UR42, PT ;  /* 0x0000002a00007c0c */ /* 0x000fe4000bf26270 */
[----:B------:R-:W2:Y:S04]  /*8f70*/  SHFL.IDX PT, R14, R4, 0x1, 0x1e1f ;  /* 0x003e1f00040e7f89 */ /* 0x000ea800000e0000 */
[----:B------:R-:W3:Y:S04]  /*8f80*/  SHFL.IDX PT, R5, R5, 0x1, 0x1e1f ;  /* 0x003e1f0005057f89 */ /* 0x000ee800000e0000 */
[----:B------:R-:W4:Y:S03]  /*8f90*/  SHFL.IDX PT, R7, R7, RZ, 0x1e1f ;  /* 0x001e1fff07077589 */ /* 0x000f2600000e0000 */
[----:B0-----:R-:W-:-:S05]  /*8fa0*/  @!P1 IADD3 R8, P0, R18, R3, RZ ;  /* 0x0000000312089210 */ /* 0x001fca0007f1e0ff */
[----:B-1----:R-:W-:Y:S02]  /*8fb0*/  @!P1 IMAD.X R3, RZ, RZ, R2, P0 ;  /* 0x000000ffff039224 */ /* 0x002fe400000e0602 */
[----:B------:R-:W-:Y:S02]  /*8fc0*/  @!P1 IMAD.MOV.U32 R2, RZ, RZ, R8 ;  /* 0x000000ffff029224 */ /* 0x000fe400078e0008 */
[----:B------:R-:W-:-:S03]  /*8fd0*/  VIADD R8, R0, 0x40 ;  /* 0x0000004000087836 */ /* 0x000fc60000000000 */
[----:B------:R-:W-:Y:S04]  /*8fe0*/  @!P1 LDGSTS.E.BYPASS.LTC128B.128 [R10+0xf000], desc[UR36][R2.64], !P3 ;  /* 0x0f000000020a9fae */ /* 0x000fe8000d901d64 */
[----:B------:R-:W-:Y:S04]  /*8ff0*/  @!P1 LDGSTS.E.BYPASS.LTC128B.128 [R10+0x10800], desc[UR36][R2.64+0x20], !P4 ;  /* 0x10800020020a9fae */ /* 0x000fe8000e101d64 */
[----:B------:R0:W-:Y:S01]  /*9000*/  @!P1 LDGSTS.E.BYPASS.LTC128B.128 [R10+0x12000], desc[UR36][R2.64+0x40], !P5 ;  /* 0x12000040020a9fae */ /* 0x0001e2000e901d64 */
[----:B------:R-:W-:-:S13]  /*9010*/  ISETP.GE.AND P1, PT, R8, UR42, PT ;  /* 0x0000002a08007c0c */ /* 0x000fda000bf26270 */
[----:B--2---:R-:W-:-:S05]  /*9020*/  @!P1 IADD3 R14, P0, R18, R14, RZ ;  /* 0x0000000e120e9210 */ /* 0x004fca0007f1e0ff */
[----:B---3--:R-:W-:Y:S02]  /*9030*/  @!P1 IMAD.X R9, RZ, RZ, R5, P0 ;  /* 0x000000ffff099224 */ /* 0x008fe400000e0605 */
[----:B0-----:R-:W-:Y:S02]  /*9040*/  @!P1 IMAD.MOV.U32 R2, RZ, RZ, R14 ;  /* 0x000000ffff029224 */ /* 0x001fe400078e000e */
[----:B------:R-:W-:Y:S01]  /*9050*/  @!P1 IMAD.MOV.U32 R3, RZ, RZ, R9 ;  /* 0x000000ffff039224 */ /* 0x000fe200078e0009 */
[----:B------:R0:W1:Y:S04]  /*9060*/  SHFL.IDX PT, R14, R6, RZ, 0x1e1f ;  /* 0x001e1fff060e7589 */ /* 0x00006800000e0000 */
[----:B------:R0:W-:Y:S04]  /*9070*/  @!P1 LDGSTS.E.BYPASS.LTC128B.128 [R10+0xf800], desc[UR36][R2.64], !P3 ;  /* 0x0f800000020a9fae */ /* 0x0001e8000d901d64 */
[----:B------:R0:W-:Y:S04]  /*9080*/  @!P1 LDGSTS.E.BYPASS.LTC128B.128 [R10+0x11000], desc[UR36][R2.64+0x20], !P4 ;  /* 0x11000020020a9fae */ /* 0x0001e8000e101d64 */
[----:B----4-:R0:W-:Y:S02]  /*9090*/  @!P1 LDGSTS.E.BYPASS.LTC128B.128 [R10+0x12800], desc[UR36][R2.64+0x40], !P5 ;  /* 0x12800040020a9fae */ /* 0x0101e4000e901d64 */
.L_x_126:
[----:B------:R-:W-:Y:S01]  /*90a0*/  VIADD R0, R0, 0x80 ;  /* 0x0000008000007836 */ /* 0x000fe20000000000 */
[----:B------:R-:W-:Y:S04]  /*90b0*/  BSSY B0, `(.L_x_57) ;  /* 0x000000b000007945 */ /* 0x000fe80003800000 */
[----:B------:R-:W-:-:S13]  /*90c0*/  ISETP.GE.AND P0, PT, R0, UR42, PT ;  /* 0x0000002a00007c0c */ /* 0x000fda000bf06270 */
[----:B------:R-:W-:Y:S05]  /*90d0*/  @P0 BRA `(.L_x_58) ;  /* 0x0000000000200947 */ /* 0x000fea0003800000 */
[----:B01----:R-:W-:-:S05]  /*90e0*/  IADD3 R2, P0, R18, R14, RZ ;  /* 0x0000000e12027210 */ /* 0x003fca0007f1e0ff */
[----:B------:R-:W-:-:S05]  /*90f0*/  IMAD.X R3, RZ, RZ, R7, P0 ;  /* 0x000000ffff037224 */ /* 0x000fca00000e0607 */
[----:B------:R-:W-:Y:S01]  /*9100*/  @!PT LDS RZ, [RZ] ;  /* 0x00000000fffff984 */ /* 0x000fe20000000800 */
[----:B------:R-:W-:Y:S01]  /*9110*/  @!PT LDS RZ, [RZ] ;  /* 0x00000000fffff984 */ /* 0x000fe20000000800 */
[----:B------:R-:W-:Y:S01]  /*9120*/  @!PT LDS RZ, [RZ] ;  /* 0x00000000fffff984 */ /* 0x000fe20000000800 */
[----:B------:R2:W-:Y:S04]  /*9130*/  LDGSTS.E.BYPASS.LTC128B.128 [R10+0x10000], desc[UR36][R2.64], !P3 ;  /* 0x10000000020a7fae */ /* 0x0005e8000d901d64 */
[----:B------:R2:W-:Y:S04]  /*9140*/  LDGSTS.E.BYPASS.LTC128B.128 [R10+0x11800], desc[UR36][R2.64+0x20], !P4 ;  /* 0x11800020020a7fae */ /* 0x0005e8000e101d64 */
[----:B------:R2:W-:Y:S02]  /*9150*/  LDGSTS.E.BYPASS.LTC128B.128 [R10+0x13000], desc[UR36][R2.64+0x40], !P5 ;  /* 0x13000040020a7fae */ /* 0x0005e4000e901d64 */
.L_x_58:
[----:B------:R-:W-:Y:S05]  /*9160*/  BSYNC B0 ;  /* 0x0000000000007941 */ /* 0x000fea0003800000 */
.L_x_57:
[----:B------:R-:W-:Y:S01]  /*9170*/  NOP ;  /* 0x0000000000007918 */ /* 0x000fe20000000000 */
[----:B------:R-:W-:Y:S01]  /*9180*/  SYNCS.ARRIVE.TRANS64.RED.A0T1 RZ, [UR43+0x19c00], RZ ;  /* 0x019c00ffffff79a7 */ /* 0x000fe2000820042b */
[----:B------:R-:W-:Y:S01]  /*9190*/  ARRIVES.LDGSTSBAR.64.TRANSCNT [UR43+0x19c00] ;  /* 0x019c0000ff0079b0 */ /* 0x000fe20008000aab */
[----:B------:R-:W-:Y:S01]  /*91a0*/  NOP ;  /* 0x0000000000007918 */ /* 0x000fe20000000000 */
[----:B------:R-:W-:Y:S01]  /*91b0*/  ULOP3.LUT UR4, UR38, 0x1, URZ, 0xc, !UPT ;  /* 0x0000000126047892 */ /* 0x000fe2000f8e0c3f */
[----:B------:R-:W-:Y:S05]  /*91c0*/  SYNCS.ARRIVE.TRANS64.A1T0 RZ, [UR43+0x19c00], RZ ;  /* 0x019c00ffffff79a7 */ /* 0x000fea000810002b */
[----:B------:R-:W-:-:S05]  /*91d0*/  IMAD.U32 R0, RZ, RZ, UR4 ;  /* 0x00000004ff007e24 */ /* 0x000fca000f8e00ff */
[----:B------:R-:W-:-:S04]  /*91e0*/  SHF.L.U32 R0, R0, 0x1f, RZ ;  /* 0x0000001f00007819 */ /* 0x000fc800000006ff */
[----:B------:R-:W3:Y:S02]  /*91f0*/  SYNCS.PHASECHK.TRANS64.TRYWAIT P0, [UR43+0x19c20], R0 ;  /* 0x019c2000ff0075a7 */ /* 0x000ee4000800016b */
[----:B---3--:R-:W-:Y:S05]  /*9200*/  @!P0 BRA `(.L_x_59) ;  /* 0x0000002400488947 */ /* 0x008fea0003800000 */
.L_x_127:
[----:B0-----:R-:W-:-:S05]  /*9210*/  IMAD.U32 R0, RZ, RZ, UR40 ;  /* 0x00000028ff007e24 */ /* 0x001fca000f8e00ff */
[----:B------:R-:W-:-:S13]  /*9220*/  ISETP.GE.AND P0, PT, R0, 0x81, PT ;  /* 0x000000810000780c */ /* 0x000fda0003f06270 */
[----:B------:R-:W-:Y:S05]  /*9230*/  @!P0 BRA `(.L_x_60) ;  /* 0x0000001000048947 */ /* 0x000fea0003800000 */
[----:B------:R-:W-:Y:S02]  /*9240*/  IMAD.MOV.U32 R4, RZ, RZ, R22 ;  /* 0x000000ffff047224 */ /* 0x000fe400078e0016 */
[----:B------:R-:W-:Y:S02]  /*9250*/  IMAD.MOV.U32 R0, RZ, RZ, R19 ;  /* 0x000000ffff007224 */ /* 0x000fe400078e0013 */
[----:B------:R-:W-:-:S07]  /*9260*/  IMAD.U32 R20, RZ, RZ, UR44 ;  /* 0x0000002cff147e24 */ /* 0x000fce000f8e00ff */
.L_x_80:
[----:B0-2---:R-:W0:Y:S01]  /*9270*/  LDC R2, c[0x0][0x430] ;  /* 0x00010c00ff027b82 */ /* 0x005e220000000800 */
[----:B------:R-:W2:Y:S01]  /*9280*/  S2R R3, SR_TID.X ;  /* 0x0000000000037919 */ /* 0x000ea20000002100 */
[----:B------:R-:W-:Y:S01]  /*9290*/  ULDC.64 UR4, c[0x0][0x428] ;  /* 0x00010a0000047ab9 */ /* 0x000fe20000000a00 */
[----:B------:R-:W-:Y:S02]  /*92a0*/  VIADD R19, R0, 0x1 ;  /* 0x0000000100137836 */ /* 0x000fe40000000000 */
[----:B------:R-:W-:-:S04]  /*92b0*/  IMAD R6, R27, UR4, RZ ;  /* 0x000000041b067c24 */ /* 0x000fc8000f8e02ff */
[----:B------:R-:W-:Y:S01]  /*92c0*/  IMAD R6, R23, UR5, R6 ;  /* 0x0000000517067c24 */ /* 0x000fe2000f8e0206 */
[----:B0-----:R-:W-:Y:S01]  /*92d0*/  ISETP.NE.AND P0, PT, R2, 0x1, PT ;  /* 0x000000010200780c */ /* 0x001fe20003f05270 */
[----:B--2---:R-:W-:Y:S01]  /*92e0*/  IMAD.SHL.U32 R2, R3, 0x40, RZ ;  /* 0x0000004003027824 */ /* 0x004fe200078e00ff */
[----:B------:R-:W-:-:S11]  /*92f0*/  SHF.R.U32.HI R3, RZ, 0x1, R3 ;  /* 0x00000001ff037819 */ /* 0x000fd60000011603 */
[----:B------:R-:W0:Y:S01]  /*9300*/  @P0 LDC R5, c[0x0][0x434] ;  /* 0x00010d00ff050b82 */ /* 0x000e220000000800 */
[----:B------:R-:W-:Y:S02]  /*9310*/  LOP3.LUT R3, R3, 0x3f, RZ, 0xc0, !PT ;  /* 0x0000003f03037812 */ /* 0x000fe400078ec0ff */
[----:B------:R-:W-:-:S03]  /*9320*/  LOP3.LUT R2, R2, 0x40, RZ, 0xc0, !PT ;  /* 0x0000004002027812 */ /* 0x000fc600078ec0ff */
[----:B------:R-:W-:Y:S02]  /*9330*/  IMAD R3, R20, 0x80, R3 ;  /* 0x0000008014037824 */ /* 0x000fe400078e0203 */
[----:B------:R-:W2:Y:S03]  /*9340*/  @P0 LDC R7, c[0x0][0x438] ;  /* 0x00010e00ff070b82 */ /* 0x000ea60000000800 */
[----:B------:R-:W-:-:S05]  /*9350*/  IADD3 R8, R2, R3, R28 ;  /* 0x0000000302087210 */ /* 0x000fca0007ffe01c */
[----:B0-----:R-:W-:-:S04]  /*9360*/  @P0 IMAD.HI.U32 R2, R8, R5, RZ ;  /* 0x0000000508020227 */ /* 0x001fc800078e00ff */
[----:B------:R-:W-:Y:S01]  /*9370*/  IMAD.MOV.U32 R5, RZ, RZ, R8 ;  /* 0x000000ffff057224 */ /* 0x000fe200078e0008 */
[----:B--2---:R-:W-:-:S04]  /*9380*/  @P0 SHF.R.U32.HI R5, RZ, R7, R2 ;  /* 0x00000007ff050219 */ /* 0x004fc80000011602 */
[--C-:B------:R-:W-:Y:S01]  /*9390*/  SHF.R.S32.HI R3, RZ, 0x1f, R5.reuse ;  /* 0x0000001fff037819 */ /* 0x100fe20000011405 */
[----:B------:R-:W-:-:S04]  /*93a0*/  IMAD.MOV.U32 R2, RZ, RZ, R5 ;  /* 0x000000ffff027224 */ /* 0x000fc800078e0005 */
[----:B------:R-:W-:Y:S01]  /*93b0*/  IMAD.WIDE.U32 R2, R23, UR4, R2 ;  /* 0x0000000417027c25 */ /* 0x000fe2000f8e0002 */
[----:B------:R-:W-:-:S03]  /*93c0*/  ULDC.64 UR4, c[0x0][0x418] ;  /* 0x0001060000047ab9 */ /* 0x000fc60000000a00 */
[----:B------:R-:W-:Y:S01]  /*93d0*/  IMAD.IADD R3, R6, 0x1, R3 ;  /* 0x0000000106037824 */ /* 0x000fe200078e0203 */
[C---:B------:R-:W-:Y:S01]  /*93e0*/  LEA R6, P0, R2.reuse, UR4, 0x2 ;  /* 0x0000000402067c11 */ /* 0x040fe2000f8010ff */
[----:B------:R-:W-:Y:S01]  /*93f0*/  IMAD.U32 R9, RZ, RZ, UR48 ;  /* 0x00000030ff097e24 */ /* 0x000fe2000f8e00ff */
[----:B------:R-:W-:Y:S02]  /*9400*/  ULDC UR4, c[0x0][0x430] ;  /* 0x00010c0000047ab9 */ /* 0x000fe40000000800 */
[----:B------:R-:W-:Y:S02]  /*9410*/  LEA.HI.X R7, R2, UR5, R3, 0x2, P0 ;  /* 0x0000000502077c11 */ /* 0x000fe400080f1403 */
[----:B------:R-:W-:Y:S01]  /*9420*/  ISETP.NE.AND P2, PT, R9, 0x3, PT ;  /* 0x000000030900780c */ /* 0x000fe20003f45270 */
[----:B------:R-:W-:Y:S01]  /*9430*/  IMAD.MOV R3, RZ, RZ, -R5 ;  /* 0x000000ffff037224 */ /* 0x000fe200078e0a05 */
[----:B------:R-:W-:Y:S02]  /*9440*/  ISETP.NE.AND P0, PT, R19, 0x2, PT ;  /* 0x000000021300780c */ /* 0x000fe40003f05270 */
[----:B------:R-:W2:Y:S01]  /*9450*/  LDG.E R7, desc[UR36][R6.64] ;  /* 0x0000002406077981 */ /* 0x000ea2000c1e1900 */
[----:B------:R-:W-:Y:S01]  /*9460*/  IMAD.MOV.U32 R2, RZ, RZ, R20 ;  /* 0x000000ffff027224 */ /* 0x000fe200078e0014 */
[----:B------:R-:W-:Y:S01]  /*9470*/  SEL R22, RZ, 0x1, P0 ;  /* 0x00000001ff167807 */ /* 0x000fe20000000000 */
[----:B------:R-:W-:Y:S01]  /*9480*/  IMAD R8, R3, UR4, R8 ;  /* 0x0000000403087c24 */ /* 0x000fe2000f8e0208 */
[----:B------:R-:W-:Y:S01]  /*9490*/  SEL R19, R19, RZ, P0 ;  /* 0x000000ff13137207 */ /* 0x000fe20000000000 */
[----:B------:R-:W-:Y:S01]  /*94a0*/  VIADD R20, R20, 0xffffffff ;  /* 0xffffffff14147836 */ /* 0x000fe20000000000 */
[----:B------:R-:W-:-:S02]  /*94b0*/  LOP3.LUT R22, R4, R22, RZ, 0x3c, !PT ;  /* 0x0000001604167212 */ /* 0x000fc400078e3cff */
[----:B------:R-:W-:Y:S02]  /*94c0*/  ISETP.GT.AND P1, PT, R2, RZ, PT ;  /* 0x000000ff0200720c */ /* 0x000fe40003f24270 */
[----:B--2---:R-:W-:Y:S01]  /*94d0*/  SHF.R.S32.HI R18, RZ, 0x1f, R7 ;  /* 0x0000001fff127819 */ /* 0x004fe20000011407 */
[----:B------:R-:W-:Y:S10]  /*94e0*/  @!P2 BRA `(.L_x_61) ;  /* 0x000000000004a947 */ /* 0x000ff40003800000 */
[----:B------:R-:W-:Y:S01]  /*94f0*/  BPT.TRAP 0x1 ;  /* 0x000000040000795c */ /* 0x000fe20000300000 */
.L_x_61:
[----:B------:R-:W-:Y:S01]  /*9500*/  LEA R5, R19, UR43, 0x3 ;  /* 0x0000002b13057c11 */ /* 0x000fe2000f8e18ff */
[----:B------:R-:W-:Y:S01]  /*9510*/  BSSY B0, `(.L_x_62) ;  /* 0x0000005000007945 */ /* 0x000fe20003800000 */
[----:B------:R-:W-:Y:S02]  /*9520*/  SHF.L.U32 R10, R22, 0x1f, RZ ;  /* 0x0000001f160a7819 */ /* 0x000fe400000006ff */
[----:B------:R-:W-:Y:S02]  /*9530*/  SHF.R.S32.HI R9, RZ, 0x1f, R8 ;  /* 0x0000001fff097819 */ /* 0x000fe40000011408 */
[----:B------:R-:W0:Y:S02]  /*9540*/  SYNCS.PHASECHK.TRANS64.TRYWAIT P0, [R5+URZ+0x19c80], R10 ;  /* 0x019c800a050075a7 */ /* 0x000e24000800017f */
[----:B0-----:R-:W-:Y:S05]  /*9550*/  @!P0 BRA `(.L_x_63) ;  /* 0x00000020008c8947 */ /* 0x001fea0003800000 */
.L_x_128:
[----:B------:R-:W-:Y:S05]  /*9560*/  BSYNC B0 ;  /* 0x0000000000007941 */ /* 0x000fea0003800000 */
.L_x_62:
[----:B------:R-:W-:Y:S01]  /*9570*/  ULDC.64 UR4, c[0x0][0x328] ;  /* 0x0000ca0000047ab9 */ /* 0x000fe20000000a00 */
[----:B------:R-:W-:Y:S01]  /*9580*/  ULDC.64 UR6, c[0x0][0x318] ;  /* 0x0000c60000067ab9 */ /* 0x000fe20000000a00 */
[----:B------:R-:W-:Y:S01]  /*9590*/  IMAD R6, R9, UR4, RZ ;  /* 0x0000000409067c24 */ /* 0x000fe2000f8e02ff */
[----:B------:R-:W-:Y:S01]  /*95a0*/  LOP3.LUT P4, RZ, R16, 0x8, RZ, 0xc0, !PT ;  /* 0x0000000810ff7812 */ /* 0x000fe2000788c0ff */
[----:B------:R-:W-:Y:S01]  /*95b0*/  IMAD.WIDE.U32 R2, R8, UR4, RZ ;  /* 0x0000000408027c25 */ /* 0x000fe2000f8e00ff */
[C---:B------:R-:W-:Y:S02]  /*95c0*/  LOP3.LUT P3, RZ, R16.reuse, 0x4, RZ, 0xc0, !PT ;  /* 0x0000000410ff7812 */ /* 0x040fe4000786c0ff */
[----:B------:R-:W-:Y:S01]  /*95d0*/  LOP3.LUT P2, RZ, R16, 0x2, RZ, 0xc0, !PT ;  /* 0x0000000210ff7812 */ /* 0x000fe2000784c0ff */
[----:B------:R-:W-:Y:S01]  /*95e0*/  IMAD R6, R8, UR5, R6 ;  /* 0x0000000508067c24 */ /* 0x000fe2000f8e0206 */
        /* <DEDUP_REMOVED lines=11> */
[----:B------:R-:W-:Y:S01]  /*96a0*/  IMAD R6, R19, 0x3000, R25 ;  /* 0x0000300013067824 */ /* 0x000fe200078e0219 */
[----:B------:R-:W-:-:S04]  /*96b0*/  IADD3 R21, P0, R2, UR6, RZ ;  /* 0x0000000602157c10 */ /* 0x000fc8000ff1e0ff */
[----:B------:R-:W-:Y:S01]  /*96c0*/  IADD3.X R26, R26, UR7, R3, P0, !PT ;  /* 0x000000071a1a7c10 */ /* 0x000fe200087fe403 */
[----:B------:R-:W-:Y:S08]  /*96d0*/  BRA.DIV UR4, `(.L_x_64) ;  /* 0x0000002204407947 */ /* 0x000ff0000b800000 */
[----:B------:R-:W2:Y:S01]  /*96e0*/  S2R R3, SR_TID.X ;  /* 0x0000000000037919 */ /* 0x000ea20000002100 */
[----:B------:R-:W-:Y:S01]  /*96f0*/  VIADD R6, R6, UR43 ;  /* 0x0000002b06067c36 */ /* 0x000fe20008000000 */
[----:B------:R-:W3:Y:S01]  /*9700*/  SHFL.IDX PT, R2, R21, RZ, 0x1e1f ;  /* 0x001e1fff15027589 */ /* 0x000ee200000e0000 */
[----:B--2---:R-:W-:-:S03]  /*9710*/  IMAD.SHL.U32 R11, R3, 0x10, RZ ;  /* 0x00000010030b7824 */ /* 0x004fc600078e00ff */
[----:B------:R-:W2:Y:S02]  /*9720*/  SHFL.IDX PT, R3, R26, RZ, 0x1e1f ;  /* 0x001e1fff1a037589 */ /* 0x000ea400000e0000 */
[----:B------:R-:W-:Y:S02]  /*9730*/  LOP3.LUT R11, R11, 0x10, RZ, 0xc0, !PT ;  /* 0x000000100b0b7812 */ /* 0x000fe400078ec0ff */
[----:B------:R-:W4:Y:S02]  /*9740*/  SHFL.IDX PT, R26, R26, 0x1, 0x1e1f ;  /* 0x003e1f001a1a7f89 */ /* 0x000f2400000e0000 */
[----:B---3--:R-:W-:-:S05]  /*9750*/  IADD3 R2, P0, R11, R2, RZ ;  /* 0x000000020b027210 */ /* 0x008fca0007f1e0ff */
[----:B--2---:R-:W-:-:S05]  /*9760*/  IMAD.X R3, RZ, RZ, R3, P0 ;  /* 0x000000ffff037224 */ /* 0x004fca00000e0603 */
[----:B------:R-:W-:Y:S04]  /*9770*/  LDGSTS.E.BYPASS.LTC128B.128 [R6+0x9000], desc[UR36][R2.64], !P4 ;  /* 0x0900000002067fae */ /* 0x000fe8000e101d64 */
[----:B------:R-:W-:Y:S04]  /*9780*/  LDGSTS.E.BYPASS.LTC128B.128 [R6+0xa000], desc[UR36][R2.64+0x20], !P3 ;  /* 0x0a00002002067fae */ /* 0x000fe8000d901d64 */
[----:B------:R2:W-:Y:S04]  /*9790*/  LDGSTS.E.BYPASS.LTC128B.128 [R6+0xb000], desc[UR36][R2.64+0x40], !P2 ;  /* 0x0b00004002067fae */ /* 0x0005e8000d101d64 */
[----:B--2-4-:R2:W3:Y:S02]  /*97a0*/  SHFL.IDX PT, R2, R21, 0x1, 0x1e1f ;  /* 0x003e1f0015027f89 */ /* 0x0144e400000e0000 */
.L_x_134:
[----:B------:R-:W4:Y:S02]  /*97b0*/  S2R R3, SR_TID.X ;  /* 0x0000000000037919 */ /* 0x000f240000002100 */
[----:B----4-:R-:W-:-:S05]  /*97c0*/  IMAD.SHL.U32 R3, R3, 0x10, RZ ;  /* 0x0000001003037824 */ /* 0x010fca00078e00ff */
[----:B------:R-:W-:-:S04]  /*97d0*/  LOP3.LUT R3, R3, 0x10, RZ, 0xc0, !PT ;  /* 0x0000001003037812 */ /* 0x000fc800078ec0ff */
[----:B---3--:R-:W-:-:S05]  /*97e0*/  IADD3 R2, P0, R3, R2, RZ ;  /* 0x0000000203027210 */ /* 0x008fca0007f1e0ff */
        /* <DEDUP_REMOVED lines=9> */
.L_x_65:
[----:B------:R-:W-:Y:S02]  /*9880*/  PLOP3.LUT P2, PT, P2, P0, PT, 0xa2, 0x0 ;  /* 0x000000000000781c */ /* 0x000fe40001741472 */
[----:B------:R-:W-:-:S08]  /*9890*/  @P0 R2UR P2, UR4, R5 ;  /* 0x00000000050402ca */ /* 0x000fd00000040000 */
[----:B------:R-:W-:-:S05]  /*98a0*/  @P0 PLOP3.LUT P0, PT, P2, PT, PT, 0x80, 0x0 ;  /* 0x000000000000081c */ /* 0x000fca000170f070 */
[----:B------:R-:W-:Y:S01]  /*98b0*/  @!P2 SYNCS.ARRIVE.TRANS64.RED.A0T1 RZ, [UR4+0x19c70], RZ ;  /* 0x019c70ffffffa9a7 */ /* 0x000fe20008200404 */
[----:B------:R-:W-:Y:S07]  /*98c0*/  @!P2 ARRIVES.LDGSTSBAR.64.TRANSCNT [UR4+0x19c70] ;  /* 0x019c7000ff00a9b0 */ /* 0x000fee0008000a84 */
[----:B------:R-:W-:Y:S05]  /*98d0*/  @P0 BRA.U.ANY `(.L_x_65) ;  /* 0xfffffffd00e80947 */ /* 0x000fea000393ffff */
[----:B------:R-:W-:Y:S01]  /*98e0*/  NOP ;  /* 0x0000000000007918 */ /* 0x000fe20000000000 */
[----:B---3--:R-:W-:-:S05]  /*98f0*/  IMAD.U32 R2, RZ, RZ, UR48 ;  /* 0x00000030ff027e24 */ /* 0x008fca000f8e00ff */
[----:B------:R-:W-:-:S13]  /*9900*/  ISETP.NE.AND P3, PT, R2, 0x3, PT ;  /* 0x000000030200780c */ /* 0x000fda0003f65270 */
[----:B------:R-:W-:Y:S05]  /*9910*/  @!P3 BRA `(.L_x_66) ;  /* 0x000000000004b947 */ /* 0x000fea0003800000 */
[----:B------:R-:W-:Y:S01]  /*9920*/  BPT.TRAP 0x1 ;  /* 0x000000040000795c */ /* 0x000fe20000300000 */
.L_x_66:
[----:B------:R3:W-:Y:S01]  /*9930*/  SYNCS.ARRIVE.TRANS64.A1T0 RZ, [R5+URZ+0x19c70], RZ ;  /* 0x019c70ff05ff79a7 */ /* 0x0007e2000810003f */
[----:B------:R-:W-:Y:S05]  /*9940*/  @!P3 BRA `(.L_x_67) ;  /* 0x000000000004b947 */ /* 0x000fea0003800000 */
[----:B------:R-:W-:Y:S01]  /*9950*/  BPT.TRAP 0x1 ;  /* 0x000000040000795c */ /* 0x000fe20000300000 */
.L_x_67:
[----:B------:R-:W4:Y:S01]  /*9960*/  SYNCS.PHASECHK.TRANS64.TRYWAIT P0, [R5+URZ+0x19c40], R10 ;  /* 0x019c400a050075a7 */ /* 0x000f22000800017f */
[----:B------:R-:W-:Y:S04]  /*9970*/  BSSY B0, `(.L_x_68) ;  /* 0x0000002000007945 */ /* 0x000fe80003800000 */
[----:B----4-:R-:W-:Y:S05]  /*9980*/  @!P0 BRA `(.L_x_69) ;  /* 0x0000002000408947 */ /* 0x010fea0003800000 */
.L_x_135:
[----:B------:R-:W-:Y:S05]  /*9990*/  BSYNC B0 ;  /* 0x0000000000007941 */ /* 0x000fea0003800000 */
.L_x_68:
[----:B------:R-:W2:Y:S01]  /*99a0*/  S2R R11, SR_TID.X ;  /* 0x00000000000b7919 */ /* 0x000ea20000002100 */
        /* <DEDUP_REMOVED lines=8> */
[----:B------:R-:W-:-:S02]  /*9a30*/  ULDC.64 UR4, c[0x0][0x310] ;  /* 0x0000c40000047ab9 */ /* 0x000fc40000000a00 */
[----:B------:R-:W-:Y:S02]  /*9a40*/  IMAD R18, R18, UR4, RZ ;  /* 0x0000000412127c24 */ /* 0x000fe4000f8e02ff */
        /* <DEDUP_REMOVED lines=9> */
[----:B------:R-:W-:Y:S01]  /*9ae0*/  IADD3 R7, P0, R2, UR6, RZ ;  /* 0x0000000602077c10 */ /* 0x000fe2000ff1e0ff */
[----:B--2---:R-:W-:-:S03]  /*9af0*/  IMAD.SHL.U32 R21, R11, 0x10, RZ ;  /* 0x000000100b157824 */ /* 0x004fc600078e00ff */
[----:B------:R-:W-:Y:S02]  /*9b00*/  IADD3.X R8, R8, UR7, R3, P0, !PT ;  /* 0x0000000708087c10 */ /* 0x000fe400087fe403 */
[----:B------:R-:W-:Y:S01]  /*9b10*/  LOP3.LUT R21, R21, 0x10, RZ, 0xc0, !PT ;  /* 0x0000001015157812 */ /* 0x000fe200078ec0ff */
[----:B------:R-:W-:Y:S06]  /*9b20*/  BRA.DIV UR4, `(.L_x_70) ;  /* 0x0000001e04ec7947 */ /* 0x000fec000b800000 */
[----:B------:R-:W2:Y:S04]  /*9b30*/  SHFL.IDX PT, R2, R7, RZ, 0x1e1f ;  /* 0x001e1fff07027589 */ /* 0x000ea800000e0000 */
[----:B------:R-:W5:Y:S04]  /*9b40*/  SHFL.IDX PT, R3, R8, RZ, 0x1e1f ;  /* 0x001e1fff08037589 */ /* 0x000f6800000e0000 */
[----:B------:R-:W0:Y:S01]  /*9b50*/  SHFL.IDX PT, R8, R8, 0x1, 0x1e1f ;  /* 0x003e1f0008087f89 */ /* 0x000e2200000e0000 */
[----:B--2---:R-:W-:-:S05]  /*9b60*/  IADD3 R2, P0, R21, R2, RZ ;  /* 0x0000000215027210 */ /* 0x004fca0007f1e0ff */
[----:B-----5:R-:W-:-:S05]  /*9b70*/  IMAD.X R3, RZ, RZ, R3, P0 ;  /* 0x000000ffff037224 */ /* 0x020fca00000e0603 */
[----:B------:R-:W-:Y:S04]  /*9b80*/  LDGSTS.E.BYPASS.LTC128B.128 [R6+0x13800], desc[UR36][R2.64], !P4 ;  /* 0x1380000002067fae */ /* 0x000fe8000e101d64 */
[----:B------:R-:W-:Y:S04]  /*9b90*/  LDGSTS.E.BYPASS.LTC128B.128 [R6+0x14800], desc[UR36][R2.64+0x20], !P3 ;  /* 0x1480002002067fae */ /* 0x000fe8000d901d64 */
[----:B------:R2:W-:Y:S04]  /*9ba0*/  LDGSTS.E.BYPASS.LTC128B.128 [R6+0x15800], desc[UR36][R2.64+0x40], !P2 ;  /* 0x1580004002067fae */ /* 0x0005e8000d101d64 */
[----:B--2---:R2:W0:Y:S02]  /*9bb0*/  SHFL.IDX PT, R2, R7, 0x1, 0x1e1f ;  /* 0x003e1f0007027f89 */ /* 0x00442400000e0000 */
.L_x_141:
[----:B0-----:R-:W-:-:S05]  /*9bc0*/  IADD3 R2, P0, R21, R2, RZ ;  /* 0x0000000215027210 */ /* 0x001fca0007f1e0ff */
        /* <DEDUP_REMOVED lines=9> */
.L_x_71:
        /* <DEDUP_REMOVED lines=11> */
.L_x_72:
[----:B------:R-:W-:Y:S01]  /*9d10*/  IMAD.U32 R2, RZ, RZ, UR49 ;  /* 0x00000031ff027e24 */ /* 0x000fe2000f8e00ff */
[----:B------:R0:W-:Y:S04]  /*9d20*/  SYNCS.ARRIVE.TRANS64.A1T0 RZ, [R5+URZ+0x19c30], RZ ;  /* 0x019c30ff05ff79a7 */ /* 0x0001e8000810003f */
[----:B------:R-:W-:-:S13]  /*9d30*/  ISETP.NE.AND P0, PT, R2, 0x3, PT ;  /* 0x000000030200780c */ /* 0x000fda0003f05270 */
[----:B0-----:R-:W-:Y:S05]  /*9d40*/  @!P0 BRA `(.L_x_73) ;  /* 0x0000000000048947 */ /* 0x001fea0003800000 */
[----:B------:R-:W-:Y:S01]  /*9d50*/  BPT.TRAP 0x1 ;  /* 0x000000040000795c */ /* 0x000fe20000300000 */
.L_x_73:
[----:B------:R-:W-:Y:S01]  /*9d60*/  LOP3.LUT R3, R4, 0x1, RZ, 0x3c, !PT ;  /* 0x0000000104037812 */ /* 0x000fe200078e3cff */
[----:B------:R-:W-:Y:S01]  /*9d70*/  BSSY B0, `(.L_x_74) ;  /* 0x0000005000007945 */ /* 0x000fe20003800000 */
[----:B------:R-:W-:Y:S02]  /*9d80*/  LEA R2, R0, UR43, 0x3 ;  /* 0x0000002b00027c11 */ /* 0x000fe4000f8e18ff */
[----:B------:R-:W-:-:S04]  /*9d90*/  SHF.L.U32 R3, R3, 0x1f, RZ ;  /* 0x0000001f03037819 */ /* 0x000fc800000006ff */
[----:B------:R-:W0:Y:S02]  /*9da0*/  SYNCS.PHASECHK.TRANS64.TRYWAIT P2, [R2+URZ+0x19c70], R3 ;  /* 0x019c7003020075a7 */ /* 0x000e24000804017f */
[----:B0-----:R-:W-:Y:S05]  /*9db0*/  @!P2 BRA `(.L_x_75) ;  /* 0x0000001c00e0a947 */ /* 0x001fea0003800000 */
.L_x_142:
[----:B------:R-:W-:Y:S05]  /*9dc0*/  BSYNC B0 ;  /* 0x0000000000007941 */ /* 0x000fea0003800000 */
.L_x_74:
[----:B---34-:R-:W-:-:S05]  /*9dd0*/  IMAD.U32 R5, RZ, RZ, UR48 ;  /* 0x00000030ff057e24 */ /* 0x018fca000f8e00ff */
[----:B------:R-:W-:-:S13]  /*9de0*/  ISETP.NE.AND P2, PT, R5, 0x3, PT ;  /* 0x000000030500780c */ /* 0x000fda0003f45270 */
[----:B------:R-:W-:Y:S05]  /*9df0*/  @!P2 BRA `(.L_x_76) ;  /* 0x000000000004a947 */ /* 0x000fea0003800000 */
[----:B------:R-:W-:Y:S01]  /*9e00*/  BPT.TRAP 0x1 ;  /* 0x000000040000795c */ /* 0x000fe20000300000 */
.L_x_76:
[----:B------:R-:W-:Y:S01]  /*9e10*/  SHF.L.U32 R5, R4, 0x1f, RZ ;  /* 0x0000001f04057819 */ /* 0x000fe200000006ff */
[----:B------:R-:W-:-:S03]  /*9e20*/  IMAD R3, R0, 0x3000, RZ ;  /* 0x0000300000037824 */ /* 0x000fc600078e02ff */
[----:B------:R-:W0:Y:S02]  /*9e30*/  SYNCS.PHASECHK.TRANS64.TRYWAIT P2, [R2+URZ+0x19c60], R5 ;  /* 0x019c6005020075a7 */ /* 0x000e24000804017f */
[----:B0-----:R-:W-:Y:S05]  /*9e40*/  @!P2 BRA `(.L_x_77) ;  /* 0x0000001c00d0a947 */ /* 0x001fea0003800000 */
.L_x_143:
[----:B------:R-:W3:Y:S04]  /*9e50*/  LDL R0, [R1+0x4] ;  /* 0x0000040001007983 */ /* 0x000ee80000100800 */
[----:B------:R-:W4:Y:S01]  /*9e60*/  LDL R12, [R1] ;  /* 0x00000000010c7983 */ /* 0x000f220000100800 */
[----:B------:R-:W-:Y:S05]  /*9e70*/  WARPSYNC.ALL ;  /* 0x0000000000007948 */ /* 0x000fea0003800000 */
[----:B---3--:R-:W-:-:S02]  /*9e80*/  LOP3.LUT R0, R3, R0, RZ, 0xfc, !PT ;  /* 0x0000000003007212 */ /* 0x008fc400078efcff */
[----:B------:R-:W-:-:S03]  /*9e90*/  LOP3.LUT R3, R3, R29, RZ, 0xfc, !PT ;  /* 0x0000001d03037212 */ /* 0x000fc600078efcff */
[----:B0-2---:R-:W0:Y:S02]  /*9ea0*/  LDSM.16.MT88.4 R4, [R0+UR43+0x9000] ;  /* 0x0090002b0004783b */ /* 0x005e240008004200 */
[----:B------:R-:W-:Y:S01]  /*9eb0*/  VIADD R3, R3, UR43 ;  /* 0x0000002b03037c36 */ /* 0x000fe20008000000 */
[C-C-:B0-----:R-:W-:Y:S02]  /*9ec0*/  PRMT R8, R4.reuse, 0x6420, R5.reuse ;  /* 0x0000642004087816 */ /* 0x141fe40000000005 */
[----:B------:R-:W-:Y:S02]  /*9ed0*/  PRMT R9, R4, 0x7531, R5 ;  /* 0x0000753104097816 */ /* 0x000fe40000000005 */
[C-C-:B------:R-:W-:Y:S02]  /*9ee0*/  PRMT R10, R6.reuse, 0x6420, R7.reuse ;  /* 0x00006420060a7816 */ /* 0x140fe40000000007 */
[----:B------:R-:W-:-:S05]  /*9ef0*/  PRMT R11, R6, 0x7531, R7 ;  /* 0x00007531060b7816 */ /* 0x000fca0000000007 */
[----:B------:R-:W-:Y:S04]  /*9f00*/  STSM.16.M88.4 [R3+0x3000], R8 ;  /* 0x0030000803007844 */ /* 0x000fe80000000200 */
[----:B------:R-:W0:Y:S02]  /*9f10*/  LDSM.16.MT88.4 R4, [R0+UR43+0xa000] ;  /* 0x00a0002b0004783b */ /* 0x000e240008004200 */
[C-C-:B0-----:R-:W-:Y:S02]  /*9f20*/  PRMT R8, R4.reuse, 0x6420, R5.reuse ;  /* 0x0000642004087816 */ /* 0x141fe40000000005 */
[----:B------:R-:W-:Y:S02]  /*9f30*/  PRMT R9, R4, 0x7531, R5 ;  /* 0x0000753104097816 */ /* 0x000fe40000000005 */
[----:B------:R-:W-:-:S02]  /*9f40*/  PRMT R10, R6, 0x6420, R7 ;  /* 0x00006420060a7816 */ /* 0x000fc40000000007 */
[----:B------:R-:W-:-:S05]  /*9f50*/  PRMT R11, R6, 0x7531, R7 ;  /* 0x00007531060b7816 */ /* 0x000fca0000000007 */
[----:B------:R-:W-:Y:S04]  /*9f60*/  STSM.16.M88.4 [R3+0x4000], R8 ;  /* 0x0040000803007844 */ /* 0x000fe80000000200 */
[----:B------:R-:W0:Y:S02]  /*9f70*/  LDSM.16.MT88.4 R4, [R0+UR43+0xb000] ;  /* 0x00b0002b0004783b */ /* 0x000e240008004200 */
[C-C-:B0-----:R-:W-:Y:S02]  /*9f80*/  PRMT R8, R4.reuse, 0x6420, R5.reuse ;  /* 0x0000642004087816 */ /* 0x141fe40000000005 */
[----:B------:R-:W-:Y:S02]  /*9f90*/  PRMT R9, R4, 0x7531, R5 ;  /* 0x0000753104097816 */ /* 0x000fe40000000005 */
[----:B------:R-:W-:-:S02]  /*9fa0*/  PRMT R10, R6, 0x6420, R7 ;  /* 0x00006420060a7816 */ /* 0x000fc40000000007 */
[----:B------:R-:W-:-:S05]  /*9fb0*/  PRMT R11, R6, 0x7531, R7 ;  /* 0x00007531060b7816 */ /* 0x000fca0000000007 */
[----:B------:R4:W-:Y:S04]  /*9fc0*/  STSM.16.M88.4 [R3+0x5000], R8 ;  /* 0x0050000803007844 */ /* 0x0009e80000000200 */
[----:B------:R-:W0:Y:S01]  /*9fd0*/  LDSM.16.MT88.4 R4, [R0+UR43+0x9800] ;  /* 0x0098002b0004783b */ /* 0x000e220008004200 */
[----:B----4-:R-:W-:Y:S01]  /*9fe0*/  IADD3 R3, R12, 0x3000, R3 ;  /* 0x000030000c037810 */ /* 0x010fe20007ffe003 */
[----:B------:R-:W-:-:S05]  /*9ff0*/  IMAD.U32 R12, RZ, RZ, UR48 ;  /* 0x00000030ff0c7e24 */ /* 0x000fca000f8e00ff */
[----:B------:R-:W-:Y:S02]  /*a000*/  ISETP.NE.AND P2, PT, R12, 0x3, PT ;  /* 0x000000030c00780c */ /* 0x000fe40003f45270 */
[C-C-:B0-----:R-:W-:Y:S02]  /*a010*/  PRMT R8, R4.reuse, 0x6420, R5.reuse ;  /* 0x0000642004087816 */ /* 0x141fe40000000005 */
[----:B------:R-:W-:Y:S02]  /*a020*/  PRMT R9, R4, 0x7531, R5 ;  /* 0x0000753104097816 */ /* 0x000fe40000000005 */
[C-C-:B------:R-:W-:Y:S02]  /*a030*/  PRMT R10, R6.reuse, 0x6420, R7.reuse ;  /* 0x00006420060a7816 */ /* 0x140fe40000000007 */
[----:B------:R-:W-:-:S05]  /*a040*/  PRMT R11, R6, 0x7531, R7 ;  /* 0x00007531060b7816 */ /* 0x000fca0000000007 */
[----:B------:R-:W-:Y:S04]  /*a050*/  STSM.16.M88.4 [R3], R8 ;  /* 0x0000000803007844 */ /* 0x000fe80000000200 */
        /* <DEDUP_REMOVED lines=11> */
[----:B------:R0:W-:Y:S01]  /*a110*/  STSM.16.M88.4 [R3+0x2000], R8 ;  /* 0x0020000803007844 */ /* 0x0001e20000000200 */
[----:B------:R-:W-:Y:S01]  /*a120*/  @!PT LDS RZ, [RZ] ;  /* 0x00000000fffff984 */ /* 0x000fe20000000800 */
[----:B------:R-:W-:Y:S01]  /*a130*/  @!PT LDS RZ, [RZ] ;  /* 0x00000000fffff984 */ /* 0x000fe20000000800 */
[----:B------:R-:W-:Y:S01]  /*a140*/  @!PT LDS RZ, [RZ] ;  /* 0x00000000fffff984 */ /* 0x000fe20000000800 */
[----:B------:R-:W-:Y:S01]  /*a150*/  @!PT LDS RZ, [RZ] ;  /* 0x00000000fffff984 */ /* 0x000fe20000000800 */
[----:B------:R2:W-:Y:S06]  /*a160*/  MEMBAR.ALL.CTA ;  /* 0x0000000000007992 */ /* 0x0005ec0000008000 */
[----:B--2---:R-:W2:Y:S01]  /*a170*/  FENCE.VIEW.ASYNC.S ;  /* 0x00000000000073c6 */ /* 0x004ea20000000000 */
[----:B------:R-:W-:Y:S05]  /*a180*/  @!P2 BRA `(.L_x_78) ;  /* 0x000000000004a947 */ /* 0x000fea0003800000 */
[----:B------:R-:W-:Y:S01]  /*a190*/  BPT.TRAP 0x1 ;  /* 0x000000040000795c */ /* 0x000fe20000300000 */
.L_x_78:
[----:B--2---:R2:W-:Y:S01]  /*a1a0*/  SYNCS.ARRIVE.TRANS64.A1T0 RZ, [R2+URZ+0x19c50], RZ ;  /* 0x019c50ff02ff79a7 */ /* 0x0045e2000810003f */
[----:B------:R-:W-:Y:S06]  /*a1b0*/  BAR.SYNC.DEFER_BLOCKING 0x2, 0x80 ;  /* 0x0082000000007b1d */ /* 0x000fec0000010000 */
[----:B------:R-:W-:Y:S05]  /*a1c0*/  @!P0 BRA `(.L_x_79) ;  /* 0x0000000000048947 */ /* 0x000fea0003800000 */
[----:B------:R-:W-:Y:S01]  /*a1d0*/  BPT.TRAP 0x1 ;  /* 0x000000040000795c */ /* 0x000fe20000300000 */
.L_x_79:
[----:B--2---:R-:W-:Y:S02]  /*a1e0*/  VIADD R2, R2, 0x19c80 ;  /* 0x00019c8002027836 */ /* 0x004fe40000000000 */
[----:B0-----:R-:W-:Y:S02]  /*a1f0*/  IMAD.U32 R3, RZ, RZ, UR47 ;  /* 0x0000002fff037e24 */ /* 0x001fe4000f8e00ff */
[----:B------:R-:W-:Y:S02]  /*a200*/  IMAD.MOV.U32 R4, RZ, RZ, R22 ;  /* 0x000000ffff047224 */ /* 0x000fe400078e0016 */
[----:B------:R-:W-:Y:S01]  /*a210*/  IMAD.MOV.U32 R0, RZ, RZ, R19 ;  /* 0x000000ffff007224 */ /* 0x000fe200078e0013 */
[----:B------:R-:W-:-:S04]  /*a220*/  PRMT R2, R3, 0x654, R2 ;  /* 0x0000065403027816 */ /* 0x000fc80000000002 */
[----:B------:R0:W-:Y:S01]  /*a230*/  SYNCS.ARRIVE.TRANS64.RED.A1T0 RZ, [R2+URZ], RZ ;  /* 0x000000ff02ff79a7 */ /* 0x0001e2000810043f */
[----:B------:R-:W-:Y:S05]  /*a240*/  @P1 BRA `(.L_x_80) ;  /* 0xfffffff000081947 */ /* 0x000fea000383ffff */
.L_x_60:
[----:B------:R-:W-:-:S05]  /*a250*/  IMAD.U32 R0, RZ, RZ, UR49 ;  /* 0x00000031ff007e24 */ /* 0x000fca000f8e00ff */
[----:B------:R-:W-:-:S13]  /*a260*/  ISETP.NE.AND P0, PT, R0, 0x3, PT ;  /* 0x000000030000780c */ /* 0x000fda0003f05270 */
[----:B------:R-:W-:Y:S05]  /*a270*/  @!P0 BRA `(.L_x_81) ;  /* 0x0000000000048947 */ /* 0x000fea0003800000 */
[----:B------:R-:W-:Y:S01]  /*a280*/  BPT.TRAP 0x1 ;  /* 0x000000040000795c */ /* 0x000fe20000300000 */
.L_x_81:
[----:B--2---:R-:W-:Y:S01]  /*a290*/  LOP3.LUT R3, R22, 0x1, RZ, 0x3c, !PT ;  /* 0x0000000116037812 */ /* 0x004fe200078e3cff */
[----:B------:R-:W-:Y:S01]  /*a2a0*/  BSSY B0, `(.L_x_82) ;  /* 0x0000005000007945 */ /* 0x000fe20003800000 */
[----:B0-----:R-:W-:Y:S02]  /*a2b0*/  LEA R2, R19, UR43, 0x3 ;  /* 0x0000002b13027c11 */ /* 0x001fe4000f8e18ff */
[----:B------:R-:W-:-:S04]  /*a2c0*/  SHF.L.U32 R3, R3, 0x1f, RZ ;  /* 0x0000001f03037819 */ /* 0x000fc800000006ff */
[----:B------:R-:W0:Y:S02]  /*a2d0*/  SYNCS.PHASECHK.TRANS64.TRYWAIT P1, [R2+URZ+0x19c70], R3 ;  /* 0x019c7003020075a7 */ /* 0x000e24000802017f */
[----:B0-----:R-:W-:Y:S05]  /*a2e0*/  @!P1 BRA `(.L_x_83) ;  /* 0x0000001800bc9947 */ /* 0x001fea0003800000 */
.L_x_144:
[----:B------:R-:W-:Y:S05]  /*a2f0*/  BSYNC B0 ;  /* 0x0000000000007941 */ /* 0x000fea0003800000 */
.L_x_82:
[----:B------:R-:W-:-:S05]  /*a300*/  IMAD.U32 R0, RZ, RZ, UR48 ;  /* 0x00000030ff007e24 */ /* 0x000fca000f8e00ff */
[----:B------:R-:W-:-:S13]  /*a310*/  ISETP.NE.AND P1, PT, R0, 0x3, PT ;  /* 0x000000030000780c */ /* 0x000fda0003f25270 */
[----:B------:R-:W-:Y:S05]  /*a320*/  @!P1 BRA `(.L_x_84) ;  /* 0x0000000000049947 */ /* 0x000fea0003800000 */
[----:B------:R-:W-:Y:S01]  /*a330*/  BPT.TRAP 0x1 ;  /* 0x000000040000795c */ /* 0x000fe20000300000 */
.L_x_84:
[----:B0-----:R-:W-:Y:S01]  /*a340*/  SHF.L.U32 R3, R22, 0x1f, RZ ;  /* 0x0000001f16037819 */ /* 0x001fe200000006ff */
[----:B------:R-:W-:-:S03]  /*a350*/  IMAD R10, R19, 0x3000, RZ ;  /* 0x00003000130a7824 */ /* 0x000fc600078e02ff */
[----:B------:R-:W0:Y:S02]  /*a360*/  SYNCS.PHASECHK.TRANS64.TRYWAIT P1, [R2+URZ+0x19c60], R3 ;  /* 0x019c6003020075a7 */ /* 0x000e24000802017f */
[----:B0-----:R-:W-:Y:S05]  /*a370*/  @!P1 BRA `(.L_x_85) ;  /* 0x0000001800ac9947 */ /* 0x001fea0003800000 */
.L_x_145:
[----:B------:R-:W2:Y:S04]  /*a380*/  LDL R0, [R1+0x4] ;  /* 0x0000040001007983 */ /* 0x000ea80000100800 */
[----:B------:R-:W3:Y:S01]  /*a390*/  LDL R12, [R1] ;  /* 0x00000000010c7983 */ /* 0x000ee20000100800 */
[----:B------:R-:W-:Y:S05]  /*a3a0*/  WARPSYNC.ALL ;  /* 0x0000000000007948 */ /* 0x000fea0003800000 */
[----:B0-----:R-:W-:-:S05]  /*a3b0*/  LOP3.LUT R3, R10, R29, RZ, 0xfc, !PT ;  /* 0x0000001d0a037212 */ /* 0x001fca00078efcff */
[----:B------:R-:W-:Y:S01]  /*a3c0*/  VIADD R3, R3, UR43 ;  /* 0x0000002b03037c36 */ /* 0x000fe20008000000 */
[----:B--2---:R-:W-:-:S05]  /*a3d0*/  LOP3.LUT R0, R10, R0, RZ, 0xfc, !PT ;  /* 0x000000000a007212 */ /* 0x004fca00078efcff */
[----:B------:R-:W0:Y:S02]  /*a3e0*/  LDSM.16.MT88.4 R4, [R0+UR43+0x9000] ;  /* 0x0090002b0004783b */ /* 0x000e240008004200 */
        /* <DEDUP_REMOVED lines=18> */
[----:B---3--:R-:W-:Y:S01]  /*a510*/  IADD3 R3, R12, 0x3000, R3 ;  /* 0x000030000c037810 */ /* 0x008fe20007ffe003 */
        /* <DEDUP_REMOVED lines=27> */
.L_x_86:
[----:B--2---:R2:W-:Y:S01]  /*a6d0*/  SYNCS.ARRIVE.TRANS64.A1T0 RZ, [R2+URZ+0x19c50], RZ ;  /* 0x019c50ff02ff79a7 */ /* 0x0045e2000810003f */
[----:B------:R-:W-:Y:S06]  /*a6e0*/  BAR.SYNC.DEFER_BLOCKING 0x2, 0x80 ;  /* 0x0082000000007b1d */ /* 0x000fec0000010000 */
[----:B------:R-:W-:Y:S05]  /*a6f0*/  @!P0 BRA `(.L_x_87) ;  /* 0x0000000000048947 */ /* 0x000fea0003800000 */
[----:B------:R-:W-:Y:S01]  /*a700*/  BPT.TRAP 0x1 ;  /* 0x000000040000795c */ /* 0x000fe20000300000 */
.L_x_87:
[----:B------:R-:W3:Y:S01]  /*a710*/  LDC R0, c[0x0][0xc34] ;  /* 0x00030d00ff007b82 */ /* 0x000ee20000000800 */
[----:B------:R-:W-:Y:S01]  /*a720*/  VIADD R19, R19, 0x1 ;  /* 0x0000000113137836 */ /* 0x000fe20000000000 */
[----:B------:R-:W-:Y:S01]  /*a730*/  UIADD3 UR39, UR50, UR39, URZ ;  /* 0x0000002732277290 */ /* 0x000fe2000fffe03f */
[----:B--2---:R-:W-:Y:S01]  /*a740*/  VIADD R2, R2, 0x19c80 ;  /* 0x00019c8002027836 */ /* 0x004fe20000000000 */
[----:B------:R-:W-:Y:S01]  /*a750*/  UIADD3 UR38, UR38, 0x1, URZ ;  /* 0x0000000126267890 */ /* 0x000fe2000fffe03f */
[----:B------:R-:W-:Y:S01]  /*a760*/  IMAD.U32 R5, RZ, RZ, UR47 ;  /* 0x0000002fff057e24 */ /* 0x000fe2000f8e00ff */
[----:B------:R-:W-:-:S04]  /*a770*/  ISETP.NE.AND P0, PT, R19, 0x2, PT ;  /* 0x000000021300780c */ /* 0x000fc80003f05270 */
[----:B------:R-:W-:Y:S02]  /*a780*/  SEL R19, R19, RZ, P0 ;  /* 0x000000ff13137207 */ /* 0x000fe40000000000 */
[----:B0-----:R-:W-:Y:S02]  /*a790*/  SEL R3, RZ, 0x1, P0 ;  /* 0x00000001ff037807 */ /* 0x001fe40000000000 */
[----:B------:R-:W-:Y:S02]  /*a7a0*/  PRMT R2, R5, 0x654, R2 ;  /* 0x0000065405027816 */ /* 0x000fe40000000002 */
[----:B------:R-:W-:Y:S02]  /*a7b0*/  LOP3.LUT R22, R22, R3, RZ, 0x3c, !PT ;  /* 0x0000000316167212 */ /* 0x000fe400078e3cff */
[----:B------:R0:W-:Y:S01]  /*a7c0*/  SYNCS.ARRIVE.TRANS64.RED.A1T0 RZ, [R2+URZ], RZ ;  /* 0x000000ff02ff79a7 */ /* 0x0001e2000810043f */
[----:B---3--:R-:W-:-:S13]  /*a7d0*/  ISETP.LE.AND P0, PT, R0, UR39, PT ;  /* 0x0000002700007c0c */ /* 0x008fda000bf03270 */
[----:B0-----:R-:W-:Y:S05]  /*a7e0*/  @!P0 BRA `(.L_x_88) ;  /* 0xffffffcc00c88947 */ /* 0x001fea000383ffff */
[----:B------:R-:W-:-:S12]  /*a7f0*/  ULOP3.LUT UR38, UR38, 0x1, URZ, 0xc, !UPT ;  /* 0x0000000126267892 */ /* 0x000fd8000f8e0c3f */
.L_x_36:
[----:B------:R-:W0:Y:S01]  /*a800*/  S2R R3, SR_CgaCtaId ;  /* 0x0000000000037919 */ /* 0x000e220000008800 */
[----:B------:R-:W-:Y:S01]  /*a810*/  MOV R0, 0x400 ;  /* 0x0000040000007802 */ /* 0x000fe20000000f00 */
[----:B------:R-:W-:-:S03]  /*a820*/  IMAD.U32 R2, RZ, RZ, UR38 ;  /* 0x00000026ff027e24 */ /* 0x000fc6000f8e00ff */
[----:B0-----:R-:W-:Y:S02]  /*a830*/  LEA R4, R3, R0, 0x18 ;  /* 0x0000000003047211 */ /* 0x001fe400078ec0ff */
[----:B------:R-:W-:-:S04]  /*a840*/  SHF.L.U32 R0, R2, 0x1f, RZ ;  /* 0x0000001f02007819 */ /* 0x000fc800000006ff */
[----:B------:R-:W0:Y:S02]  /*a850*/  SYNCS.PHASECHK.TRANS64.TRYWAIT P0, [R4+URZ+0x19c20], R0 ;  /* 0x019c2000040075a7 */ /* 0x000e24000800017f */
[----:B0-----:R-:W-:Y:S05]  /*a860*/  @!P0 BRA `(.L_x_89) ;  /* 0x0000001400848947 */ /* 0x001fea0003800000 */
.L_x_146:
[----:B------:R-:W2:Y:S02]  /*a870*/  S2R R2, SR_TID.X ;  /* 0x0000000000027919 */ /* 0x000ea40000002100 */
[----:B--2---:R-:W-:-:S04]  /*a880*/  SHF.R.U32.HI R2, RZ, 0x5, R2 ;  /* 0x00000005ff027819 */ /* 0x004fc80000011602 */
[----:B------:R-:W-:-:S05]  /*a890*/  LOP3.LUT R2, R2, 0x3, RZ, 0xc0, !PT ;  /* 0x0000000302027812 */ /* 0x000fca00078ec0ff */
[----:B0-----:R-:W0:Y:S02]  /*a8a0*/  SHFL.IDX PT, R0, R2, RZ, 0x1f ;  /* 0x00001fff02007589 */ /* 0x001e2400000e0000 */
[----:B0-----:R-:W-:-:S13]  /*a8b0*/  ISETP.NE.AND P0, PT, R0, RZ, PT ;  /* 0x000000ff0000720c */ /* 0x001fda0003f05270 */
[----:B------:R-:W-:Y:S05]  /*a8c0*/  @P0 EXIT ;  /* 0x000000000000094d */ /* 0x000fea0003800000 */
[----:B------:R-:W-:Y:S01]  /*a8d0*/  ELECT P0, URZ, PT ;  /* 0x00000000003f782f */ /* 0x000fe20003800000 */
[----:B------:R-:W-:-:S12]  /*a8e0*/  BSSY B0, `(.L_x_90) ;  /* 0x0000028000007945 */ /* 0x000fd80003800000 */
[----:B------:R-:W-:Y:S05]  /*a8f0*/  @!P0 BRA `(.L_x_91) ;  /* 0x0000000000988947 */ /* 0x000fea0003800000 */
[----:B------:R-:W-:-:S06]  /*a900*/  ULOP3.LUT UR4, UR41, 0x2, URZ, 0xfc, !UPT ;  /* 0x0000000229047892 */ /* 0x000fcc000f8efc3f */
[----:B------:R-:W-:-:S05]  /*a910*/  IMAD.U32 R0, RZ, RZ, UR4 ;  /* 0x00000004ff007e24 */ /* 0x000fca000f8e00ff */
[----:B------:R-:W-:-:S13]  /*a920*/  ISETP.NE.AND P0, PT, R0, 0x3, PT ;  /* 0x000000030000780c */ /* 0x000fda0003f05270 */
[----:B------:R-:W-:Y:S05]  /*a930*/  @!P0 BRA `(.L_x_92) ;  /* 0x0000000000048947 */ /* 0x000fea0003800000 */
[----:B------:R-:W-:Y:S01]  /*a940*/  BPT.TRAP 0x1 ;  /* 0x000000040000795c */ /* 0x000fe20000300000 */
.L_x_92:
[C---:B------:R-:W-:Y:S01]  /*a950*/  IMAD R5, R19.reuse, 0x8, R4 ;  /* 0x0000000813057824 */ /* 0x040fe200078e0204 */
[----:B------:R-:W-:Y:S01]  /*a960*/  SHF.L.U32 R0, R22, 0x1f, RZ ;  /* 0x0000001f16007819 */ /* 0x000fe200000006ff */
[----:B------:R-:W-:-:S03]  /*a970*/  VIADD R19, R19, 0x1 ;  /* 0x0000000113137836 */ /* 0x000fc60000000000 */
[----:B------:R-:W0:Y:S02]  /*a980*/  SYNCS.PHASECHK.TRANS64.TRYWAIT P1, [R5+URZ+0x19c40], R0 ;  /* 0x019c4000050075a7 */ /* 0x000e24000802017f */
[----:B------:R-:W-:-:S04]  /*a990*/  ISETP.NE.AND P2, PT, R19, 0x2, PT ;  /* 0x000000021300780c */ /* 0x000fc80003f45270 */
[----:B------:R-:W-:Y:S01]  /*a9a0*/  SEL R3, RZ, 0x1, P2 ;  /* 0x00000001ff037807 */ /* 0x000fe20001000000 */
[----:B0-----:R-:W-:Y:S08]  /*a9b0*/  @!P1 BRA `(.L_x_93) ;  /* 0x0000001400449947 */ /* 0x001ff00003800000 */
.L_x_147:
[----:B------:R-:W-:Y:S02]  /*a9c0*/  SEL R19, R19, RZ, P2 ;  /* 0x000000ff13137207 */ /* 0x000fe40001000000 */
[----:B------:R-:W-:Y:S01]  /*a9d0*/  LOP3.LUT R2, R22, R3, RZ, 0x3c, !PT ;  /* 0x0000000316027212 */ /* 0x000fe200078e3cff */
[----:B------:R-:W-:Y:S06]  /*a9e0*/  @!P0 BRA `(.L_x_94) ;  /* 0x0000000000048947 */ /* 0x000fec0003800000 */
[----:B------:R-:W-:Y:S01]  /*a9f0*/  BPT.TRAP 0x1 ;  /* 0x000000040000795c */ /* 0x000fe20000300000 */
.L_x_94:
[----:B------:R-:W-:Y:S01]  /*aa00*/  IMAD R19, R19, 0x8, R4 ;  /* 0x0000000813137824 */ /* 0x000fe200078e0204 */
[----:B------:R-:W-:-:S04]  /*aa10*/  SHF.L.U32 R2, R2, 0x1f, RZ ;  /* 0x0000001f02027819 */ /* 0x000fc800000006ff */
[----:B------:R-:W2:Y:S02]  /*aa20*/  SYNCS.PHASECHK.TRANS64.TRYWAIT P1, [R19+URZ+0x19c40], R2 ;  /* 0x019c4002130075a7 */ /* 0x000ea4000802017f */
[----:B--2---:R-:W-:Y:S05]  /*aa30*/  @!P1 BRA `(.L_x_95) ;  /* 0x0000001400389947 */ /* 0x004fea0003800000 */
.L_x_148:
[----:B------:R-:W-:Y:S05]  /*aa40*/  @!P0 BRA `(.L_x_96) ;  /* 0x0000000000048947 */ /* 0x000fea0003800000 */
[----:B------:R-:W-:Y:S01]  /*aa50*/  BPT.TRAP 0x1 ;  /* 0x000000040000795c */ /* 0x000fe20000300000 */
.L_x_96:
[----:B------:R-:W3:Y:S02]  /*aa60*/  SYNCS.PHASECHK.TRANS64.TRYWAIT P1, [R5+URZ+0x19c60], R0 ;  /* 0x019c6000050075a7 */ /* 0x000ee4000802017f */
[----:B---3--:R-:W-:Y:S05]  /*aa70*/  @!P1 BRA `(.L_x_97) ;  /* 0x00000014003c9947 */ /* 0x008fea0003800000 */
.L_x_149:
[----:B------:R-:W-:Y:S05]  /*aa80*/  @!P0 BRA `(.L_x_98) ;  /* 0x0000000000048947 */ /* 0x000fea0003800000 */
[----:B------:R-:W-:Y:S01]  /*aa90*/  BPT.TRAP 0x1 ;  /* 0x000000040000795c */ /* 0x000fe20000300000 */
.L_x_98:
[----:B------:R-:W4:Y:S02]  /*aaa0*/  SYNCS.PHASECHK.TRANS64.TRYWAIT P1, [R19+URZ+0x19c60], R2 ;  /* 0x019c6002130075a7 */ /* 0x000f24000802017f */
[----:B----4-:R-:W-:Y:S05]  /*aab0*/  @!P1 BRA `(.L_x_99) ;  /* 0x0000001400409947 */ /* 0x010fea0003800000 */
.L_x_150:
[----:B------:R-:W-:Y:S05]  /*aac0*/  @!P0 BRA `(.L_x_100) ;  /* 0x0000000000048947 */ /* 0x000fea0003800000 */
[----:B------:R-:W-:Y:S01]  /*aad0*/  BPT.TRAP 0x1 ;  /* 0x000000040000795c */ /* 0x000fe20000300000 */
.L_x_100:
[----:B------:R-:W5:Y:S02]  /*aae0*/  SYNCS.PHASECHK.TRANS64.TRYWAIT P1, [R5+URZ+0x19c80], R0 ;  /* 0x019c8000050075a7 */ /* 0x000f64000802017f */
[----:B-----5:R-:W-:Y:S05]  /*aaf0*/  @!P1 BRA `(.L_x_101) ;  /* 0x0000001400449947 */ /* 0x020fea0003800000 */
.L_x_151:
[----:B------:R-:W-:Y:S05]  /*ab00*/  @!P0 BRA `(.L_x_102) ;  /* 0x0000000000048947 */ /* 0x000fea0003800000 */
[----:B------:R-:W-:Y:S01]  /*ab10*/  BPT.TRAP 0x1 ;  /* 0x000000040000795c */ /* 0x000fe20000300000 */
.L_x_102:
[----:B------:R0:W0:Y:S02]  /*ab20*/  SYNCS.PHASECHK.TRANS64.TRYWAIT P0, [R19+URZ+0x19c80], R2 ;  /* 0x019c8002130075a7 */ /* 0x000024000800017f */
[----:B0-----:R-:W-:Y:S05]  /*ab30*/  @!P0 NANOSLEEP.SYNCS 0x989680 ;  /* 0x009896800000895d */ /* 0x001fea0003900000 */
[----:B------:R-:W0:Y:S02]  /*ab40*/  @!P0 SYNCS.PHASECHK.TRANS64 P0, [R19+URZ+0x19c80], R2 ;  /* 0x019c8002130085a7 */ /* 0x000e24000800007f */
[----:B0-----:R-:W-:Y:S05]  /*ab50*/  @!P0 BRA `(.L_x_102) ;  /* 0xfffffffc00f08947 */ /* 0x001fea000383ffff */
.L_x_91:
[----:B------:R-:W-:Y:S05]  /*ab60*/  BSYNC B0 ;  /* 0x0000000000007941 */ /* 0x000fea0003800000 */
.L_x_90:
[----:B------:R-:W-:Y:S05]  /*ab70*/  EXIT ;  /* 0x000000000000794d */ /* 0x000fea0003800000 */
.L_x_8:
[----:B0-----:R-:W-:-:S04]  /*ab80*/  IMAD.U32 R3, RZ, RZ, UR50 ;  /* 0x00000032ff037e24 */ /* 0x001fc8000f8e00ff */
[----:B------:R0:W1:Y:S03]  /*ab90*/  SYNCS.PHASECHK.TRANS64.TRYWAIT P1, [R3+URZ+0x19c00], R0 ;  /* 0x019c0000030075a7 */ /* 0x000066000802017f */
[----:B-1----:R-:W-:Y:S05]  /*aba0*/  @!P1 NANOSLEEP.SYNCS 0x989680 ;  /* 0x009896800000995d */ /* 0x002fea0003900000 */
[----:B------:R-:W1:Y:S02]  /*abb0*/  @!P1 SYNCS.PHASECHK.TRANS64 P1, [R3+URZ+0x19c00], R0 ;  /* 0x019c0000030095a7 */ /* 0x000e64000802007f */
[----:B-1----:R-:W-:Y:S05]  /*abc0*/  @!P1 BRA `(.L_x_8) ;  /* 0xfffffffc00ec9947 */ /* 0x002fea000383ffff */
[----:B------:R-:W-:Y:S05]  /*abd0*/  BRA `(.L_x_103) ;  /* 0xffffff6400f87947 */ /* 0x000fea000383ffff */
.L_x_12:
[----:B-1----:R1:W2:Y:S02]  /*abe0*/  SYNCS.PHASECHK.TRANS64.TRYWAIT P1, [R3+URZ+0x19c30], R0 ;  /* 0x019c3000030075a7 */ /* 0x0022a4000802017f */
[----:B--2---:R-:W-:Y:S05]  /*abf0*/  @!P1 NANOSLEEP.SYNCS 0x989680 ;  /* 0x009896800000995d */ /* 0x004fea0003900000 */
[----:B------:R-:W2:Y:S02]  /*ac00*/  @!P1 SYNCS.PHASECHK.TRANS64 P1, [R3+URZ+0x19c30], R0 ;  /* 0x019c3000030095a7 */ /* 0x000ea4000802007f */
[----:B--2---:R-:W-:Y:S05]  /*ac10*/  @!P1 BRA `(.L_x_12) ;  /* 0xfffffffc00f09947 */ /* 0x004fea000383ffff */
[----:B------:R-:W-:Y:S05]  /*ac20*/  BRA `(.L_x_11) ;  /* 0xffffff6800187947 */ /* 0x000fea000383ffff */
.L_x_18:
[----:B-1----:R-:W-:-:S04]  /*ac30*/  IMAD.U32 R5, RZ, RZ, UR20 ;  /* 0x00000014ff057e24 */ /* 0x002fc8000f8e00ff */
[----:B------:R1:W2:Y:S03]  /*ac40*/  SYNCS.PHASECHK.TRANS64.TRYWAIT P1, [R5+URZ+0x19c30], R0 ;  /* 0x019c3000050075a7 */ /* 0x0002a6000802017f */
[----:B--2---:R-:W-:Y:S05]  /*ac50*/  @!P1 NANOSLEEP.SYNCS 0x989680 ;  /* 0x009896800000995d */ /* 0x004fea0003900000 */
[----:B------:R-:W2:Y:S02]  /*ac60*/  @!P1 SYNCS.PHASECHK.TRANS64 P1, [R5+URZ+0x19c30], R0 ;  /* 0x019c3000050095a7 */ /* 0x000ea4000802007f */
[----:B--2---:R-:W-:Y:S05]  /*ac70*/  @!P1 BRA `(.L_x_18) ;  /* 0xfffffffc00ec9947 */ /* 0x004fea000383ffff */
[----:B------:R-:W-:Y:S05]  /*ac80*/  BRA `(.L_x_17) ;  /* 0xffffff88007c7947 */ /* 0x000fea000383ffff */
.L_x_22:
[----:B-1----:R-:W-:-:S04]  /*ac90*/  IMAD.U32 R5, RZ, RZ, UR11 ;  /* 0x0000000bff057e24 */ /* 0x002fc8000f8e00ff */
[----:B------:R1:W2:Y:S03]  /*aca0*/  SYNCS.PHASECHK.TRANS64.TRYWAIT P1, [R5+URZ+0x19c50], R0 ;  /* 0x019c5000050075a7 */ /* 0x0002a6000802017f */
[----:B--2---:R-:W-:Y:S05]  /*acb0*/  @!P1 NANOSLEEP.SYNCS 0x989680 ;  /* 0x009896800000995d */ /* 0x004fea0003900000 */
[----:B------:R-:W2:Y:S02]  /*acc0*/  @!P1 SYNCS.PHASECHK.TRANS64 P1, [R5+URZ+0x19c50], R0 ;  /* 0x019c5000050095a7 */ /* 0x000ea4000802007f */
[----:B--2---:R-:W-:Y:S05]  /*acd0*/  @!P1 BRA `(.L_x_22) ;  /* 0xfffffffc00ec9947 */ /* 0x004fea000383ffff */
[----:B------:R-:W-:Y:S05]  /*ace0*/  BRA `(.L_x_21) ;  /* 0xffffff8800cc7947 */ /* 0x000fea000383ffff */
.L_x_29:
[----:B-1----:R-:W-:-:S04]  /*acf0*/  IMAD.U32 R7, RZ, RZ, UR8 ;  /* 0x00000008ff077e24 */ /* 0x002fc8000f8e00ff */
[----:B------:R1:W2:Y:S03]  /*ad00*/  SYNCS.PHASECHK.TRANS64.TRYWAIT P1, [R7+URZ+0x19c50], R6 ;  /* 0x019c5006070075a7 */ /* 0x0002a6000802017f */
[----:B--2---:R-:W-:Y:S05]  /*ad10*/  @!P1 NANOSLEEP.SYNCS 0x989680 ;  /* 0x009896800000995d */ /* 0x004fea0003900000 */
[----:B------:R-:W2:Y:S02]  /*ad20*/  @!P1 SYNCS.PHASECHK.TRANS64 P1, [R7+URZ+0x19c50], R6 ;  /* 0x019c5006070095a7 */ /* 0x000ea4000802007f */
[----:B--2---:R-:W-:Y:S05]  /*ad30*/  @!P1 BRA `(.L_x_29) ;  /* 0xfffffffc00ec9947 */ /* 0x004fea000383ffff */
[----:B------:R-:W-:Y:S05]  /*ad40*/  BRA `(.L_x_28) ;  /* 0xffffffa400247947 */ /* 0x000fea000383ffff */
.L_x_42:
[----:B------:R-:W2:Y:S01]  /*ad50*/  S2R R17, SR_TID.X ;  /* 0x0000000000117919 */ /* 0x000ea20000002100 */
[----:B------:R-:W-:Y:S02]  /*ad60*/  IMAD.MOV.U32 R12, RZ, RZ, RZ ;  /* 0x000000ffff0c7224 */ /* 0x000fe400078e00ff */
[----:B------:R-:W-:Y:S02]  /*ad70*/  IMAD.MOV.U32 R11, RZ, RZ, 0x1f ;  /* 0x0000001fff0b7424 */ /* 0x000fe400078e00ff */
[----:B------:R-:W-:Y:S01]  /*ad80*/  IMAD.MOV.U32 R15, RZ, RZ, -0x1 ;  /* 0xffffffffff0f7424 */ /* 0x000fe200078e00ff */
[----:B--2---:R-:W-:-:S04]  /*ad90*/  SHF.R.U32.HI R17, RZ, 0x5, R17 ;  /* 0x00000005ff117819 */ /* 0x004fc80000011611 */
[----:B------:R-:W-:-:S05]  /*ada0*/  LOP3.LUT R17, R17, 0x3, RZ, 0xc0, !PT ;  /* 0x0000000311117812 */ /* 0x000fca00078ec0ff */
[----:B------:R-:W-:-:S07]  /*adb0*/  IMAD.MOV.U32 R13, RZ, RZ, R17 ;  /* 0x000000ffff0d7224 */ /* 0x000fce00078e0011 */
[----:B01---5:R-:W-:Y:S05]  /*adc0*/  WARPSYNC.COLLECTIVE R15, `(.L_x_104) ;  /* 0x000000000f087348 */ /* 0x023fea0003c00000 */
[----:B------:R2:W3:Y:S02]  /*add0*/  SHFL.IDX P6, R14, R13, R12, R11 ;  /* 0x0000000c0d0e7389 */ /* 0x0004e400000c000b */
[----:B0123-5:R-:W-:Y:S01]  /*ade0*/  ENDCOLLECTIVE ;  /* 0x000000000000791b */ /* 0x02ffe20003800000 */
.L_x_104:
[----:B------:R-:W-:Y:S05]  /*adf0*/  BRA `(.L_x_105) ;  /* 0xffffffd000147947 */ /* 0x000fea000383ffff */
.L_x_45:
[----:B0-----:R0:W1:Y:S02]  /*ae00*/  SYNCS.PHASECHK.TRANS64.TRYWAIT P0, [R4+URZ+0x19c80], R20 ;  /* 0x019c8014040075a7 */ /* 0x001064000800017f */
[----:B-1----:R-:W-:Y:S05]  /*ae10*/  @!P0 NANOSLEEP.SYNCS 0x989680 ;  /* 0x009896800000895d */ /* 0x002fea0003900000 */
[----:B------:R-:W1:Y:S02]  /*ae20*/  @!P0 SYNCS.PHASECHK.TRANS64 P0, [R4+URZ+0x19c80], R20 ;  /* 0x019c8014040085a7 */ /* 0x000e64000800007f */
[----:B-1----:R-:W-:Y:S05]  /*ae30*/  @!P0 BRA `(.L_x_45) ;  /* 0xfffffffc00f08947 */ /* 0x002fea000383ffff */
[----:B------:R-:W-:Y:S05]  /*ae40*/  BRA `(.L_x_106) ;  /* 0xffffffd000a87947 */ /* 0x000fea000383ffff */
.L_x_46:
[----:B------:R-:W-:Y:S01]  /*ae50*/  BSSY B0, `(.L_x_107) ;  /* 0x0000008000007945 */ /* 0x000fe20003800000 */
[----:B------:R-:W-:Y:S02]  /*ae60*/  IMAD.MOV.U32 R13, RZ, RZ, R8 ;  /* 0x000000ffff0d7224 */ /* 0x000fe400078e0008 */
[----:B------:R-:W-:Y:S02]  /*ae70*/  IMAD.MOV.U32 R12, RZ, RZ, RZ ;  /* 0x000000ffff0c7224 */ /* 0x000fe400078e00ff */
[----:B------:R-:W-:Y:S02]  /*ae80*/  IMAD.MOV.U32 R11, RZ, RZ, 0x1e1f ;  /* 0x00001e1fff0b7424 */ /* 0x000fe400078e00ff */
[----:B------:R-:W-:-:S07]  /*ae90*/  IMAD.MOV.U32 R15, RZ, RZ, -0x1 ;  /* 0xffffffffff0f7424 */ /* 0x000fce00078e00ff */
[----:B0-----:R-:W-:Y:S05]  /*aea0*/  WARPSYNC.COLLECTIVE R15, `(.L_x_108) ;  /* 0x000000000f087348 */ /* 0x001fea0003c00000 */
[----:B------:R1:W2:Y:S02]  /*aeb0*/  SHFL.IDX P6, R14, R13, R12, R11 ;  /* 0x0000000c0d0e7389 */ /* 0x0002a400000c000b */
[----:B012---:R-:W-:Y:S01]  /*aec0*/  ENDCOLLECTIVE ;  /* 0x000000000000791b */ /* 0x007fe20003800000 */
.L_x_108:
[----:B------:R-:W-:Y:S05]  /*aed0*/  BSYNC B0 ;  /* 0x0000000000007941 */ /* 0x000fea0003800000 */
.L_x_107:
[----:B------:R-:W-:Y:S01]  /*aee0*/  IMAD.MOV.U32 R13, RZ, RZ, R7 ;  /* 0x000000ffff0d7224 */ /* 0x000fe200078e0007 */
[C---:B------:R-:W-:Y:S01]  /*aef0*/  LOP3.LUT P3, RZ, R16.reuse, 0x1000, RZ, 0xc0, !PT ;  /* 0x0000100010ff7812 */ /* 0x040fe2000786c0ff */
[----:B------:R-:W-:Y:S01]  /*af00*/  IMAD.MOV.U32 R12, RZ, RZ, RZ ;  /* 0x000000ffff0c7224 */ /* 0x000fe200078e00ff */
[C---:B------:R-:W-:Y:S01]  /*af10*/  LOP3.LUT P2, RZ, R16.reuse, 0x800, RZ, 0xc0, !PT ;  /* 0x0000080010ff7812 */ /* 0x040fe2000784c0ff */
[----:B------:R-:W-:Y:S01]  /*af20*/  IMAD.MOV.U32 R11, RZ, RZ, 0x1e1f ;  /* 0x00001e1fff0b7424 */ /* 0x000fe200078e00ff */
[----:B------:R-:W-:Y:S01]  /*af30*/  LOP3.LUT P1, RZ, R16, 0x400, RZ, 0xc0, !PT ;  /* 0x0000040010ff7812 */ /* 0x000fe2000782c0ff */
[----:B------:R-:W-:Y:S02]  /*af40*/  IMAD.MOV.U32 R15, RZ, RZ, -0x1 ;  /* 0xffffffffff0f7424 */ /* 0x000fe400078e00ff */
[----:B------:R-:W-:-:S10]  /*af50*/  IMAD.MOV.U32 R0, RZ, RZ, R14 ;  /* 0x000000ffff007224 */ /* 0x000fd400078e000e */
[----:B------:R-:W-:Y:S05]  /*af60*/  WARPSYNC.COLLECTIVE R15, `(.L_x_109) ;  /* 0x000000000f087348 */ /* 0x000fea0003c00000 */
[----:B------:R0:W1:Y:S02]  /*af70*/  SHFL.IDX P6, R14, R13, R12, R11 ;  /* 0x0000000c0d0e7389 */ /* 0x00006400000c000b */
[----:B01----:R-:W-:Y:S01]  /*af80*/  ENDCOLLECTIVE ;  /* 0x000000000000791b */ /* 0x003fe20003800000 */
.L_x_109:
[----:B------:R-:W-:Y:S02]  /*af90*/  IMAD.MOV.U32 R13, RZ, RZ, R8 ;  /* 0x000000ffff0d7224 */ /* 0x000fe400078e0008 */
[----:B------:R-:W-:Y:S02]  /*afa0*/  IMAD.MOV.U32 R12, RZ, RZ, 0x1 ;  /* 0x00000001ff0c7424 */ /* 0x000fe400078e00ff */
[----:B------:R-:W-:-:S07]  /*afb0*/  IMAD.MOV.U32 R2, RZ, RZ, R14 ;  /* 0x000000ffff027224 */ /* 0x000fce00078e000e */
[----:B------:R-:W-:Y:S05]  /*afc0*/  WARPSYNC.COLLECTIVE R15, `(.L_x_110) ;  /* 0x000000000f087348 */ /* 0x000fea0003c00000 */
[----:B------:R0:W1:Y:S02]  /*afd0*/  SHFL.IDX P6, R14, R13, R12, R11 ;  /* 0x0000000c0d0e7389 */ /* 0x00006400000c000b */
[----:B01----:R-:W-:Y:S01]  /*afe0*/  ENDCOLLECTIVE ;  /* 0x000000000000791b */ /* 0x003fe20003800000 */
.L_x_110:
[----:B------:R-:W-:-:S05]  /*aff0*/  IADD3 R2, P0, R21, R2, RZ ;  /* 0x0000000215027210 */ /* 0x000fca0007f1e0ff */
[----:B------:R-:W-:Y:S02]  /*b000*/  IMAD.X R3, RZ, RZ, R0, P0 ;  /* 0x000000ffff037224 */ /* 0x000fe400000e0600 */
[----:B------:R-:W-:Y:S02]  /*b010*/  VIADD R0, R9, UR43 ;  /* 0x0000002b09007c36 */ /* 0x000fe40008000000 */
[----:B------:R-:W-:-:S03]  /*b020*/  IMAD.MOV.U32 R13, RZ, RZ, R7 ;  /* 0x000000ffff0d7224 */ /* 0x000fc600078e0007 */
[----:B------:R-:W-:Y:S01]  /*b030*/  @!PT LDS RZ, [RZ] ;  /* 0x00000000fffff984 */ /* 0x000fe20000000800 */
[----:B------:R-:W-:Y:S01]  /*b040*/  @!PT LDS RZ, [RZ] ;  /* 0x00000000fffff984 */ /* 0x000fe20000000800 */
[----:B------:R-:W-:Y:S01]  /*b050*/  @!PT LDS RZ, [RZ] ;  /* 0x00000000fffff984 */ /* 0x000fe20000000800 */
[----:B------:R0:W-:Y:S04]  /*b060*/  LDGSTS.E.BYPASS.LTC128B.128 [R0+0x9000], desc[UR36][R2.64], !P3 ;  /* 0x0900000002007fae */ /* 0x0001e8000d901d64 */
[----:B------:R0:W-:Y:S04]  /*b070*/  LDGSTS.E.BYPASS.LTC128B.128 [R0+0xa000], desc[UR36][R2.64+0x20], !P2 ;  /* 0x0a00002002007fae */ /* 0x0001e8000d101d64 */
[----:B------:R0:W-:Y:S01]  /*b080*/  LDGSTS.E.BYPASS.LTC128B.128 [R0+0xb000], desc[UR36][R2.64+0x40], !P1 ;  /* 0x0b00004002007fae */ /* 0x0001e2000c901d64 */
[----:B------:R-:W-:-:S07]  /*b090*/  IMAD.MOV.U32 R8, RZ, RZ, R14 ;  /* 0x000000ffff087224 */ /* 0x000fce00078e000e */
[----:B0-----:R-:W-:Y:S05]  /*b0a0*/  WARPSYNC.COLLECTIVE R15, `(.L_x_111) ;  /* 0x000000000f087348 */ /* 0x001fea0003c00000 */
[----:B------:R1:W2:Y:S02]  /*b0b0*/  SHFL.IDX P6, R14, R13, R12, R11 ;  /* 0x0000000c0d0e7389 */ /* 0x0002a400000c000b */
[----:B012---:R-:W-:Y:S01]  /*b0c0*/  ENDCOLLECTIVE ;  /* 0x000000000000791b */ /* 0x007fe20003800000 */
.L_x_111:
[----:B------:R-:W-:Y:S01]  /*b0d0*/  IMAD.MOV.U32 R2, RZ, RZ, R14 ;  /* 0x000000ffff027224 */ /* 0x000fe200078e000e */
[----:B------:R-:W-:Y:S06]  /*b0e0*/  BRA `(.L_x_112) ;  /* 0xffffffd000987947 */ /* 0x000fec000383ffff */
.L_x_51:
[----:B---3--:R3:W4:Y:S02]  /*b0f0*/  SYNCS.PHASECHK.TRANS64.TRYWAIT P0, [R4+URZ+0x19c40], R20 ;  /* 0x019c4014040075a7 */ /* 0x008724000800017f */
[----:B----4-:R-:W-:Y:S05]  /*b100*/  @!P0 NANOSLEEP.SYNCS 0x989680 ;  /* 0x009896800000895d */ /* 0x010fea0003900000 */
[----:B------:R-:W4:Y:S02]  /*b110*/  @!P0 SYNCS.PHASECHK.TRANS64 P0, [R4+URZ+0x19c40], R20 ;  /* 0x019c4014040085a7 */ /* 0x000f24000800007f */
[----:B----4-:R-:W-:Y:S05]  /*b120*/  @!P0 BRA `(.L_x_51) ;  /* 0xfffffffc00f08947 */ /* 0x010fea000383ffff */
[----:B------:R-:W-:Y:S05]  /*b130*/  BRA `(.L_x_113) ;  /* 0xffffffd000fc7947 */ /* 0x000fea000383ffff */
.L_x_52:
[----:B------:R-:W-:Y:S01]  /*b140*/  BSSY B0, `(.L_x_114) ;  /* 0x0000008000007945 */ /* 0x000fe20003800000 */
[----:B------:R-:W-:Y:S02]  /*b150*/  IMAD.MOV.U32 R13, RZ, RZ, R6 ;  /* 0x000000ffff0d7224 */ /* 0x000fe400078e0006 */
[----:B------:R-:W-:Y:S02]  /*b160*/  IMAD.MOV.U32 R12, RZ, RZ, RZ ;  /* 0x000000ffff0c7224 */ /* 0x000fe400078e00ff */
[----:B------:R-:W-:Y:S02]  /*b170*/  IMAD.MOV.U32 R11, RZ, RZ, 0x1e1f ;  /* 0x00001e1fff0b7424 */ /* 0x000fe400078e00ff */
[----:B------:R-:W-:-:S07]  /*b180*/  IMAD.MOV.U32 R15, RZ, RZ, -0x1 ;  /* 0xffffffffff0f7424 */ /* 0x000fce00078e00ff */
[----:B0-23-5:R-:W-:Y:S05]  /*b190*/  WARPSYNC.COLLECTIVE R15, `(.L_x_115) ;  /* 0x000000000f087348 */ /* 0x02dfea0003c00000 */
[----:B------:R1:W4:Y:S02]  /*b1a0*/  SHFL.IDX P6, R14, R13, R12, R11 ;  /* 0x0000000c0d0e7389 */ /* 0x00032400000c000b */
[----:B012345:R-:W-:Y:S01]  /*b1b0*/  ENDCOLLECTIVE ;  /* 0x000000000000791b */ /* 0x03ffe20003800000 */
.L_x_115:
[----:B------:R-:W-:Y:S05]  /*b1c0*/  BSYNC B0 ;  /* 0x0000000000007941 */ /* 0x000fea0003800000 */
.L_x_114:
[----:B------:R-:W-:Y:S01]  /*b1d0*/  IMAD.MOV.U32 R13, RZ, RZ, R5 ;  /* 0x000000ffff0d7224 */ /* 0x000fe200078e0005 */
[----:B------:R-:W-:Y:S01]  /*b1e0*/  ISETP.GE.AND P2, PT, R9, 0x1, PT ;  /* 0x000000010900780c */ /* 0x000fe20003f46270 */
[----:B------:R-:W-:Y:S02]  /*b1f0*/  IMAD.MOV.U32 R12, RZ, RZ, RZ ;  /* 0x000000ffff0c7224 */ /* 0x000fe400078e00ff */
[----:B------:R-:W-:Y:S02]  /*b200*/  IMAD.MOV.U32 R11, RZ, RZ, 0x1e1f ;  /* 0x00001e1fff0b7424 */ /* 0x000fe400078e00ff */
[----:B------:R-:W-:Y:S02]  /*b210*/  IMAD.MOV.U32 R15, RZ, RZ, -0x1 ;  /* 0xffffffffff0f7424 */ /* 0x000fe400078e00ff */
[----:B------:R-:W-:-:S07]  /*b220*/  IMAD.MOV.U32 R2, RZ, RZ, R14 ;  /* 0x000000ffff027224 */ /* 0x000fce00078e000e */
[----:B------:R-:W-:Y:S05]  /*b230*/  WARPSYNC.COLLECTIVE R15, `(.L_x_116) ;  /* 0x000000000f087348 */ /* 0x000fea0003c00000 */
[----:B------:R0:W1:Y:S02]  /*b240*/  SHFL.IDX P6, R14, R13, R12, R11 ;  /* 0x0000000c0d0e7389 */ /* 0x00006400000c000b */
[----:B01----:R-:W-:Y:S01]  /*b250*/  ENDCOLLECTIVE ;  /* 0x000000000000791b */ /* 0x003fe20003800000 */
.L_x_116:
[----:B------:R-:W-:Y:S02]  /*b260*/  IMAD.MOV.U32 R13, RZ, RZ, R6 ;  /* 0x000000ffff0d7224 */ /* 0x000fe400078e0006 */
[----:B------:R-:W-:Y:S01]  /*b270*/  IMAD.MOV.U32 R12, RZ, RZ, 0x1 ;  /* 0x00000001ff0c7424 */ /* 0x000fe200078e00ff */
[----:B------:R-:W-:-:S05]  /*b280*/  @P2 IADD3 R14, P0, R8, R14, RZ ;  /* 0x0000000e080e2210 */ /* 0x000fca0007f1e0ff */
[----:B------:R-:W-:Y:S02]  /*b290*/  @P2 IMAD.X R3, RZ, RZ, R2, P0 ;  /* 0x000000ffff032224 */ /* 0x000fe400000e0602 */
[----:B------:R-:W-:-:S07]  /*b2a0*/  @P2 IMAD.MOV.U32 R2, RZ, RZ, R14 ;  /* 0x000000ffff022224 */ /* 0x000fce00078e000e */
[----:B------:R-:W-:Y:S05]  /*b2b0*/  WARPSYNC.COLLECTIVE R15, `(.L_x_117) ;  /* 0x000000000f087348 */ /* 0x000fea0003c00000 */
[----:B------:R0:W1:Y:S02]  /*b2c0*/  SHFL.IDX P6, R14, R13, R12, R11 ;  /* 0x0000000c0d0e7389 */ /* 0x00006400000c000b */
[----:B01----:R-:W-:Y:S01]  /*b2d0*/  ENDCOLLECTIVE ;  /* 0x000000000000791b */ /* 0x003fe20003800000 */
.L_x_117:
[----:B------:R-:W-:Y:S01]  /*b2e0*/  @!PT LDS RZ, [RZ] ;  /* 0x00000000fffff984 */ /* 0x000fe20000000800 */
[----:B------:R-:W-:Y:S01]  /*b2f0*/  @!PT LDS RZ, [RZ] ;  /* 0x00000000fffff984 */ /* 0x000fe20000000800 */
[----:B------:R-:W-:Y:S01]  /*b300*/  @!PT LDS RZ, [RZ] ;  /* 0x00000000fffff984 */ /* 0x000fe20000000800 */
[----:B------:R0:W-:Y:S04]  /*b310*/  @P2 LDGSTS.E.BYPASS.LTC128B.128 [R0+0x13800], desc[UR36][R2.64], !P4 ;  /* 0x1380000002002fae */ /* 0x0001e8000e101d64 */
[----:B------:R0:W-:Y:S04]  /*b320*/  @P2 LDGSTS.E.BYPASS.LTC128B.128 [R0+0x14800], desc[UR36][R2.64+0x20], !P3 ;  /* 0x1480002002002fae */ /* 0x0001e8000d901d64 */
[----:B------:R0:W-:Y:S01]  /*b330*/  @P2 LDGSTS.E.BYPASS.LTC128B.128 [R0+0x15800], desc[UR36][R2.64+0x40], !P1 ;  /* 0x1580004002002fae */ /* 0x0001e2000c901d64 */
[----:B------:R-:W-:Y:S02]  /*b340*/  IMAD.MOV.U32 R13, RZ, RZ, R5 ;  /* 0x000000ffff0d7224 */ /* 0x000fe400078e0005 */
[----:B------:R-:W-:-:S07]  /*b350*/  IMAD.MOV.U32 R6, RZ, RZ, R14 ;  /* 0x000000ffff067224 */ /* 0x000fce00078e000e */
[----:B0-----:R-:W-:Y:S05]  /*b360*/  WARPSYNC.COLLECTIVE R15, `(.L_x_118) ;  /* 0x000000000f087348 */ /* 0x001fea0003c00000 */
[----:B------:R1:W2:Y:S02]  /*b370*/  SHFL.IDX P6, R14, R13, R12, R11 ;  /* 0x0000000c0d0e7389 */ /* 0x0002a400000c000b */
[----:B012---:R-:W-:Y:S01]  /*b380*/  ENDCOLLECTIVE ;  /* 0x000000000000791b */ /* 0x007fe20003800000 */
.L_x_118:
[----:B------:R-:W-:Y:S05]  /*b390*/  BRA `(.L_x_119) ;  /* 0xffffffd000fc7947 */ /* 0x000fea000383ffff */
.L_x_56:
[----:B------:R-:W-:Y:S02]  /*b3a0*/  IMAD.MOV.U32 R13, RZ, RZ, R5 ;  /* 0x000000ffff0d7224 */ /* 0x000fe400078e0005 */
[----:B------:R-:W-:Y:S02]  /*b3b0*/  IMAD.MOV.U32 R12, RZ, RZ, RZ ;  /* 0x000000ffff0c7224 */ /* 0x000fe400078e00ff */
[----:B------:R-:W-:Y:S02]  /*b3c0*/  IMAD.MOV.U32 R11, RZ, RZ, 0x1e1f ;  /* 0x00001e1fff0b7424 */ /* 0x000fe400078e00ff */
[----:B------:R-:W-:Y:S02]  /*b3d0*/  IMAD.MOV.U32 R15, RZ, RZ, -0x1 ;  /* 0xffffffffff0f7424 */ /* 0x000fe400078e00ff */
[----:B------:R-:W-:-:S07]  /*b3e0*/  IMAD R0, R0, 0xc0, R20 ;  /* 0x000000c000007824 */ /* 0x000fce00078e0214 */
[----:B------:R-:W-:Y:S05]  /*b3f0*/  WARPSYNC.COLLECTIVE R15, `(.L_x_120) ;  /* 0x000000000f087348 */ /* 0x000fea0003c00000 */
[----:B------:R0:W1:Y:S02]  /*b400*/  SHFL.IDX P6, R14, R13, R12, R11 ;  /* 0x0000000c0d0e7389 */ /* 0x00006400000c000b */
[----:B01----:R-:W-:Y:S01]  /*b410*/  ENDCOLLECTIVE ;  /* 0x000000000000791b */ /* 0x003fe20003800000 */
.L_x_120:
[----:B------:R-:W-:Y:S01]  /*b420*/  ISETP.GE.AND P1, PT, R0, UR42, PT ;  /* 0x0000002a00007c0c */ /* 0x000fe2000bf26270 */
[----:B------:R-:W-:Y:S02]  /*b430*/  IMAD.MOV.U32 R13, RZ, RZ, R4 ;  /* 0x000000ffff0d7224 */ /* 0x000fe400078e0004 */
[----:B------:R-:W-:-:S10]  /*b440*/  IMAD.MOV.U32 R2, RZ, RZ, R14 ;  /* 0x000000ffff027224 */ /* 0x000fd400078e000e */
[----:B------:R-:W-:Y:S05]  /*b450*/  WARPSYNC.COLLECTIVE R15, `(.L_x_121) ;  /* 0x000000000f087348 */ /* 0x000fea0003c00000 */
[----:B------:R0:W1:Y:S02]  /*b460*/  SHFL.IDX P6, R14, R13, R12, R11 ;  /* 0x0000000c0d0e7389 */ /* 0x00006400000c000b */
[----:B01----:R-:W-:Y:S01]  /*b470*/  ENDCOLLECTIVE ;  /* 0x000000000000791b */ /* 0x003fe20003800000 */
.L_x_121:
[----:B------:R-:W-:Y:S02]  /*b480*/  IMAD.MOV.U32 R13, RZ, RZ, R5 ;  /* 0x000000ffff0d7224 */ /* 0x000fe400078e0005 */
[----:B------:R-:W-:Y:S02]  /*b490*/  IMAD.MOV.U32 R12, RZ, RZ, 0x1 ;  /* 0x00000001ff0c7424 */ /* 0x000fe400078e00ff */
[----:B------:R-:W-:-:S07]  /*b4a0*/  IMAD.MOV.U32 R3, RZ, RZ, R14 ;  /* 0x000000ffff037224 */ /* 0x000fce00078e000e */
[----:B------:R-:W-:Y:S05]  /*b4b0*/  WARPSYNC.COLLECTIVE R15, `(.L_x_122) ;  /* 0x000000000f087348 */ /* 0x000fea0003c00000 */
[----:B------:R0:W1:Y:S02]  /*b4c0*/  SHFL.IDX P6, R14, R13, R12, R11 ;  /* 0x0000000c0d0e7389 */ /* 0x00006400000c000b */
[----:B01----:R-:W-:Y:S01]  /*b4d0*/  ENDCOLLECTIVE ;  /* 0x000000000000791b */ /* 0x003fe20003800000 */
.L_x_122:
[----:B------:R-:W-:-:S05]  /*b4e0*/  @!P1 IADD3 R8, P0, R18, R3, RZ ;  /* 0x0000000312089210 */ /* 0x000fca0007f1e0ff */
[----:B------:R-:W-:Y:S02]  /*b4f0*/  @!P1 IMAD.X R3, RZ, RZ, R2, P0 ;  /* 0x000000ffff039224 */ /* 0x000fe400000e0602 */
[----:B------:R-:W-:Y:S02]  /*b500*/  @!P1 IMAD.MOV.U32 R2, RZ, RZ, R8 ;  /* 0x000000ffff029224 */ /* 0x000fe400078e0008 */
[----:B------:R-:W-:-:S03]  /*b510*/  IMAD.MOV.U32 R13, RZ, RZ, R4 ;  /* 0x000000ffff0d7224 */ /* 0x000fc600078e0004 */
[----:B------:R-:W-:Y:S01]  /*b520*/  @!PT LDS RZ, [RZ] ;  /* 0x00000000fffff984 */ /* 0x000fe20000000800 */
[----:B------:R-:W-:Y:S01]  /*b530*/  @!PT LDS RZ, [RZ] ;  /* 0x00000000fffff984 */ /* 0x000fe20000000800 */
[----:B------:R-:W-:Y:S01]  /*b540*/  @!PT LDS RZ, [RZ] ;  /* 0x00000000fffff984 */ /* 0x000fe20000000800 */
[----:B------:R0:W-:Y:S04]  /*b550*/  @!P1 LDGSTS.E.BYPASS.LTC128B.128 [R10+0xf000], desc[UR36][R2.64], !P3 ;  /* 0x0f000000020a9fae */ /* 0x0001e8000d901d64 */
[----:B------:R0:W-:Y:S04]  /*b560*/  @!P1 LDGSTS.E.BYPASS.LTC128B.128 [R10+0x10800], desc[UR36][R2.64+0x20], !P4 ;  /* 0x10800020020a9fae */ /* 0x0001e8000e101d64 */
[----:B------:R0:W-:Y:S01]  /*b570*/  @!P1 LDGSTS.E.BYPASS.LTC128B.128 [R10+0x12000], desc[UR36][R2.64+0x40], !P5 ;  /* 0x12000040020a9fae */ /* 0x0001e2000e901d64 */
[----:B------:R-:W-:-:S07]  /*b580*/  IMAD.MOV.U32 R5, RZ, RZ, R14 ;  /* 0x000000ffff057224 */ /* 0x000fce00078e000e */
[----:B0-----:R-:W-:Y:S05]  /*b590*/  WARPSYNC.COLLECTIVE R15, `(.L_x_123) ;  /* 0x000000000f087348 */ /* 0x001fea0003c00000 */
[----:B------:R1:W2:Y:S02]  /*b5a0*/  SHFL.IDX P6, R14, R13, R12, R11 ;  /* 0x0000000c0d0e7389 */ /* 0x0002a400000c000b */
[----:B012---:R-:W-:Y:S01]  /*b5b0*/  ENDCOLLECTIVE ;  /* 0x000000000000791b */ /* 0x007fe20003800000 */
.L_x_123:
[----:B------:R-:W-:-:S05]  /*b5c0*/  VIADD R2, R0, 0x40 ;  /* 0x0000004000027836 */ /* 0x000fca0000000000 */
[----:B------:R-:W-:Y:S01]  /*b5d0*/  ISETP.GE.AND P1, PT, R2, UR42, PT ;  /* 0x0000002a02007c0c */ /* 0x000fe2000bf26270 */
[----:B------:R-:W-:Y:S02]  /*b5e0*/  IMAD.MOV.U32 R13, RZ, RZ, R7 ;  /* 0x000000ffff0d7224 */ /* 0x000fe400078e0007 */
[----:B------:R-:W-:-:S10]  /*b5f0*/  IMAD.MOV.U32 R12, RZ, RZ, RZ ;  /* 0x000000ffff0c7224 */ /* 0x000fd400078e00ff */
[----:B------:R-:W-:-:S05]  /*b600*/  @!P1 IADD3 R14, P0, R18, R14, RZ ;  /* 0x0000000e120e9210 */ /* 0x000fca0007f1e0ff */
[----:B------:R-:W-:-:S08]  /*b610*/  @!P1 IMAD.MOV.U32 R2, RZ, RZ, R14 ;  /* 0x000000ffff029224 */ /* 0x000fd000078e000e */
[----:B------:R-:W-:Y:S05]  /*b620*/  WARPSYNC.COLLECTIVE R15, `(.L_x_124) ;  /* 0x000000000f087348 */ /* 0x000fea0003c00000 */
[----:B------:R0:W1:Y:S02]  /*b630*/  SHFL.IDX P6, R14, R13, R12, R11 ;  /* 0x0000000c0d0e7389 */ /* 0x00006400000c000b */
[----:B01----:R-:W-:Y:S01]  /*b640*/  ENDCOLLECTIVE ;  /* 0x000000000000791b */ /* 0x003fe20003800000 */
.L_x_124:
[----:B------:R-:W-:-:S04]  /*b650*/  @!P1 IMAD.X R9, RZ, RZ, R5, P0 ;  /* 0x000000ffff099224 */ /* 0x000fc800000e0605 */
[----:B------:R-:W-:-:S05]  /*b660*/  @!P1 IMAD.MOV.U32 R3, RZ, RZ, R9 ;  /* 0x000000ffff039224 */ /* 0x000fca00078e0009 */
[----:B------:R-:W-:Y:S01]  /*b670*/  @!PT LDS RZ, [RZ] ;  /* 0x00000000fffff984 */ /* 0x000fe20000000800 */
[----:B------:R-:W-:Y:S01]  /*b680*/  @!PT LDS RZ, [RZ] ;  /* 0x00000000fffff984 */ /* 0x000fe20000000800 */
[----:B------:R-:W-:Y:S01]  /*b690*/  @!PT LDS RZ, [RZ] ;  /* 0x00000000fffff984 */ /* 0x000fe20000000800 */
[----:B------:R0:W-:Y:S01]  /*b6a0*/  @!P1 LDGSTS.E.BYPASS.LTC128B.128 [R10+0xf800], desc[UR36][R2.64], !P3 ;  /* 0x0f800000020a9fae */ /* 0x0001e2000d901d64 */
[----:B------:R-:W-:-:S03]  /*b6b0*/  IMAD.MOV.U32 R13, RZ, RZ, R6 ;  /* 0x000000ffff0d7224 */ /* 0x000fc600078e0006 */
[----:B------:R0:W-:Y:S04]  /*b6c0*/  @!P1 LDGSTS.E.BYPASS.LTC128B.128 [R10+0x11000], desc[UR36][R2.64+0x20], !P4 ;  /* 0x11000020020a9fae */ /* 0x0001e8000e101d64 */
[----:B------:R0:W-:Y:S01]  /*b6d0*/  @!P1 LDGSTS.E.BYPASS.LTC128B.128 [R10+0x12800], desc[UR36][R2.64+0x40], !P5 ;  /* 0x12800040020a9fae */ /* 0x0001e2000e901d64 */
[----:B------:R-:W-:-:S07]  /*b6e0*/  IMAD.MOV.U32 R7, RZ, RZ, R14 ;  /* 0x000000ffff077224 */ /* 0x000fce00078e000e */
[----:B0-----:R-:W-:Y:S05]  /*b6f0*/  WARPSYNC.COLLECTIVE R15, `(.L_x_125) ;  /* 0x000000000f087348 */ /* 0x001fea0003c00000 */
[----:B------:R1:W2:Y:S02]  /*b700*/  SHFL.IDX P6, R14, R13, R12, R11 ;  /* 0x0000000c0d0e7389 */ /* 0x0002a400000c000b */
[----:B012---:R-:W-:Y:S01]  /*b710*/  ENDCOLLECTIVE ;  /* 0x000000000000791b */ /* 0x007fe20003800000 */
.L_x_125:
[----:B------:R-:W-:Y:S05]  /*b720*/  BRA `(.L_x_126) ;  /* 0xffffffd8005c7947 */ /* 0x000fea000383ffff */
.L_x_59:
[----:B0-2---:R-:W-:-:S04]  /*b730*/  IMAD.U32 R3, RZ, RZ, UR43 ;  /* 0x0000002bff037e24 */ /* 0x005fc8000f8e00ff */
[----:B------:R0:W2:Y:S03]  /*b740*/  SYNCS.PHASECHK.TRANS64.TRYWAIT P0, [R3+URZ+0x19c20], R0 ;  /* 0x019c2000030075a7 */ /* 0x0000a6000800017f */
[----:B--2---:R-:W-:Y:S05]  /*b750*/  @!P0 NANOSLEEP.SYNCS 0x989680 ;  /* 0x009896800000895d */ /* 0x004fea0003900000 */
[----:B------:R-:W2:Y:S02]  /*b760*/  @!P0 SYNCS.PHASECHK.TRANS64 P0, [R3+URZ+0x19c20], R0 ;  /* 0x019c2000030085a7 */ /* 0x000ea4000800007f */
[----:B--2---:R-:W-:Y:S05]  /*b770*/  @!P0 BRA `(.L_x_59) ;  /* 0xfffffffc00ec8947 */ /* 0x004fea000383ffff */
[----:B------:R-:W-:Y:S05]  /*b780*/  BRA `(.L_x_127) ;  /* 0xffffffd800a07947 */ /* 0x000fea000383ffff */
.L_x_63:
[----:B0-----:R0:W2:Y:S02]  /*b790*/  SYNCS.PHASECHK.TRANS64.TRYWAIT P0, [R5+URZ+0x19c80], R10 ;  /* 0x019c800a050075a7 */ /* 0x0010a4000800017f */
[----:B--2---:R-:W-:Y:S05]  /*b7a0*/  @!P0 NANOSLEEP.SYNCS 0x989680 ;  /* 0x009896800000895d */ /* 0x004fea0003900000 */
[----:B------:R-:W2:Y:S02]  /*b7b0*/  @!P0 SYNCS.PHASECHK.TRANS64 P0, [R5+URZ+0x19c80], R10 ;  /* 0x019c800a050085a7 */ /* 0x000ea4000800007f */
[----:B--2---:R-:W-:Y:S05]  /*b7c0*/  @!P0 BRA `(.L_x_63) ;  /* 0xfffffffc00f08947 */ /* 0x004fea000383ffff */
[----:B------:R-:W-:Y:S05]  /*b7d0*/  BRA `(.L_x_128) ;  /* 0xffffffdc00607947 */ /* 0x000fea000383ffff */
.L_x_64:
[----:B------:R-:W-:Y:S01]  /*b7e0*/  BSSY B0, `(.L_x_129) ;  /* 0x0000008000007945 */ /* 0x000fe20003800000 */
[----:B------:R-:W-:Y:S02]  /*b7f0*/  IMAD.MOV.U32 R13, RZ, RZ, R26 ;  /* 0x000000ffff0d7224 */ /* 0x000fe400078e001a */
[----:B------:R-:W-:Y:S02]  /*b800*/  IMAD.MOV.U32 R12, RZ, RZ, RZ ;  /* 0x000000ffff0c7224 */ /* 0x000fe400078e00ff */
[----:B------:R-:W-:Y:S02]  /*b810*/  IMAD.MOV.U32 R11, RZ, RZ, 0x1e1f ;  /* 0x00001e1fff0b7424 */ /* 0x000fe400078e00ff */
[----:B------:R-:W-:-:S07]  /*b820*/  IMAD.MOV.U32 R15, RZ, RZ, -0x1 ;  /* 0xffffffffff0f7424 */ /* 0x000fce00078e00ff */
[----:B01----:R-:W-:Y:S05]  /*b830*/  WARPSYNC.COLLECTIVE R15, `(.L_x_130) ;  /* 0x000000000f087348 */ /* 0x003fea0003c00000 */
[----:B-1----:R1:W2:Y:S02]  /*b840*/  SHFL.IDX P6, R14, R13, R12, R11 ;  /* 0x0000000c0d0e7389 */ /* 0x0022a400000c000b */
[----:B012---:R-:W-:Y:S01]  /*b850*/  ENDCOLLECTIVE ;  /* 0x000000000000791b */ /* 0x007fe20003800000 */
.L_x_130:
[----:B------:R-:W-:Y:S05]  /*b860*/  BSYNC B0 ;  /* 0x0000000000007941 */ /* 0x000fea0003800000 */
.L_x_129:
[----:B------:R-:W0:Y:S01]  /*b870*/  S2R R2, SR_TID.X ;  /* 0x0000000000027919 */ /* 0x000e220000002100 */
[----:B------:R-:W-:Y:S02]  /*b880*/  IMAD.MOV.U32 R13, RZ, RZ, R21 ;  /* 0x000000ffff0d7224 */ /* 0x000fe400078e0015 */
[----:B------:R-:W-:Y:S02]  /*b890*/  IMAD.MOV.U32 R12, RZ, RZ, RZ ;  /* 0x000000ffff0c7224 */ /* 0x000fe400078e00ff */
[----:B------:R-:W-:Y:S02]  /*b8a0*/  IMAD.MOV.U32 R11, RZ, RZ, 0x1e1f ;  /* 0x00001e1fff0b7424 */ /* 0x000fe400078e00ff */
[----:B------:R-:W-:Y:S02]  /*b8b0*/  IMAD.MOV.U32 R15, RZ, RZ, -0x1 ;  /* 0xffffffffff0f7424 */ /* 0x000fe400078e00ff */
[----:B------:R-:W-:Y:S02]  /*b8c0*/  IMAD.MOV.U32 R3, RZ, RZ, R14 ;  /* 0x000000ffff037224 */ /* 0x000fe400078e000e */
[----:B------:R-:W-:-:S07]  /*b8d0*/  VIADD R6, R6, UR43 ;  /* 0x0000002b06067c36 */ /* 0x000fce0008000000 */
[----:B0-----:R-:W-:Y:S05]  /*b8e0*/  WARPSYNC.COLLECTIVE R15, `(.L_x_131) ;  /* 0x000000000f087348 */ /* 0x001fea0003c00000 */
[----:B------:R1:W2:Y:S02]  /*b8f0*/  SHFL.IDX P6, R14, R13, R12, R11 ;  /* 0x0000000c0d0e7389 */ /* 0x0002a400000c000b */
[----:B012---:R-:W-:Y:S01]  /*b900*/  ENDCOLLECTIVE ;  /* 0x000000000000791b */ /* 0x007fe20003800000 */
.L_x_131:
[----:B------:R-:W-:Y:S02]  /*b910*/  IMAD.MOV.U32 R13, RZ, RZ, R26 ;  /* 0x000000ffff0d7224 */ /* 0x000fe400078e001a */
[----:B------:R-:W-:Y:S02]  /*b920*/  IMAD.MOV.U32 R12, RZ, RZ, 0x1 ;  /* 0x00000001ff0c7424 */ /* 0x000fe400078e00ff */
[----:B------:R-:W-:Y:S02]  /*b930*/  IMAD.SHL.U32 R15, R2, 0x10, RZ ;  /* 0x00000010020f7824 */ /* 0x000fe400078e00ff */
[----:B------:R-:W-:-:S03]  /*b940*/  IMAD.MOV.U32 R2, RZ, RZ, R14 ;  /* 0x000000ffff027224 */ /* 0x000fc600078e000e */
[----:B------:R-:W-:-:S04]  /*b950*/  LOP3.LUT R15, R15, 0x10, RZ, 0xc0, !PT ;  /* 0x000000100f0f7812 */ /* 0x000fc800078ec0ff */
[----:B------:R-:W-:Y:S01]  /*b960*/  IADD3 R2, P0, R15, R2, RZ ;  /* 0x000000020f027210 */ /* 0x000fe20007f1e0ff */
[----:B------:R-:W-:-:S04]  /*b970*/  IMAD.MOV.U32 R15, RZ, RZ, -0x1 ;  /* 0xffffffffff0f7424 */ /* 0x000fc800078e00ff */
[----:B------:R-:W-:-:S08]  /*b980*/  IMAD.X R3, RZ, RZ, R3, P0 ;  /* 0x000000ffff037224 */ /* 0x000fd000000e0603 */
[----:B------:R-:W-:Y:S05]  /*b990*/  WARPSYNC.COLLECTIVE R15, `(.L_x_132) ;  /* 0x000000000f087348 */ /* 0x000fea0003c00000 */
[----:B------:R0:W1:Y:S02]  /*b9a0*/  SHFL.IDX P6, R14, R13, R12, R11 ;  /* 0x0000000c0d0e7389 */ /* 0x00006400000c000b */
[----:B01----:R-:W-:Y:S01]  /*b9b0*/  ENDCOLLECTIVE ;  /* 0x000000000000791b */ /* 0x003fe20003800000 */
.L_x_132:
[----:B------:R-:W-:Y:S01]  /*b9c0*/  @!PT LDS RZ, [RZ] ;  /* 0x00000000fffff984 */ /* 0x000fe20000000800 */
[----:B------:R-:W-:Y:S01]  /*b9d0*/  @!PT LDS RZ, [RZ] ;  /* 0x00000000fffff984 */ /* 0x000fe20000000800 */
[----:B------:R-:W-:Y:S01]  /*b9e0*/  @!PT LDS RZ, [RZ] ;  /* 0x00000000fffff984 */ /* 0x000fe20000000800 */
[----:B------:R0:W-:Y:S04]  /*b9f0*/  LDGSTS.E.BYPASS.LTC128B.128 [R6+0x9000], desc[UR36][R2.64], !P4 ;  /* 0x0900000002067fae */ /* 0x0001e8000e101d64 */
[----:B------:R0:W-:Y:S04]  /*ba00*/  LDGSTS.E.BYPASS.LTC128B.128 [R6+0xa000], desc[UR36][R2.64+0x20], !P3 ;  /* 0x0a00002002067fae */ /* 0x0001e8000d901d64 */
[----:B------:R0:W-:Y:S01]  /*ba10*/  LDGSTS.E.BYPASS.LTC128B.128 [R6+0xb000], desc[UR36][R2.64+0x40], !P2 ;  /* 0x0b00004002067fae */ /* 0x0001e2000d101d64 */
[----:B------:R-:W-:Y:S02]  /*ba20*/  IMAD.MOV.U32 R13, RZ, RZ, R21 ;  /* 0x000000ffff0d7224 */ /* 0x000fe400078e0015 */
[----:B------:R-:W-:-:S07]  /*ba30*/  IMAD.MOV.U32 R26, RZ, RZ, R14 ;  /* 0x000000ffff1a7224 */ /* 0x000fce00078e000e */
[----:B0-----:R-:W-:Y:S05]  /*ba40*/  WARPSYNC.COLLECTIVE R15, `(.L_x_133) ;  /* 0x000000000f087348 */ /* 0x001fea0003c00000 */
[----:B------:R1:W2:Y:S02]  /*ba50*/  SHFL.IDX P6, R14, R13, R12, R11 ;  /* 0x0000000c0d0e7389 */ /* 0x0002a400000c000b */
[----:B012---:R-:W-:Y:S01]  /*ba60*/  ENDCOLLECTIVE ;  /* 0x000000000000791b */ /* 0x007fe20003800000 */
.L_x_133:
[----:B------:R-:W-:Y:S01]  /*ba70*/  IMAD.MOV.U32 R2, RZ, RZ, R14 ;  /* 0x000000ffff027224 */ /* 0x000fe200078e000e */
[----:B------:R-:W-:Y:S06]  /*ba80*/  BRA `(.L_x_134) ;  /* 0xffffffdc00487947 */ /* 0x000fec000383ffff */
.L_x_69:
[----:B----4-:R4:W0:Y:S02]  /*ba90*/  SYNCS.PHASECHK.TRANS64.TRYWAIT P0, [R5+URZ+0x19c40], R10 ;  /* 0x019c400a050075a7 */ /* 0x010824000800017f */
[----:B0-----:R-:W-:Y:S05]  /*baa0*/  @!P0 NANOSLEEP.SYNCS 0x989680 ;  /* 0x009896800000895d */ /* 0x001fea0003900000 */
[----:B------:R-:W0:Y:S02]  /*bab0*/  @!P0 SYNCS.PHASECHK.TRANS64 P0, [R5+URZ+0x19c40], R10 ;  /* 0x019c400a050085a7 */ /* 0x000e24000800007f */
[----:B0-----:R-:W-:Y:S05]  /*bac0*/  @!P0 BRA `(.L_x_69) ;  /* 0xfffffffc00f08947 */ /* 0x001fea000383ffff */
[----:B------:R-:W-:Y:S05]  /*bad0*/  BRA `(.L_x_135) ;  /* 0xffffffdc00ac7947 */ /* 0x000fea000383ffff */
.L_x_70:
[----:B------:R-:W-:Y:S01]  /*bae0*/  BSSY B0, `(.L_x_136) ;  /* 0x0000008000007945 */ /* 0x000fe20003800000 */
[----:B------:R-:W-:Y:S02]  /*baf0*/  IMAD.MOV.U32 R13, RZ, RZ, R8 ;  /* 0x000000ffff0d7224 */ /* 0x000fe400078e0008 */
[----:B------:R-:W-:Y:S02]  /*bb00*/  IMAD.MOV.U32 R12, RZ, RZ, RZ ;  /* 0x000000ffff0c7224 */ /* 0x000fe400078e00ff */
[----:B------:R-:W-:Y:S02]  /*bb10*/  IMAD.MOV.U32 R11, RZ, RZ, 0x1e1f ;  /* 0x00001e1fff0b7424 */ /* 0x000fe400078e00ff */
[----:B------:R-:W-:-:S07]  /*bb20*/  IMAD.MOV.U32 R15, RZ, RZ, -0x1 ;  /* 0xffffffffff0f7424 */ /* 0x000fce00078e00ff */
[----:B01-34-:R-:W-:Y:S05]  /*bb30*/  WARPSYNC.COLLECTIVE R15, `(.L_x_137) ;  /* 0x000000000f087348 */ /* 0x01bfea0003c00000 */
[----:B-1----:R1:W2:Y:S02]  /*bb40*/  SHFL.IDX P6, R14, R13, R12, R11 ;  /* 0x0000000c0d0e7389 */ /* 0x0022a400000c000b */
[----:B01234-:R-:W-:Y:S01]  /*bb50*/  ENDCOLLECTIVE ;  /* 0x000000000000791b */ /* 0x01ffe20003800000 */
.L_x_137:
[----:B------:R-:W-:Y:S05]  /*bb60*/  BSYNC B0 ;  /* 0x0000000000007941 */ /* 0x000fea0003800000 */
.L_x_136:
[----:B------:R-:W-:Y:S02]  /*bb70*/  IMAD.MOV.U32 R13, RZ, RZ, R7 ;  /* 0x000000ffff0d7224 */ /* 0x000fe400078e0007 */
[----:B------:R-:W-:Y:S02]  /*bb80*/  IMAD.MOV.U32 R12, RZ, RZ, RZ ;  /* 0x000000ffff0c7224 */ /* 0x000fe400078e00ff */
[----:B------:R-:W-:Y:S02]  /*bb90*/  IMAD.MOV.U32 R11, RZ, RZ, 0x1e1f ;  /* 0x00001e1fff0b7424 */ /* 0x000fe400078e00ff */
[----:B------:R-:W-:Y:S02]  /*bba0*/  IMAD.MOV.U32 R15, RZ, RZ, -0x1 ;  /* 0xffffffffff0f7424 */ /* 0x000fe400078e00ff */
[----:B------:R-:W-:-:S07]  /*bbb0*/  IMAD.MOV.U32 R3, RZ, RZ, R14 ;  /* 0x000000ffff037224 */ /* 0x000fce00078e000e */
[----:B------:R-:W-:Y:S05]  /*bbc0*/  WARPSYNC.COLLECTIVE R15, `(.L_x_138) ;  /* 0x000000000f087348 */ /* 0x000fea0003c00000 */
[----:B------:R0:W1:Y:S02]  /*bbd0*/  SHFL.IDX P6, R14, R13, R12, R11 ;  /* 0x0000000c0d0e7389 */ /* 0x00006400000c000b */
[----:B01----:R-:W-:Y:S01]  /*bbe0*/  ENDCOLLECTIVE ;  /* 0x000000000000791b */ /* 0x003fe20003800000 */
.L_x_138:
[----:B------:R-:W-:Y:S02]  /*bbf0*/  IMAD.MOV.U32 R13, RZ, RZ, R8 ;  /* 0x000000ffff0d7224 */ /* 0x000fe400078e0008 */
[----:B------:R-:W-:Y:S02]  /*bc00*/  IMAD.MOV.U32 R12, RZ, RZ, 0x1 ;  /* 0x00000001ff0c7424 */ /* 0x000fe400078e00ff */
[----:B------:R-:W-:-:S07]  /*bc10*/  IMAD.MOV.U32 R2, RZ, RZ, R14 ;  /* 0x000000ffff027224 */ /* 0x000fce00078e000e */
[----:B------:R-:W-:Y:S05]  /*bc20*/  WARPSYNC.COLLECTIVE R15, `(.L_x_139) ;  /* 0x000000000f087348 */ /* 0x000fea0003c00000 */
[----:B------:R0:W1:Y:S02]  /*bc30*/  SHFL.IDX P6, R14, R13, R12, R11 ;  /* 0x0000000c0d0e7389 */ /* 0x00006400000c000b */
[----:B01----:R-:W-:Y:S01]  /*bc40*/  ENDCOLLECTIVE ;  /* 0x000000000000791b */ /* 0x003fe20003800000 */
.L_x_139:
[----:B------:R-:W-:-:S05]  /*bc50*/  IADD3 R2, P0, R21, R2, RZ ;  /* 0x0000000215027210 */ /* 0x000fca0007f1e0ff */
[----:B------:R-:W-:-:S05]  /*bc60*/  IMAD.X R3, RZ, RZ, R3, P0 ;  /* 0x000000ffff037224 */ /* 0x000fca00000e0603 */
[----:B------:R-:W-:Y:S01]  /*bc70*/  @!PT LDS RZ, [RZ] ;  /* 0x00000000fffff984 */ /* 0x000fe20000000800 */
[----:B------:R-:W-:Y:S01]  /*bc80*/  @!PT LDS RZ, [RZ] ;  /* 0x00000000fffff984 */ /* 0x000fe20000000800 */
[----:B------:R-:W-:Y:S01]  /*bc90*/  @!PT LDS RZ, [RZ] ;  /* 0x00000000fffff984 */ /* 0x000fe20000000800 */
[----:B------:R0:W-:Y:S01]  /*bca0*/  LDGSTS.E.BYPASS.LTC128B.128 [R6+0x13800], desc[UR36][R2.64], !P4 ;  /* 0x1380000002067fae */ /* 0x0001e2000e101d64 */
[----:B------:R-:W-:-:S03]  /*bcb0*/  IMAD.MOV.U32 R13, RZ, RZ, R7 ;  /* 0x000000ffff0d7224 */ /* 0x000fc600078e0007 */
[----:B------:R0:W-:Y:S04]  /*bcc0*/  LDGSTS.E.BYPASS.LTC128B.128 [R6+0x14800], desc[UR36][R2.64+0x20], !P3 ;  /* 0x1480002002067fae */ /* 0x0001e8000d901d64 */
[----:B------:R0:W-:Y:S01]  /*bcd0*/  LDGSTS.E.BYPASS.LTC128B.128 [R6+0x15800], desc[UR36][R2.64+0x40], !P2 ;  /* 0x1580004002067fae */ /* 0x0001e2000d101d64 */
[----:B------:R-:W-:-:S07]  /*bce0*/  IMAD.MOV.U32 R8, RZ, RZ, R14 ;  /* 0x000000ffff087224 */ /* 0x000fce00078e000e */
[----:B0-----:R-:W-:Y:S05]  /*bcf0*/  WARPSYNC.COLLECTIVE R15, `(.L_x_140) ;  /* 0x000000000f087348 */ /* 0x001fea0003c00000 */
[----:B------:R1:W2:Y:S02]  /*bd00*/  SHFL.IDX P6, R14, R13, R12, R11 ;  /* 0x0000000c0d0e7389 */ /* 0x0002a400000c000b */
[----:B012---:R-:W-:Y:S01]  /*bd10*/  ENDCOLLECTIVE ;  /* 0x000000000000791b */ /* 0x007fe20003800000 */
.L_x_140:
[----:B------:R-:W-:Y:S01]  /*bd20*/  IMAD.MOV.U32 R2, RZ, RZ, R14 ;  /* 0x000000ffff027224 */ /* 0x000fe200078e000e */
[----:B------:R-:W-:Y:S06]  /*bd30*/  BRA `(.L_x_141) ;  /* 0xffffffdc00a07947 */ /* 0x000fec000383ffff */
.L_x_75:
[----:B------:R0:W0:Y:S02]  /*bd40*/  SYNCS.PHASECHK.TRANS64.TRYWAIT P2, [R2+URZ+0x19c70], R3 ;  /* 0x019c7003020075a7 */ /* 0x000024000804017f */
[----:B0-----:R-:W-:Y:S05]  /*bd50*/  @!P2 NANOSLEEP.SYNCS 0x989680 ;  /* 0x009896800000a95d */ /* 0x001fea0003900000 */
[----:B------:R-:W0:Y:S02]  /*bd60*/  @!P2 SYNCS.PHASECHK.TRANS64 P2, [R2+URZ+0x19c70], R3 ;  /* 0x019c70030200a5a7 */ /* 0x000e24000804007f */
[----:B0-----:R-:W-:Y:S05]  /*bd70*/  @!P2 BRA `(.L_x_75) ;  /* 0xfffffffc00f0a947 */ /* 0x001fea000383ffff */
[----:B------:R-:W-:Y:S05]  /*bd80*/  BRA `(.L_x_142) ;  /* 0xffffffe0000c7947 */ /* 0x000fea000383ffff */
.L_x_77:
[----:B0-----:R0:W3:Y:S02]  /*bd90*/  SYNCS.PHASECHK.TRANS64.TRYWAIT P2, [R2+URZ+0x19c60], R5 ;  /* 0x019c6005020075a7 */ /* 0x0010e4000804017f */
[----:B---3--:R-:W-:Y:S05]  /*bda0*/  @!P2 NANOSLEEP.SYNCS 0x989680 ;  /* 0x009896800000a95d */ /* 0x008fea0003900000 */
[----:B------:R-:W3:Y:S02]  /*bdb0*/  @!P2 SYNCS.PHASECHK.TRANS64 P2, [R2+URZ+0x19c60], R5 ;  /* 0x019c60050200a5a7 */ /* 0x000ee4000804007f */
[----:B---3--:R-:W-:Y:S05]  /*bdc0*/  @!P2 BRA `(.L_x_77) ;  /* 0xfffffffc00f0a947 */ /* 0x008fea000383ffff */
[----:B------:R-:W-:Y:S05]  /*bdd0*/  BRA `(.L_x_143) ;  /* 0xffffffe0001c7947 */ /* 0x000fea000383ffff */
.L_x_83:
[----:B0-----:R0:W2:Y:S02]  /*bde0*/  SYNCS.PHASECHK.TRANS64.TRYWAIT P1, [R2+URZ+0x19c70], R3 ;  /* 0x019c7003020075a7 */ /* 0x0010a4000802017f */
[----:B--2---:R-:W-:Y:S05]  /*bdf0*/  @!P1 NANOSLEEP.SYNCS 0x989680 ;  /* 0x009896800000995d */ /* 0x004fea0003900000 */
[----:B------:R-:W2:Y:S02]  /*be00*/  @!P1 SYNCS.PHASECHK.TRANS64 P1, [R2+URZ+0x19c70], R3 ;  /* 0x019c7003020095a7 */ /* 0x000ea4000802007f */
[----:B--2---:R-:W-:Y:S05]  /*be10*/  @!P1 BRA `(.L_x_83) ;  /* 0xfffffffc00f09947 */ /* 0x004fea000383ffff */
[----:B------:R-:W-:Y:S05]  /*be20*/  BRA `(.L_x_144) ;  /* 0xffffffe400307947 */ /* 0x000fea000383ffff */
.L_x_85:
[----:B0-----:R0:W2:Y:S02]  /*be30*/  SYNCS.PHASECHK.TRANS64.TRYWAIT P1, [R2+URZ+0x19c60], R3 ;  /* 0x019c6003020075a7 */ /* 0x0010a4000802017f */
[----:B--2---:R-:W-:Y:S05]  /*be40*/  @!P1 NANOSLEEP.SYNCS 0x989680 ;  /* 0x009896800000995d */ /* 0x004fea0003900000 */
[----:B------:R-:W2:Y:S02]  /*be50*/  @!P1 SYNCS.PHASECHK.TRANS64 P1, [R2+URZ+0x19c60], R3 ;  /* 0x019c6003020095a7 */ /* 0x000ea4000802007f */
[----:B--2---:R-:W-:Y:S05]  /*be60*/  @!P1 BRA `(.L_x_85) ;  /* 0xfffffffc00f09947 */ /* 0x004fea000383ffff */
[----:B------:R-:W-:Y:S05]  /*be70*/  BRA `(.L_x_145) ;  /* 0xffffffe400407947 */ /* 0x000fea000383ffff */
.L_x_89:
[----:B0-----:R0:W2:Y:S02]  /*be80*/  SYNCS.PHASECHK.TRANS64.TRYWAIT P0, [R4+URZ+0x19c20], R0 ;  /* 0x019c2000040075a7 */ /* 0x0010a4000800017f */
[----:B--2---:R-:W-:Y:S05]  /*be90*/  @!P0 NANOSLEEP.SYNCS 0x989680 ;  /* 0x009896800000895d */ /* 0x004fea0003900000 */
[----:B------:R-:W2:Y:S02]  /*bea0*/  @!P0 SYNCS.PHASECHK.TRANS64 P0, [R4+URZ+0x19c20], R0 ;  /* 0x019c2000040085a7 */ /* 0x000ea4000800007f */
[----:B--2---:R-:W-:Y:S05]  /*beb0*/  @!P0 BRA `(.L_x_89) ;  /* 0xfffffffc00f08947 */ /* 0x004fea000383ffff */
[----:B------:R-:W-:Y:S05]  /*bec0*/  BRA `(.L_x_146) ;  /* 0xffffffe800687947 */ /* 0x000fea000383ffff */
.L_x_93:
[----:B0-----:R0:W2:Y:S02]  /*bed0*/  SYNCS.PHASECHK.TRANS64.TRYWAIT P1, [R5+URZ+0x19c40], R0 ;  /* 0x019c4000050075a7 */ /* 0x0010a4000802017f */
[----:B--2---:R-:W-:Y:S05]  /*bee0*/  @!P1 NANOSLEEP.SYNCS 0x989680 ;  /* 0x009896800000995d */ /* 0x004fea0003900000 */
[----:B------:R-:W2:Y:S02]  /*bef0*/  @!P1 SYNCS.PHASECHK.TRANS64 P1, [R5+URZ+0x19c40], R0 ;  /* 0x019c4000050095a7 */ /* 0x000ea4000802007f */
[----:B--2---:R-:W-:Y:S05]  /*bf00*/  @!P1 BRA `(.L_x_93) ;  /* 0xfffffffc00f09947 */ /* 0x004fea000383ffff */
[----:B------:R-:W-:Y:S05]  /*bf10*/  BRA `(.L_x_147) ;  /* 0xffffffe800a87947 */ /* 0x000fea000383ffff */
.L_x_95:
[----:B--2---:R2:W3:Y:S02]  /*bf20*/  SYNCS.PHASECHK.TRANS64.TRYWAIT P1, [R19+URZ+0x19c40], R2 ;  /* 0x019c4002130075a7 */ /* 0x0044e4000802017f */
[----:B---3--:R-:W-:Y:S05]  /*bf30*/  @!P1 NANOSLEEP.SYNCS 0x989680 ;  /* 0x009896800000995d */ /* 0x008fea0003900000 */
[----:B------:R-:W3:Y:S02]  /*bf40*/  @!P1 SYNCS.PHASECHK.TRANS64 P1, [R19+URZ+0x19c40], R2 ;  /* 0x019c4002130095a7 */ /* 0x000ee4000802007f */
[----:B---3--:R-:W-:Y:S05]  /*bf50*/  @!P1 BRA `(.L_x_95) ;  /* 0xfffffffc00f09947 */ /* 0x008fea000383ffff */
[----:B------:R-:W-:Y:S05]  /*bf60*/  BRA `(.L_x_148) ;  /* 0xffffffe800b47947 */ /* 0x000fea000383ffff */
.L_x_97:
[----:B---3--:R3:W4:Y:S02]  /*bf70*/  SYNCS.PHASECHK.TRANS64.TRYWAIT P1, [R5+URZ+0x19c60], R0 ;  /* 0x019c6000050075a7 */ /* 0x008724000802017f */
[----:B----4-:R-:W-:Y:S05]  /*bf80*/  @!P1 NANOSLEEP.SYNCS 0x989680 ;  /* 0x009896800000995d */ /* 0x010fea0003900000 */
[----:B------:R-:W4:Y:S02]  /*bf90*/  @!P1 SYNCS.PHASECHK.TRANS64 P1, [R5+URZ+0x19c60], R0 ;  /* 0x019c6000050095a7 */ /* 0x000f24000802007f */
[----:B----4-:R-:W-:Y:S05]  /*bfa0*/  @!P1 BRA `(.L_x_97) ;  /* 0xfffffffc00f09947 */ /* 0x010fea000383ffff */
[----:B------:R-:W-:Y:S05]  /*bfb0*/  BRA `(.L_x_149) ;  /* 0xffffffe800b07947 */ /* 0x000fea000383ffff */
.L_x_99:
[----:B----4-:R4:W0:Y:S02]  /*bfc0*/  SYNCS.PHASECHK.TRANS64.TRYWAIT P1, [R19+URZ+0x19c60], R2 ;  /* 0x019c6002130075a7 */ /* 0x010824000802017f */
[----:B0-----:R-:W-:Y:S05]  /*bfd0*/  @!P1 NANOSLEEP.SYNCS 0x989680 ;  /* 0x009896800000995d */ /* 0x001fea0003900000 */
[----:B------:R-:W0:Y:S02]  /*bfe0*/  @!P1 SYNCS.PHASECHK.TRANS64 P1, [R19+URZ+0x19c60], R2 ;  /* 0x019c6002130095a7 */ /* 0x000e24000802007f */
[----:B0-----:R-:W-:Y:S05]  /*bff0*/  @!P1 BRA `(.L_x_99) ;  /* 0xfffffffc00f09947 */ /* 0x001fea000383ffff */
[----:B------:R-:W-:Y:S05]  /*c000*/  BRA `(.L_x_150) ;  /* 0xffffffe800ac7947 */ /* 0x000fea000383ffff */
.L_x_101:
[----:B------:R0:W0:Y:S02]  /*c010*/  SYNCS.PHASECHK.TRANS64.TRYWAIT P1, [R5+URZ+0x19c80], R0 ;  /* 0x019c8000050075a7 */ /* 0x000024000802017f */
[----:B0-----:R-:W-:Y:S05]  /*c020*/  @!P1 NANOSLEEP.SYNCS 0x989680 ;  /* 0x009896800000995d */ /* 0x001fea0003900000 */
[----:B------:R-:W0:Y:S02]  /*c030*/  @!P1 SYNCS.PHASECHK.TRANS64 P1, [R5+URZ+0x19c80], R0 ;  /* 0x019c8000050095a7 */ /* 0x000e24000802007f */
[----:B0-----:R-:W-:Y:S05]  /*c040*/  @!P1 BRA `(.L_x_101) ;  /* 0xfffffffc00f09947 */ /* 0x001fea000383ffff */
[----:B------:R-:W-:Y:S05]  /*c050*/  BRA `(.L_x_151) ;  /* 0xffffffe800a87947 */ /* 0x000fea000383ffff */
.L_x_152:
[----:B------:R-:W-:-:S00]  /*c060*/  BRA `(.L_x_152) ;  /* 0xfffffffc00fc7947 */ /* 0x000fc0000383ffff */
[----:B------:R-:W-:-:S00]  /*c070*/  NOP ;  /* 0x0000000000007918 */ /* 0x000fc00000000000 */
        /* <DEDUP_REMOVED lines=8> */
.L_x_2578:


//--------------------- .text._ZN7cutlass13device_kernelIN5flash11enable_sm90INS1_16FlashAttnFwdSm90INS1_25CollectiveMainloopFwdSm90ILi2EN4cute5tupleIJNS5_1CILi1EEES8_S8_EEENS6_IJNS7_ILi192EEENS7_ILi128EEENS7_ILi96EEEEEELi96ENS_12float_e4m3_tEfNS_4arch4Sm90ELb0ELb0ELb0ELb1ELb1ELb0ELb0ELb1ELb1ELb1ELb0ELb0EEENS1_21CollectiveEpilogueFwdINS6_IJSA_SC_SB_EEES9_NS_10bfloat16_tESG_Li384ELb1ELb1ELb0ELb1EEENS1_36VarlenDynamicPersistentTileSchedulerILi192ELi128ELi384ELi128ELb0ELb1ELb1ELb0ELb1ELb1EEEEEEEEEvNT_6ParamsE --------------------------
	.section	.text._ZN7cutlass13device_kernelIN5flash11enable_sm90INS1_16FlashAttnFwdSm90INS1_25CollectiveMainloopFwdSm90ILi2EN4cute5tupleIJNS5_1CILi1EEES8_S8_EEENS6_IJNS7_ILi192EEENS7_ILi128EEENS7_ILi96EEEEEELi96ENS_12float_e4m3_tEfNS_4arch4Sm90ELb0ELb0ELb0ELb1ELb1ELb0ELb0ELb1ELb1ELb1ELb0ELb0EEENS1_21CollectiveEpilogueFwdINS6_IJSA_SC_SB_EEES9_NS_10bfloat16_tESG_Li384ELb1ELb1ELb0ELb1EEENS1_36VarlenDynamicPersistentTileSchedulerILi192ELi128ELi384ELi128ELb0ELb1ELb1ELb0ELb1ELb1EEEEEEEEEvNT_6ParamsE,"ax",@progbits
	.align	128
.text._ZN7cutlass13device_kernelIN5flash11enable_sm90INS1_16FlashAttnFwdSm90INS1_25CollectiveMainloopFwdSm90ILi2EN4cute5tupleIJNS5_1CILi1EEES8_S8_EEENS6_IJNS7_ILi192EEENS7_ILi128EEENS7_ILi96EEEEEELi96ENS_12float_e4m3_tEfNS_4arch4Sm90ELb0ELb0ELb0ELb1ELb1ELb0ELb0ELb1ELb1ELb1ELb0ELb0EEENS1_21CollectiveEpilogueFwdINS6_IJSA_SC_SB_EEES9_NS_10bfloat16_tESG_Li384ELb1ELb1ELb0ELb1EEENS1_36VarlenDynamicPersistentTileSchedulerILi192ELi128ELi384ELi128ELb0ELb1ELb1ELb0ELb1ELb1EEEEEEEEEvNT_6ParamsE:
        .type           _ZN7cutlass13device_kernelIN5flash11enable_sm90INS1_16FlashAttnFwdSm90INS1_25CollectiveMainloopFwdSm90ILi2EN4cute5tupleIJNS5_1CILi1EEES8_S8_EEENS6_IJNS7_ILi192EEENS7_ILi128EEENS7_ILi96EEEEEELi96ENS_12float_e4m3_tEfNS_4arch4Sm90ELb0ELb0ELb0ELb1ELb1ELb0ELb0ELb1ELb1ELb1ELb0ELb0EEENS1_21CollectiveEpilogueFwdINS6_IJSA_SC_SB_EEES9_NS_10bfloat16_tESG_Li384ELb1ELb1ELb0ELb1EEENS1_36VarlenDynamicPersistentTileSchedulerILi192ELi128ELi384ELi128ELb0ELb1ELb1ELb0ELb1ELb1EEEEEEEEEvNT_6ParamsE,@function
        .size           _ZN7cutlass13device_kernelIN5flash11enable_sm90INS1_16FlashAttnFwdSm90INS1_25CollectiveMainloopFwdSm90ILi2EN4cute5tupleIJNS5_1CILi1EEES8_S8_EEENS6_IJNS7_ILi192EEENS7_ILi128EEENS7_ILi96EEEEEELi96ENS_12float_e4m3_tEfNS_4arch4Sm90ELb0ELb0ELb0ELb1ELb1ELb0ELb0ELb1ELb1ELb1ELb0ELb0EEENS1_21CollectiveEpilogueFwdINS6_IJSA_SC_SB_EEES9_NS_10bfloat16_tESG_Li384ELb1ELb1ELb0ELb1EEENS1_36VarlenDynamicPersistentTileSchedulerILi192ELi128ELi384ELi128ELb0ELb1ELb1ELb0ELb1ELb1EEEEEEEEEvNT_6ParamsE,(.L_x_2579 - _ZN7cutlass13device_kernelIN5flash11enable_sm90INS1_16FlashAttnFwdSm90INS1_25CollectiveMainloopFwdSm90ILi2EN4cute5tupleIJNS5_1CILi1EEES8_S8_EEENS6_IJNS7_ILi192EEENS7_ILi128EEENS7_ILi96EEEEEELi96ENS_12float_e4m3_tEfNS_4arch4Sm90ELb0ELb0ELb0ELb1ELb1ELb0ELb0ELb1ELb1ELb1ELb0ELb0EEENS1_21CollectiveEpilogueFwdINS6_IJSA_SC_SB_EEES9_NS_10bfloat16_tESG_Li384ELb1ELb1ELb0ELb1EEENS1_36VarlenDynamicPersistentTileSchedulerILi192ELi128ELi384ELi128ELb0ELb1ELb1ELb0ELb1ELb1EEEEEEEEEvNT_6ParamsE)
        .other          _ZN7cutlass13device_kernelIN5flash11enable_sm90INS1_16FlashAttnFwdSm90INS1_25CollectiveMainloopFwdSm90ILi2EN4cute5tupleIJNS5_1CILi1EEES8_S8_EEENS6_IJNS7_ILi192EEENS7_ILi128EEENS7_ILi96EEEEEELi96ENS_12float_e4m3_tEfNS_4arch4Sm90ELb0ELb0ELb0ELb1ELb1ELb0ELb0ELb1ELb1ELb1ELb0ELb0EEENS1_21CollectiveEpilogueFwdINS6_IJSA_SC_SB_EEES9_NS_10bfloat16_tESG_Li384ELb1ELb1ELb0ELb1EEENS1_36VarlenDynamicPersistentTileSchedulerILi192ELi128ELi384ELi128ELb0ELb1ELb1ELb0ELb1ELb1EEEEEEEEEvNT_6ParamsE,@"STO_CUDA_ENTRY STV_DEFAULT"
_ZN7cutlass13device_kernelIN5flash11enable_sm90INS1_16FlashAttnFwdSm90INS1_25CollectiveMainloopFwdSm90ILi2EN4cute5tupleIJNS5_1CILi1EEES8_S8_EEENS6_IJNS7_ILi192EEENS7_ILi128EEENS7_ILi96EEEEEELi96ENS_12float_e4m3_tEfNS_4arch4Sm90ELb0ELb0ELb0ELb1ELb1ELb0ELb0ELb1ELb1ELb1ELb0ELb0EEENS1_21CollectiveEpilogueFwdINS6_IJSA_SC_SB_EEES9_NS_10bfloat16_tESG_Li384ELb1ELb1ELb0ELb1EEENS1_36VarlenDynamicPersistentTileSchedulerILi192ELi128ELi384ELi128ELb0ELb1ELb1ELb0ELb1ELb1EEEEEEEEEvNT_6ParamsE:
        /* <DEDUP_REMOVED lines=10> */
[----:B------:R-:W-:-:S05]  /*00a0*/  SHF.R.U32.HI R2, RZ, 0x7, R3 ;  /* 0x00000007ff027819 */ /* 0x000fca0000011603 */
[----:B------:R0:W1:Y:S04]  /*00b0*/  SHFL.IDX PT, R3, R2, RZ, 0x1f ;  /* 0x00001fff02037589 */ /* 0x00006800000e0000 */
[----:B------:R-:W-:Y:S01]  /*00c0*/  VOTEU.ALL UP0, P0 ;  /* 0x00000000003f7886 */ /* 0x000fe20000000000 */
[----:B------:R-:W-:-:S04]  /*00d0*/  VOTEU.ALL UP1, P0 ;  /* 0x00000000003f7886 */ /* 0x000fc80000020000 */
[----:B------:R-:W2:Y:S01]  /*00e0*/  @!UP0 S2UR UR8, SR_CgaCtaId ;  /* 0x00000000000889c3 */ /* 0x000ea20000008800 */
[----:B------:R-:W-:Y:S01]  /*00f0*/  @!UP0 UMOV UR6, 0x400 ;  /* 0x0000040000068882 */ /* 0x000fe20000000000 */
[----:B------:R-:W-:-:S04]  /*0100*/  @!UP0 UIADD3 UR4, -UR4, 0x100000, URZ ;  /* 0x0010000004048890 */ /* 0x000fc8000fffe13f */
[----:B------:R-:W-:Y:S02]  /*0110*/  @!UP0 USHF.L.U32 UR5, UR4, 0xb, URZ ;  /* 0x0000000b04058899 */ /* 0x000fe4000800063f */
[----:B------:R-:W-:Y:S02]  /*0120*/  @!UP0 USHF.L.U32 UR4, UR4, 0x1, URZ ;  /* 0x0000000104048899 */ /* 0x000fe4000800063f */
[----:B--2---:R-:W-:Y:S02]  /*0130*/  @!UP0 ULEA UR8, UR8, UR6, 0x18 ;  /* 0x0000000608088291 */ /* 0x004fe4000f8ec03f */
        /* <DEDUP_REMOVED lines=25> */
.L_x_153:
        /* <DEDUP_REMOVED lines=22> */
.L_x_154:
        /* <DEDUP_REMOVED lines=18> */
.L_x_155:
        /* <DEDUP_REMOVED lines=22> */
.L_x_156:
[----:B------:R-:W5:Y:S01]  /*06b0*/  SHFL.IDX PT, R4, R0, RZ, 0x1f ;  /* 0x00001fff00047589 */ /* 0x000f6200000e0000 */
[----:B------:R-:W-:Y:S01]  /*06c0*/  R2UR UR9, R3 ;  /* 0x00000000030972ca */ /* 0x000fe200000e0000 */
[----:B------:R-:W-:Y:S01]  /*06d0*/  NOP ;  /* 0x0000000000007918 */ /* 0x000fe20000000000 */
[----:B------:R-:W0:Y:S01]  /*06e0*/  S2R R2, SR_CgaCtaId ;  /* 0x0000000000027919 */ /* 0x000e220000008800 */
        /* <DEDUP_REMOVED lines=20> */
.L_x_157:
        /* <DEDUP_REMOVED lines=8> */
.L_x_159:
[----:B------:R-:W-:-:S08]  /*08b0*/  NOP ;  /* 0x0000000000007918 */ /* 0x000fd00000000000 */
[----:B------:R-:W0:Y:S02]  /*08c0*/  USETMAXREG.TRY_ALLOC.CTAPOOL UP0, 0xa0 ;  /* 0x000000a0000079c8 */ /* 0x000e240008000600 */
[----:B0-----:R-:W-:-:S13]  /*08d0*/  PLOP3.LUT P0, PT, PT, PT, UP0, 0x80, 0x0 ;  /* 0x000000000000781c */ /* 0x001fda0003f0f008 */
[----:B------:R-:W-:Y:S05]  /*08e0*/  @!P0 BRA `(.L_x_159) ;  /* 0xfffffffc00f08947 */ /* 0x000fea000383ffff */
[----:B------:R-:W0:Y:S08]  /*08f0*/  S2UR UR5, SR_CgaCtaId ;  /* 0x00000000000579c3 */ /* 0x000e300000008800 */
[----:B------:R-:W-:Y:S06]  /*0900*/  BAR.ARV 0x8, 0x200 ;  /* 0x0208000000007b1d */ /* 0x000fec0000002000 */
[----:B------:R-:W-:-:S02]  /*0910*/  UMOV UR4, 0x400 ;  /* 0x0000040000047882 */ /* 0x000fc40000000000 */
[----:B------:R-:W-:Y:S01]  /*0920*/  BAR.SYNC.DEFER_BLOCKING 0x5, 0x200 ;  /* 0x0148000000007b1d */ /* 0x000fe20000010000 */
[----:B0-----:R-:W-:-:S09]  /*0930*/  ULEA UR4, UR5, UR4, 0x18 ;  /* 0x0000000405047291 */ /* 0x001fd2000f8ec03f */
[----:B------:R-:W0:Y:S01]  /*0940*/  LDS.128 R44, [UR4+0x19cd0] ;  /* 0x019cd004ff2c7984 */ /* 0x000e220008000c00 */
[----:B------:R-:W-:Y:S01]  /*0950*/  ULDC UR4, c[0x0][0xc3c] ;  /* 0x00030f0000047ab9 */ /* 0x000fe20000000800 */
[----:B------:R-:W-:Y:S06]  /*0960*/  BAR.ARV 0x4, 0x200 ;  /* 0x0108000000007b1d */ /* 0x000fec0000002000 */
[----:B0-----:R-:W-:-:S13]  /*0970*/  ISETP.GE.AND P0, PT, R47, UR4, PT ;  /* 0x000000042f007c0c */ /* 0x001fda000bf06270 */
[----:B------:R-:W-:Y:S05]  /*0980*/  @P0 EXIT ;  /* 0x000000000000094d */ /* 0x000fea0003800000 */
[----:B------:R-:W0:Y:S01]  /*0990*/  S2R R0, SR_TID.X ;  /* 0x0000000000007919 */ /* 0x000e220000002100 */
[----:B------:R-:W-:Y:S01]  /*09a0*/  R2UR UR5, R45 ;  /* 0x000000002d0572ca */ /* 0x000fe200000e0000 */
[----:B------:R-:W-:Y:S01]  /*09b0*/  ULOP3.LUT UR41, UR39, 0x1, URZ, 0xfc, !UPT ;  /* 0x0000000127297892 */ /* 0x000fe2000f8efc3f */
[----:B------:R-:W-:Y:S01]  /*09c0*/  R2UR UR40, R46 ;  /* 0x000000002e2872ca */ /* 0x000fe200000e0000 */
[----:B------:R-:W-:Y:S01]  /*09d0*/  UMOV UR36, URZ ;  /* 0x0000003f00247c82 */ /* 0x000fe20008000000 */
[----:B------:R-:W-:Y:S01]  /*09e0*/  UMOV UR37, URZ ;  /* 0x0000003f00257c82 */ /* 0x000fe20008000000 */
[----:B------:R-:W-:Y:S01]  /*09f0*/  UMOV UR38, URZ ;  /* 0x0000003f00267c82 */ /* 0x000fe20008000000 */
[----:B0-----:R-:W-:-:S05]  /*0a00*/  VIADD R10, R0, 0xffffff80 ;  /* 0xffffff80000a7836 */ /* 0x001fca0000000000 */
[----:B------:R-:W-:-:S04]  /*0a10*/  SHF.R.S32.HI R0, RZ, 0x1f, R10 ;  /* 0x0000001fff007819 */ /* 0x000fc8000001140a */
[CC--:B------:R-:W-:Y:S02]  /*0a20*/  LEA.HI R23, R0.reuse, R10.reuse, RZ, 0x7 ;  /* 0x0000000a00177211 */ /* 0x0c0fe400078f38ff */
[CC--:B------:R-:W-:Y:S02]  /*0a30*/  LEA.HI R2, R0.reuse, R10.reuse, RZ, 0x4 ;  /* 0x0000000a00027211 */ /* 0x0c0fe400078f20ff */
[----:B------:R-:W-:Y:S02]  /*0a40*/  LOP3.LUT R22, R23, 0xffffff80, RZ, 0xc0, !PT ;  /* 0xffffff8017167812 */ /* 0x000fe400078ec0ff */
[-C--:B------:R-:W-:Y:S02]  /*0a50*/  LEA.HI R3, R0, R10.reuse, RZ, 0x5 ;  /* 0x0000000a00037211 */ /* 0x080fe400078f28ff */
[----:B------:R-:W-:Y:S01]  /*0a60*/  SHF.R.S32.HI R5, RZ, 0x4, R2 ;  /* 0x00000004ff057819 */ /* 0x000fe20000011402 */
[----:B------:R-:W-:Y:S01]  /*0a70*/  IMAD.IADD R22, R10, 0x1, -R22 ;  /* 0x000000010a167824 */ /* 0x000fe200078e0a16 */
[----:B------:R-:W-:Y:S01]  /*0a80*/  LEA.HI R0, R0, R10, RZ, 0x2 ;  /* 0x0000000a00007211 */ /* 0x000fe200078f10ff */
[----:B------:R-:W-:Y:S01]  /*0a90*/  IMAD.SHL.U32 R4, R3, 0x10, RZ ;  /* 0x0000001003047824 */ /* 0x000fe200078e00ff */
[----:B------:R-:W-:-:S02]  /*0aa0*/  LOP3.LUT R3, R2, 0x7fffff0, RZ, 0xc0, !PT ;  /* 0x07fffff002037812 */ /* 0x000fc400078ec0ff */
[----:B------:R-:W-:Y:S02]  /*0ab0*/  SHF.R.S32.HI R7, RZ, 0x1f, R22 ;  /* 0x0000001fff077819 */ /* 0x000fe40000011416 */
[----:B------:R-:W-:Y:S01]  /*0ac0*/  LEA.HI R2, R2, R5, RZ, 0x1 ;  /* 0x0000000502027211 */ /* 0x000fe200078f08ff */
[----:B------:R-:W-:Y:S01]  /*0ad0*/  IMAD.IADD R3, R10, 0x1, -R3 ;  /* 0x000000010a037824 */ /* 0x000fe200078e0a03 */
[----:B------:R-:W-:Y:S02]  /*0ae0*/  LEA.HI R6, R7, R22, RZ, 0x2 ;  /* 0x0000001607067211 */ /* 0x000fe400078f10ff */
[----:B------:R-:W-:Y:S02]  /*0af0*/  LOP3.LUT R4, R4, 0xfffffe00, RZ, 0xc0, !PT ;  /* 0xfffffe0004047812 */ /* 0x000fe400078ec0ff */
[--C-:B------:R-:W-:Y:S02]  /*0b00*/  SHF.R.S32.HI R8, RZ, 0x2, R6.reuse ;  /* 0x00000002ff087819 */ /* 0x100fe40000011406 */
[----:B------:R-:W-:Y:S01]  /*0b10*/  SHF.R.S32.HI R9, RZ, 0x1f, R6 ;  /* 0x0000001fff097819 */ /* 0x000fe20000011406 */
[----:B------:R-:W-:Y:S01]  /*0b20*/  IMAD R3, R3, 0x20, R4 ;  /* 0x0000002003037824 */ /* 0x000fe200078e0204 */
[----:B------:R-:W-:-:S02]  /*0b30*/  SHF.R.S32.HI R23, RZ, 0x7, R23 ;  /* 0x00000007ff177819 */ /* 0x000fc40000011417 */
[----:B------:R-:W-:Y:S02]  /*0b40*/  LOP3.LUT R2, R2, 0x1ffffffe, RZ, 0xc0, !PT ;  /* 0x1ffffffe02027812 */ /* 0x000fe400078ec0ff */
[----:B------:R-:W-:Y:S01]  /*0b50*/  LOP3.LUT R18, R0, 0xfffffffc, RZ, 0xc0, !PT ;  /* 0xfffffffc00127812 */ /* 0x000fe200078ec0ff */
[----:B------:R-:W-:Y:S01]  /*0b60*/  IMAD.HI R4, R23, 0x55555556, RZ ;  /* 0x5555555617047827 */ /* 0x000fe200078e02ff */
[----:B------:R-:W-:Y:S02]  /*0b70*/  LEA.HI R9, R9, R8, RZ, 0x3 ;  /* 0x0000000809097211 */ /* 0x000fe400078f18ff */
[----:B------:R-:W-:Y:S01]  /*0b80*/  LEA.HI R7, R7, R22, RZ, 0x5 ;  /* 0x0000001607077211 */ /* 0x000fe200078f28ff */
[----:B------:R-:W-:Y:S01]  /*0b90*/  IMAD.IADD R2, R5, 0x1, -R2 ;  /* 0x0000000105027824 */ /* 0x000fe200078e0a02 */
[----:B------:R-:W-:Y:S01]  /*0ba0*/  LOP3.LUT R9, R9, 0xfffffff8, RZ, 0xc0, !PT ;  /* 0xfffffff809097812 */ /* 0x000fe200078ec0ff */
[----:B------:R-:W-:Y:S01]  /*0bb0*/  IMAD.IADD R18, R10, 0x1, -R18 ;  /* 0x000000010a127824 */ /* 0x000fe200078e0a12 */
[----:B------:R-:W-:Y:S01]  /*0bc0*/  LEA.HI R4, R4, R4, RZ, 0x1 ;  /* 0x0000000404047211 */ /* 0x000fe200078f08ff */
[----:B------:R-:W-:Y:S01]  /*0bd0*/  IMAD R155, R2, 0x8, R3 ;  /* 0x00000008029b7824 */ /* 0x000fe200078e0203 */
[----:B------:R-:W-:Y:S01]  /*0be0*/  SHF.R.S32.HI R7, RZ, 0x5, R7 ;  /* 0x00000005ff077819 */ /* 0x000fe20000011407 */
[----:B------:R-:W-:Y:S01]  /*0bf0*/  IMAD.IADD R8, R8, 0x1, -R9 ;  /* 0x0000000108087824 */ /* 0x000fe200078e0a09 */
[C---:B------:R-:W-:Y:S01]  /*0c00*/  LEA.HI R3, R18.reuse, R18, RZ, 0x1 ;  /* 0x0000001212037211 */ /* 0x040fe200078f08ff */
[----:B------:R-:W-:Y:S01]  /*0c10*/  IMAD.SHL.U32 R2, R18, 0x8, RZ ;  /* 0x0000000812027824 */ /* 0x000fe200078e00ff */
[----:B------:R-:W-:Y:S01]  /*0c20*/  LOP3.LUT R5, R6, 0x7ffffffc, RZ, 0xc0, !PT ;  /* 0x7ffffffc06057812 */ /* 0x000fe200078ec0ff */
[----:B------:R-:W-:Y:S01]  /*0c30*/  IMAD R4, R4, -0x3, R23 ;  /* 0xfffffffd04047824 */ /* 0x000fe200078e0217 */
[----:B------:R-:W-:Y:S01]  /*0c40*/  LOP3.LUT R3, R3, 0x1ffffffe, RZ, 0xc0, !PT ;  /* 0x1ffffffe03037812 */ /* 0x000fe200078ec0ff */
[----:B------:R-:W-:Y:S01]  /*0c50*/  IMAD R7, R7, 0x10, R8 ;  /* 0x0000001007077824 */ /* 0x000fe200078e0208 */
[----:B------:R-:W-:Y:S01]  /*0c60*/  SHF.R.S32.HI R19, RZ, 0x2, R0 ;  /* 0x00000002ff137819 */ /* 0x000fe20000011400 */
[----:B------:R-:W-:-:S02]  /*0c70*/  VIADD R16, R2, 0x20 ;  /* 0x0000002002107836 */ /* 0x000fc40000000000 */
[----:B------:R-:W-:Y:S02]  /*0c80*/  VIADD R17, R2, 0x40 ;  /* 0x0000004002117836 */ /* 0x000fe40000000000 */
[----:B------:R-:W-:Y:S01]  /*0c90*/  IMAD.MOV.U32 R6, RZ, RZ, -0x2 ;  /* 0xfffffffeff067424 */ /* 0x000fe200078e00ff */
[----:B------:R-:W-:Y:S01]  /*0ca0*/  SHF.R.S32.HI R157, RZ, 0x1f, R16 ;  /* 0x0000001fff9d7819 */ /* 0x000fe20000011410 */
[----:B------:R-:W-:Y:S01]  /*0cb0*/  IMAD.IADD R5, R22, 0x1, -R5 ;  /* 0x0000000116057824 */ /* 0x000fe200078e0a05 */
[----:B------:R-:W-:Y:S01]  /*0cc0*/  SHF.R.S32.HI R156, RZ, 0x1f, R17 ;  /* 0x0000001fff9c7819 */ /* 0x000fe20000011411 */
[----:B------:R-:W-:Y:S02]  /*0cd0*/  IMAD R152, R4, 0x40, R7 ;  /* 0x0000004004987824 */ /* 0x000fe400078e0207 */
[----:B------:R-:W-:Y:S02]  /*0ce0*/  IMAD.IADD R3, R18, 0x1, -R3 ;  /* 0x0000000112037824 */ /* 0x000fe400078e0a03 */
[----:B------:R-:W-:-:S02]  /*0cf0*/  IMAD R153, R5, R6, 0x80 ;  /* 0x0000008005997424 */ /* 0x000fc400078e0206 */
[----:B------:R-:W-:-:S07]  /*0d00*/  IMAD R154, R3, 0x8, R152 ;  /* 0x00000008039a7824 */ /* 0x000fce00078e0298 */
.L_x_197:
[----:B01--45:R-:W0:Y:S01]  /*0d10*/  LDC.64 R4, c[0x0][0xc88] ;  /* 0x00032200ff047b82 */ /* 0x033e220000000a00 */
[----:B------:R-:W-:Y:S01]  /*0d20*/  ULDC.64 UR6, c[0x0][0x990] ;  /* 0x0002640000067ab9 */ /* 0x000fe20000000a00 */
[----:B------:R-:W-:Y:S01]  /*0d30*/  ULDC.64 UR8, c[0x0][0x998] ;  /* 0x0002660000087ab9 */ /* 0x000fe20000000a00 */
[----:B0-----:R-:W-:-:S06]  /*0d40*/  IMAD.WIDE R4, R47, 0x4, R4 ;  /* 0x000000042f047825 */ /* 0x001fcc00078e0204 */
[----:B--2---:R-:W2:Y:S01]  /*0d50*/  LDG.E R4, desc[UR50][R4.64] ;  /* 0x0000003204047981 */ /* 0x004ea2000c1e1900 */
[----:B------:R-:W-:Y:S01]  /*0d60*/  UISETP.NE.U32.AND UP0, UPT, UR6, URZ, UPT ;  /* 0x0000003f0600728c */ /* 0x000fe2000bf05070 */
[----:B------:R-:W-:Y:S01]  /*0d70*/  IMAD.MOV.U32 R3, RZ, RZ, 0x3f800000 ;  /* 0x3f800000ff037424 */ /* 0x000fe200078e00ff */
[----:B------:R-:W-:Y:S01]  /*0d80*/  UISETP.NE.U32.AND UP3, UPT, UR8, URZ, UPT ;  /* 0x0000003f0800728c */ /* 0x000fe2000bf65070 */
[----:B------:R-:W-:Y:S01]  /*0d90*/  IMAD.MOV.U32 R0, RZ, RZ, 0x3f800000 ;  /* 0x3f800000ff007424 */ /* 0x000fe200078e00ff */
[----:B------:R-:W-:Y:S02]  /*0da0*/  UISETP.NE.AND.EX UP0, UPT, UR7, URZ, UPT, UP0 ;  /* 0x0000003f0700728c */ /* 0x000fe4000bf05300 */
[----:B------:R-:W-:-:S04]  /*0db0*/  UISETP.NE.AND.EX UP3, UPT, UR9, URZ, UPT, UP3 ;  /* 0x0000003f0900728c */ /* 0x000fc8000bf65330 */
[----:B------:R-:W-:Y:S02]  /*0dc0*/  PLOP3.LUT P2, PT, PT, PT, UP0, 0x80, 0x0 ;  /* 0x000000000000781c */ /* 0x000fe40003f4f008 */
[----:B------:R-:W-:-:S03]  /*0dd0*/  PLOP3.LUT P3, PT, PT, PT, UP3, 0x80, 0x0 ;  /* 0x000000000000781c */ /* 0x000fc60003f6f038 */
[----:B------:R-:W-:Y:S01]  /*0de0*/  @UP0 ULDC.64 UR12, c[0x0][0x9a8] ;  /* 0x00026a00000c0ab9 */ /* 0x000fe20000000a00 */
[----:B------:R-:W-:Y:S01]  /*0df0*/  @UP0 ULDC.64 UR14, c[0x0][0x9b0] ;  /* 0x00026c00000e0ab9 */ /* 0x000fe20000000a00 */
[----:B------:R-:W-:Y:S01]  /*0e00*/  @UP3 ULDC.64 UR18, c[0x0][0x9b8] ;  /* 0x00026e0000123ab9 */ /* 0x000fe20000000a00 */
[----:B------:R-:W-:Y:S01]  /*0e10*/  @UP3 ULDC.64 UR20, c[0x0][0x9c0] ;  /* 0x0002700000143ab9 */ /* 0x000fe20000000a00 */
[----:B--2---:R-:W-:-:S13]  /*0e20*/  R2UR UR42, R4 ;  /* 0x00000000042a72ca */ /* 0x004fda00000e0000 */
[----:B------:R-:W-:Y:S02]  /*0e30*/  USHF.R.S32.HI UR43, URZ, 0x1f, UR42 ;  /* 0x0000001f3f2b7899 */ /* 0x000fe4000801142a */
[----:B------:R-:W-:Y:S02]  /*0e40*/  @UP0 UIMAD.WIDE.U32 UR10, UR42, UR12, URZ ;  /* 0x0000000c2a0a02a5 */ /* 0x000fe4000f8e003f */
[----:B------:R-:W-:Y:S02]  /*0e50*/  @UP0 UIMAD UR4, UR43, UR12, URZ ;  /* 0x0000000c2b0402a4 */ /* 0x000fe4000f8e023f */
[----:B------:R-:W-:Y:S02]  /*0e60*/  @UP3 UIMAD.WIDE.U32 UR16, UR42, UR18, URZ ;  /* 0x000000122a1032a5 */ /* 0x000fe4000f8e003f */
[----:B------:R-:W-:Y:S02]  /*0e70*/  @UP0 UIMAD UR12, UR42, UR13, UR4 ;  /* 0x0000000d2a0c02a4 */ /* 0x000fe4000f8e0204 */
[----:B------:R-:W-:-:S02]  /*0e80*/  @UP0 USHF.R.S32.HI UR4, URZ, 0x1f, UR40 ;  /* 0x0000001f3f040899 */ /* 0x000fc40008011428 */
[----:B------:R-:W-:Y:S02]  /*0e90*/  @UP3 UIMAD UR13, UR43, UR18, URZ ;  /* 0x000000122b0d32a4 */ /* 0x000fe4000f8e023f */
[----:B------:R-:W-:Y:S02]  /*0ea0*/  @UP0 UIADD3 UR11, UR11, UR12, URZ ;  /* 0x0000000c0b0b0290 */ /* 0x000fe4000fffe03f */
[----:B------:R-:W-:Y:S02]  /*0eb0*/  @UP0 UIMAD UR4, UR4, UR14, URZ ;  /* 0x0000000e040402a4 */ /* 0x000fe4000f8e023f */
[----:B------:R-:W-:Y:S02]  /*0ec0*/  @UP3 UIMAD UR18, UR42, UR19, UR13 ;  /* 0x000000132a1232a4 */ /* 0x000fe4000f8e020d */
[----:B------:R-:W-:Y:S02]  /*0ed0*/  @UP3 USHF.R.S32.HI UR19, URZ, 0x1f, UR40 ;  /* 0x0000001f3f133899 */ /* 0x000fe40008011428 */
[----:B------:R-:W-:-:S02]  /*0ee0*/  @UP0 UIMAD UR4, UR40, UR15, UR4 ;  /* 0x0000000f280402a4 */ /* 0x000fc4000f8e0204 */
[----:B------:R-:W-:Y:S02]  /*0ef0*/  @UP0 UIMAD.WIDE.U32 UR14, UR40, UR14, UR10 ;  /* 0x0000000e280e02a5 */ /* 0x000fe4000f8e000a */
[----:B------:R-:W-:Y:S01]  /*0f00*/  @UP3 UIADD3 UR17, UR17, UR18, URZ ;  /* 0x0000001211113290 */ /* 0x000fe2000fffe03f */
[----:B------:R-:W-:Y:S01]  /*0f10*/  ULDC.64 UR10, c[0x0][0xa28] ;  /* 0x00028a00000a7ab9 */ /* 0x000fe20000000a00 */
[----:B------:R-:W-:Y:S01]  /*0f20*/  ULDC.64 UR12, c[0x0][0xa20] ;  /* 0x00028800000c7ab9 */ /* 0x000fe20000000a00 */
[----:B------:R-:W-:Y:S02]  /*0f30*/  @UP3 UIMAD UR18, UR19, UR20, URZ ;  /* 0x00000014131232a4 */ /* 0x000fe4000f8e023f */
[----:B------:R-:W-:Y:S02]  /*0f40*/  UISETP.NE.U32.AND UP1, UPT, UR10, URZ, UPT ;  /* 0x0000003f0a00728c */ /* 0x000fe4000bf25070 */
[----:B------:R-:W-:Y:S02]  /*0f50*/  UISETP.NE.U32.AND UP2, UPT, UR12, URZ, UPT ;  /* 0x0000003f0c00728c */ /* 0x000fe4000bf45070 */
[----:B------:R-:W-:-:S02]  /*0f60*/  @UP3 UIMAD UR18, UR40, UR21, UR18 ;  /* 0x00000015281232a4 */ /* 0x000fc4000f8e0212 */
[----:B------:R-:W-:Y:S02]  /*0f70*/  @UP3 UIMAD.WIDE.U32 UR16, UR40, UR20, UR16 ;  /* 0x00000014281032a5 */ /* 0x000fe4000f8e0010 */
[----:B------:R-:W-:Y:S02]  /*0f80*/  UISETP.NE.AND.EX UP1, UPT, UR11, URZ, UPT, UP1 ;  /* 0x0000003f0b00728c */ /* 0x000fe4000bf25310 */
[----:B------:R-:W-:Y:S02]  /*0f90*/  UISETP.NE.AND.EX UP2, UPT, UR13, URZ, UPT, UP2 ;  /* 0x0000003f0d00728c */ /* 0x000fe4000bf45320 */
[----:B------:R-:W-:Y:S02]  /*0fa0*/  @UP0 UIADD3 UR15, UR15, UR4, URZ ;  /* 0x000000040f0f0290 */ /* 0x000fe4000fffe03f */
[----:B------:R-:W-:Y:S01]  /*0fb0*/  @UP0 ULEA UR6, UP4, UR14, UR6, 0x2 ;  /* 0x000000060e060291 */ /* 0x000fe2000f88103f */
[----:B------:R-:W-:Y:S01]  /*0fc0*/  PLOP3.LUT P0, PT, PT, PT, UP1, 0x80, 0x0 ;  /* 0x000000000000781c */ /* 0x000fe20003f0f018 */
[----:B------:R-:W-:Y:S01]  /*0fd0*/  @UP3 UIADD3 UR4, UR17, UR18, URZ ;  /* 0x0000001211043290 */ /* 0x000fe2000fffe03f */
[----:B------:R-:W-:Y:S01]  /*0fe0*/  PLOP3.LUT P1, PT, PT, PT, UP2, 0x80, 0x0 ;  /* 0x000000000000781c */ /* 0x000fe20003f2f028 */
[----:B------:R-:W-:-:S02]  /*0ff0*/  @UP3 ULEA UR8, UP5, UR16, UR8, 0x2 ;  /* 0x0000000810083291 */ /* 0x000fc4000f8a103f */
[----:B------:R-:W-:Y:S01]  /*1000*/  @UP0 ULEA.HI.X UR7, UR14, UR7, UR15, 0x2, UP4 ;  /* 0x000000070e070291 */ /* 0x000fe2000a0f140f */
[----:B---3--:R-:W-:Y:S01]  /*1010*/  IMAD.U32 R8, RZ, RZ, UR6 ;  /* 0x00000006ff087e24 */ /* 0x008fe2000f8e00ff */
[----:B------:R-:W-:Y:S02]  /*1020*/  @UP3 ULEA.HI.X UR9, UR16, UR9, UR4, 0x2, UP5 ;  /* 0x0000000910093291 */ /* 0x000fe4000a8f1404 */
[----:B------:R-:W-:Y:S01]  /*1030*/  @UP1 ULEA UR10, UP0, UR42, UR10, 0x2 ;  /* 0x0000000a2a0a1291 */ /* 0x000fe2000f80103f */
[----:B------:R-:W-:Y:S01]  /*1040*/  IMAD.U32 R10, RZ, RZ, UR8 ;  /* 0x00000008ff0a7e24 */ /* 0x000fe2000f8e00ff */
[----:B------:R-:W-:Y:S01]  /*1050*/  @UP2 ULEA UR12, UP3, UR42, UR12, 0x2 ;  /* 0x0000000c2a0c2291 */ /* 0x000fe2000f86103f */
[----:B------:R-:W-:Y:S01]  /*1060*/  IMAD.U32 R9, RZ, RZ, UR7 ;  /* 0x00000007ff097e24 */ /* 0x000fe2000f8e00ff */
[----:B------:R-:W-:Y:S01]  /*1070*/  @UP1 ULEA.HI.X UR11, UR42, UR11, UR43, 0x2, UP0 ;  /* 0x0000000b2a0b1291 */ /* 0x000fe200080f142b */
[----:B------:R-:W-:Y:S01]  /*1080*/  IMAD.U32 R11, RZ, RZ, UR9 ;  /* 0x00000009ff0b7e24 */ /* 0x000fe2000f8e00ff */
[----:B------:R-:W-:-:S02]  /*1090*/  @UP2 ULEA.HI.X UR13, UR42, UR13, UR43, 0x2, UP3 ;  /* 0x0000000d2a0d2291 */ /* 0x000fc400098f142b */
[----:B------:R0:W2:Y:S01]  /*10a0*/  @P2 LDG.E R3, desc[UR50][R8.64] ;  /* 0x0000003208032981 */ /* 0x0000a2000c1e1900 */
[----:B------:R-:W-:Y:S01]  /*10b0*/  IMAD.U32 R4, RZ, RZ, UR10 ;  /* 0x0000000aff047e24 */ /* 0x000fe2000f8e00ff */
[----:B------:R-:W-:Y:S01]  /*10c0*/  ULDC.64 UR6, c[0x0][0x418] ;  /* 0x0001060000067ab9 */ /* 0x000fe20000000a00 */
[----:B------:R-:W-:Y:S01]  /*10d0*/  ULDC UR4, c[0x0][0x424] ;  /* 0x0001090000047ab9 */ /* 0x000fe20000000800 */
[----:B------:R1:W2:Y:S01]  /*10e0*/  @P3 LDG.E R0, desc[UR50][R10.64] ;  /* 0x000000320a003981 */ /* 0x0002a2000c1e1900 */
[----:B------:R-:W-:Y:S02]  /*10f0*/  IMAD.U32 R6, RZ, RZ, UR12 ;  /* 0x0000000cff067e24 */ /* 0x000fe4000f8e00ff */
[----:B------:R-:W-:Y:S02]  /*1100*/  IMAD.U32 R5, RZ, RZ, UR11 ;  /* 0x0000000bff057e24 */ /* 0x000fe4000f8e00ff */
[----:B------:R-:W-:-:S03]  /*1110*/  IMAD.U32 R7, RZ, RZ, UR13 ;  /* 0x0000000dff077e24 */ /* 0x000fc6000f8e00ff */
[----:B------:R-:W3:Y:S04]  /*1120*/  @P0 LDG.E R4, desc[UR50][R4.64] ;  /* 0x0000003204040981 */ /* 0x000ee8000c1e1900 */
[----:B------:R-:W4:Y:S01]  /*1130*/  @P1 LDG.E R6, desc[UR50][R6.64] ;  /* 0x0000003206061981 */ /* 0x000f22000c1e1900 */
[----:B------:R-:W-:Y:S01]  /*1140*/  UISETP.NE.U32.AND UP0, UPT, UR6, URZ, UPT ;  /* 0x0000003f0600728c */ /* 0x000fe2000bf05070 */
[----:B0-----:R-:W-:Y:S01]  /*1150*/  CS2R R8, SRZ ;  /* 0x0000000000087805 */ /* 0x001fe2000001ff00 */
[----:B------:R-:W-:Y:S01]  /*1160*/  UMOV UR47, URZ ;  /* 0x0000003f002f7c82 */ /* 0x000fe20008000000 */
[----:B------:R-:W-:Y:S01]  /*1170*/  ULDC UR6, c[0x0][0x2f0] ;  /* 0x0000bc0000067ab9 */ /* 0x000fe20000000800 */
[----:B------:R-:W-:Y:S01]  /*1180*/  UISETP.NE.AND.EX UP0, UPT, UR7, URZ, UPT, UP0 ;  /* 0x0000003f0700728c */ /* 0x000fe2000bf05300 */
[----:B------:R-:W-:Y:S01]  /*1190*/  IMAD.MOV.U32 R135, RZ, RZ, RZ ;  /* 0x000000ffff877224 */ /* 0x000fe200078e00ff */
[----:B------:R-:W-:Y:S01]  /*11a0*/  UMOV UR45, UR5 ;  /* 0x00000005002d7c82 */ /* 0x000fe20008000000 */
[----:B------:R-:W-:Y:S01]  /*11b0*/  ULDC UR7, c[0x0][0x988] ;  /* 0x0002620000077ab9 */ /* 0x000fe20000000800 */
[----:B------:R-:W-:Y:S01]  /*11c0*/  USEL UR4, UR4, 0x1, UP0 ;  /* 0x0000000104047887 */ /* 0x000fe20008000000 */
[----:B-1----:R-:W-:-:S02]  /*11d0*/  CS2R R10, SRZ ;  /* 0x00000000000a7805 */ /* 0x002fc4000001ff00 */
[----:B------:R-:W-:Y:S02]  /*11e0*/  CS2R R12, SRZ ;  /* 0x00000000000c7805 */ /* 0x000fe4000001ff00 */
[----:B------:R-:W-:Y:S01]  /*11f0*/  CS2R R14, SRZ ;  /* 0x00000000000e7805 */ /* 0x000fe2000001ff00 */
[----:B------:R-:W-:Y:S01]  /*1200*/  UIMAD UR4, UR4, UR6, URZ ;  /* 0x00000006040472a4 */ /* 0x000fe2000f8e023f */
        /* <DEDUP_REMOVED lines=12> */
[----:B------:R-:W-:Y:S01]  /*12d0*/  CS2R R50, SRZ ;  /* 0x0000000000327805 */ /* 0x000fe2000001ff00 */
[----:B------:R-:W-:Y:S02]  /*12e0*/  IMAD.MOV.U32 R52, RZ, RZ, RZ ;  /* 0x000000ffff347224 */ /* 0x000fe400078e00ff */
[----:B--2---:R-:W-:Y:S01]  /*12f0*/  FMUL.FTZ R0, R3, R0 ;  /* 0x0000000003007220 */ /* 0x004fe20000410000 */
[----:B------:R-:W-:-:S03]  /*1300*/  IMAD.MOV.U32 R3, RZ, RZ, RZ ;  /* 0x000000ffff037224 */ /* 0x000fc600078e00ff */
[----:B------:R-:W-:Y:S01]  /*1310*/  FMUL.FTZ R0, R0, UR7 ;  /* 0x0000000700007c20 */ /* 0x000fe20008410000 */
[----:B---3--:R-:W-:-:S04]  /*1320*/  @P0 R2UR UR47, R4 ;  /* 0x00000000042f02ca */ /* 0x008fc800000e0000 */
[----:B------:R-:W-:Y:S02]  /*1330*/  R2UR UR44, R0 ;  /* 0x00000000002c72ca */ /* 0x000fe400000e0000 */
[----:B----4-:R-:W-:Y:S02]  /*1340*/  @P1 R2UR UR4, R6 ;  /* 0x00000000060412ca */ /* 0x010fe400000e0000 */
[----:B------:R-:W-:Y:S01]  /*1350*/  PLOP3.LUT P0, PT, PT, PT, PT, 0x80, 0x0 ;  /* 0x000000000000781c */ /* 0x000fe20003f0f070 */
[----:B------:R-:W-:-:S12]  /*1360*/  @P1 BRA `(.L_x_160) ;  /* 0x0000000000341947 */ /* 0x000fd80003800000 */
[----:B------:R-:W-:Y:S02]  /*1370*/  ULDC.64 UR6, c[0x0][0xa08] ;  /* 0x0002820000067ab9 */ /* 0x000fe40000000a00 */
[----:B------:R-:W-:-:S04]  /*1380*/  ISETP.NE.U32.AND P1, PT, RZ, UR6, PT ;  /* 0x00000006ff007c0c */ /* 0x000fc8000bf25070 */
[----:B------:R-:W-:-:S13]  /*1390*/  ISETP.NE.AND.EX P1, PT, RZ, UR7, PT, P1 ;  /* 0x00000007ff007c0c */ /* 0x000fda000bf25310 */
[----:B------:R-:W-:Y:S05]  /*13a0*/  @!P1 BRA `(.L_x_160) ;  /* 0x0000000000249947 */ /* 0x000fea0003800000 */
[----:B------:R-:W-:Y:S02]  /*13b0*/  ULDC.64 UR4, c[0x0][0xa08] ;  /* 0x0002820000047ab9 */ /* 0x000fe40000000a00 */
[----:B------:R-:W-:-:S06]  /*13c0*/  UIMAD.WIDE UR4, UR42, 0x4, UR4 ;  /* 0x000000042a0478a5 */ /* 0x000fcc000f8e0204 */
[----:B------:R-:W-:Y:S02]  /*13d0*/  IMAD.U32 R4, RZ, RZ, UR4 ;  /* 0x00000004ff047e24 */ /* 0x000fe4000f8e00ff */
[----:B------:R-:W-:-:S05]  /*13e0*/  IMAD.U32 R5, RZ, RZ, UR5 ;  /* 0x00000005ff057e24 */ /* 0x000fca000f8e00ff */
[----:B------:R-:W2:Y:S04]  /*13f0*/  LDG.E R6, desc[UR50][R4.64] ;  /* 0x0000003204067981 */ /* 0x000ea8000c1e1900 */
[----:B------:R-:W3:Y:S01]  /*1400*/  LDG.E R0, desc[UR50][R4.64+0x4] ;  /* 0x0000043204007981 */ /* 0x000ee2000c1e1900 */
[----:B--2---:R-:W-:Y:S02]  /*1410*/  R2UR UR4, R6 ;  /* 0x00000000060472ca */ /* 0x004fe400000e0000 */
[----:B---3--:R-:W-:-:S13]  /*1420*/  R2UR UR5, R0 ;  /* 0x00000000000572ca */ /* 0x008fda00000e0000 */
[----:B------:R-:W-:-:S12]  /*1430*/  UIADD3 UR4, -UR4, UR5, URZ ;  /* 0x0000000504047290 */ /* 0x000fd8000fffe13f */
.L_x_160:
[----:B------:R-:W-:Y:S01]  /*1440*/  UIADD3 UR47, -UR47, UR4, URZ ;  /* 0x000000042f2f7290 */ /* 0x000fe2000fffe13f */
[----:B------:R-:W-:Y:S01]  /*1450*/  CS2R R4, SRZ ;  /* 0x0000000000047805 */ /* 0x000fe2000001ff00 */
[----:B------:R-:W-:Y:S01]  /*1460*/  UMOV UR46, UR40 ;  /* 0x00000028002e7c82 */ /* 0x000fe20008000000 */
[----:B------:R-:W-:Y:S01]  /*1470*/  CS2R R54, SRZ ;  /* 0x0000000000367805 */ /* 0x000fe2000001ff00 */
[----:B------:R-:W-:Y:S01]  /*1480*/  UISETP.GE.AND UP0, UPT, UR47, 0x1, UPT ;  /* 0x000000012f00788c */ /* 0x000fe2000bf06270 */
[----:B------:R-:W-:Y:S01]  /*1490*/  IMAD.MOV.U32 R53, RZ, RZ, RZ ;  /* 0x000000ffff357224 */ /* 0x000fe200078e00ff */
[----:B------:R-:W-:Y:S01]  /*14a0*/  UIADD3 UR4, UR47, 0x7f, URZ ;  /* 0x0000007f2f047890 */ /* 0x000fe2000fffe03f */
[----:B------:R-:W-:Y:S02]  /*14b0*/  CS2R R56, SRZ ;  /* 0x0000000000387805 */ /* 0x000fe4000001ff00 */
[----:B------:R-:W-:Y:S02]  /*14c0*/  CS2R R58, SRZ ;  /* 0x00000000003a7805 */ /* 0x000fe4000001ff00 */
[----:B------:R-:W-:-:S02]  /*14d0*/  CS2R R60, SRZ ;  /* 0x00000000003c7805 */ /* 0x000fc4000001ff00 */
[----:B------:R-:W-:Y:S01]  /*14e0*/  PLOP3.LUT P1, PT, PT, PT, UP0, 0x80, 0x0 ;  /* 0x000000000000781c */ /* 0x000fe20003f2f008 */
[----:B------:R-:W-:Y:S01]  /*14f0*/  USHF.R.S32.HI UR5, URZ, 0x1f, UR4 ;  /* 0x0000001f3f057899 */ /* 0x000fe20008011404 */
[----:B------:R-:W-:Y:S02]  /*1500*/  IMAD.MOV.U32 R62, RZ, RZ, RZ ;  /* 0x000000ffff3e7224 */ /* 0x000fe400078e00ff */
[----:B------:R-:W-:Y:S01]  /*1510*/  IMAD.MOV.U32 R64, RZ, RZ, RZ ;  /* 0x000000ffff407224 */ /* 0x000fe200078e00ff */
[----:B------:R-:W-:-:S08]  /*1520*/  ULEA.HI UR49, UR5, UR4, URZ, 0x7 ;  /* 0x0000000405317291 */ /* 0x000fd0000f8f383f */
[----:B------:R-:W-:Y:S05]  /*1530*/  @!P1 BRA `(.L_x_161) ;  /* 0x0000004800589947 */ /* 0x000fea0003800000 */
[----:B------:R-:W0:Y:S01]  /*1540*/  SHFL.IDX PT, R0, R23, RZ, 0x1f ;  /* 0x00001fff17007589 */ /* 0x000e2200000e0000 */
[----:B------:R-:W1:Y:S01]  /*1550*/  S2UR UR48, SR_CgaCtaId ;  /* 0x00000000003079c3 */ /* 0x000e620000008800 */
[----:B------:R-:W-:Y:S01]  /*1560*/  UMOV UR52, 0x400 ;  /* 0x0000040000347882 */ /* 0x000fe20000000000 */
[----:B------:R-:W-:Y:S01]  /*1570*/  USHF.R.S32.HI UR49, URZ, 0x7, UR49 ;  /* 0x000000073f317899 */ /* 0x000fe20008011431 */
[----:B0-----:R-:W-:Y:S01]  /*1580*/  R2UR UR6, R0 ;  /* 0x00000000000672ca */ /* 0x001fe200000e0000 */
[----:B-1----:R-:W-:-:S12]  /*1590*/  ULEA UR52, UR48, UR52, 0x18 ;  /* 0x0000003430347291 */ /* 0x002fd8000f8ec03f */
[----:B------:R-:W-:Y:S02]  /*15a0*/  UIMAD.WIDE UR4, UR6, 0x55555556, URZ ;  /* 0x55555556060478a5 */ /* 0x000fe4000f8e023f */
[----:B------:R-:W-:Y:S02]  /*15b0*/  UIADD3 UR4, UR52, 0xf000, URZ ;  /* 0x0000f00034047890 */ /* 0x000fe4000fffe03f */
[----:B------:R-:W-:Y:S02]  /*15c0*/  ULEA.HI UR5, UR5, UR5, URZ, 0x1 ;  /* 0x0000000505057291 */ /* 0x000fe4000f8f083f */
[----:B------:R-:W-:Y:S02]  /*15d0*/  ULOP3.LUT UP0, URZ, UR4, 0x3ff, URZ, 0xc0, !UPT ;  /* 0x000003ff043f7892 */ /* 0x000fe4000f80c03f */
[----:B------:R-:W-:-:S04]  /*15e0*/  UIMAD UR5, UR5, -0x3, UR6 ;  /* 0xfffffffd050578a4 */ /* 0x000fc8000f8e0206 */
[----:B------:R-:W-:Y:S01]  /*15f0*/  PLOP3.LUT P0, PT, PT, PT, UP0, 0x80, 0x0 ;  /* 0x000000000000781c */ /* 0x000fe20003f0f008 */
[----:B------:R-:W-:-:S04]  /*1600*/  ULEA UR5, UR5, UR4, 0xb ;  /* 0x0000000405057291 */ /* 0x000fc8000f8e583f */
[----:B------:R-:W-:-:S04]  /*1610*/  USHF.R.U32.HI UR5, URZ, 0x4, UR5 ;  /* 0x000000043f057899 */ /* 0x000fc80008011605 */
[----:B------:R-:W-:-:S04]  /*1620*/  ULOP3.LUT UR53, UR5, 0x3fff, URZ, 0xc0, !UPT ;  /* 0x00003fff05357892 */ /* 0x000fc8000f8ec03f */
[----:B------:R-:W-:Y:S08]  /*1630*/  @!P0 BRA `(.L_x_162) ;  /* 0x0000000000408947 */ /* 0x000ff00003800000 */
        /* <DEDUP_REMOVED lines=16> */
.L_x_162:
[----:B------:R-:W-:Y:S01]  /*1740*/  ULEA.HI UR4, UR36, UR36, URZ, 0x1 ;  /* 0x0000002424047291 */ /* 0x000fe2000f8f083f */
[----:B------:R-:W-:-:S03]  /*1750*/  IMAD.U32 R3, RZ, RZ, UR41 ;  /* 0x00000029ff037e24 */ /* 0x000fc6000f8e00ff */
[----:B------:R-:W-:Y:S02]  /*1760*/  ULOP3.LUT UR4, UR4, 0xfffffffe, URZ, 0xc0, !UPT ;  /* 0xfffffffe04047892 */ /* 0x000fe4000f8ec03f */
[----:B------:R-:W-:Y:S02]  /*1770*/  ISETP.NE.AND P0, PT, R3, 0x3, PT ;  /* 0x000000030300780c */ /* 0x000fe40003f05270 */
[----:B------:R-:W-:-:S06]  /*1780*/  UIADD3 UR4, UR36, -UR4, URZ ;  /* 0x8000000424047290 */ /* 0x000fcc000fffe03f */
[----:B------:R-:W-:-:S05]  /*1790*/  IMAD.U32 R0, RZ, RZ, UR4 ;  /* 0x00000004ff007e24 */ /* 0x000fca000f8e00ff */
[----:B------:R-:W-:-:S04]  /*17a0*/  SHF.L.U32 R0, R0, 0x1f, RZ ;  /* 0x0000001f00007819 */ /* 0x000fc800000006ff */
[----:B------:R-:W0:Y:S02]  /*17b0*/  SYNCS.PHASECHK.TRANS64.TRYWAIT P1, [UR52+0x19c00], R0 ;  /* 0x019c0000ff0075a7 */ /* 0x000e240008020174 */
[----:B0-----:R-:W-:Y:S05]  /*17c0*/  @!P1 BRA `(.L_x_163) ;  /* 0x000000bc00609947 */ /* 0x001fea0003800000 */
.L_x_299:
[----:B------:R-:W-:Y:S05]  /*17d0*/  @!P0 BRA `(.L_x_164) ;  /* 0x0000000000048947 */ /* 0x000fea0003800000 */
[----:B------:R-:W-:Y:S01]  /*17e0*/  BPT.TRAP 0x1 ;  /* 0x000000040000795c */ /* 0x000fe20000300000 */
.L_x_164:
[----:B0-----:R-:W-:Y:S02]  /*17f0*/  IMAD.U32 R3, RZ, RZ, UR38 ;  /* 0x00000026ff037e24 */ /* 0x001fe4000f8e00ff */
[----:B------:R-:W-:-:S03]  /*1800*/  IMAD.U32 R0, RZ, RZ, UR37 ;  /* 0x00000025ff007e24 */ /* 0x000fc6000f8e00ff */
[----:B------:R-:W-:Y:S02]  /*1810*/  LEA R3, R3, UR52, 0x3 ;  /* 0x0000003403037c11 */ /* 0x000fe4000f8e18ff */
[----:B------:R-:W-:-:S04]  /*1820*/  SHF.L.U32 R0, R0, 0x1f, RZ ;  /* 0x0000001f00007819 */ /* 0x000fc800000006ff */
[----:B------:R0:W1:Y:S01]  /*1830*/  SYNCS.PHASECHK.TRANS64.TRYWAIT P1, [R3+URZ+0x19c30], R0 ;  /* 0x019c3000030075a7 */ /* 0x000062000802017f */
[----:B------:R-:W-:Y:S05]  /*1840*/  @!P0 BRA `(.L_x_165) ;  /* 0x0000000000048947 */ /* 0x000fea0003800000 */
[----:B------:R-:W-:Y:S01]  /*1850*/  BPT.TRAP 0x1 ;  /* 0x000000040000795c */ /* 0x000fe20000300000 */
.L_x_165:
[----:B------:R-:W-:Y:S01]  /*1860*/  IMAD.MOV.U32 R135, RZ, RZ, RZ ;  /* 0x000000ffff877224 */ /* 0x000fe200078e00ff */
[----:B-1----:R-:W-:Y:S06]  /*1870*/  @P1 BRA `(.L_x_166) ;  /* 0x0000000000081947 */ /* 0x002fec0003800000 */
[----:B------:R-:W1:Y:S02]  /*1880*/  SYNCS.PHASECHK.TRANS64.TRYWAIT P1, [R3+URZ+0x19c30], R0 ;  /* 0x019c3000030075a7 */ /* 0x000e64000802017f */
[----:B-1----:R-:W-:Y:S05]  /*1890*/  @!P1 BRA `(.L_x_167) ;  /* 0x000000bc00449947 */ /* 0x002fea0003800000 */
.L_x_166:
        /* <DEDUP_REMOVED lines=28> */
.L_x_168:
        /* <DEDUP_REMOVED lines=227> */
[----:B------:R-:W-:Y:S01]  /*2890*/  MUFU.EX2 R4, R4 ;  /* 0x0000000400047308 */ /* 0x000fe20000000800 */
[----:B------:R-:W-:-:S04]  /*28a0*/  FMNMX.FTZ R14, R40, R5, !PT ;  /* 0x00000005280e7209 */ /* 0x000fc80007810000 */
[----:B------:R-:W-:-:S03]  /*28b0*/  FMNMX.FTZ R5, R41, R14, !PT ;  /* 0x0000000e29057209 */ /* 0x000fc60007810000 */
[----:B------:R-:W-:Y:S01]  /*28c0*/  MUFU.EX2 R7, R7 ;  /* 0x0000000700077308 */ /* 0x000fe20000000800 */
[----:B------:R-:W-:-:S04]  /*28d0*/  FMNMX.FTZ R14, R44, R5, !PT ;  /* 0x000000052c0e7209 */ /* 0x000fc80007810000 */
[----:B------:R-:W-:Y:S01]  /*28e0*/  FMNMX.FTZ R5, R45, R14, !PT ;  /* 0x0000000e2d057209 */ /* 0x000fe20007810000 */
[----:B------:R-:W-:-:S01]  /*28f0*/  FFMA.FTZ R14, R42, UR44, -R12 ;  /* 0x0000002c2a0e7c23 */ /* 0x000fc2000801080c */
[----:B------:R-:W-:Y:S01]  /*2900*/  FFMA.FTZ R42, R70, UR44, -R12 ;  /* 0x0000002c462a7c23 */ /* 0x000fe2000801080c */
[----:B------:R-:W-:Y:S01]  /*2910*/  MUFU.EX2 R6, R6 ;  /* 0x0000000600067308 */ /* 0x000fe20000000800 */
[----:B------:R-:W-:-:S04]  /*2920*/  FMNMX.FTZ R20, R48, R5, !PT ;  /* 0x0000000530147209 */ /* 0x000fc80007810000 */
[----:B------:R-:W-:-:S03]  /*2930*/  FMNMX.FTZ R5, R49, R20, !PT ;  /* 0x0000001431057209 */ /* 0x000fc60007810000 */
[----:B------:R-:W0:Y:S01]  /*2940*/  MUFU.EX2 R9, R9 ;  /* 0x0000000900097308 */ /* 0x000e220000000800 */
[----:B------:R-:W-:-:S04]  /*2950*/  FMNMX.FTZ R20, R52, R5, !PT ;  /* 0x0000000534147209 */ /* 0x000fc80007810000 */
[----:B------:R-:W-:Y:S01]  /*2960*/  FMNMX.FTZ R5, R53, R20, !PT ;  /* 0x0000001435057209 */ /* 0x000fe20007810000 */
[----:B------:R-:W-:-:S01]  /*2970*/  FFMA.FTZ R20, R46, UR44, -R12 ;  /* 0x0000002c2e147c23 */ /* 0x000fc2000801080c */
[--C-:B------:R-:W-:Y:S01]  /*2980*/  FFMA.FTZ R46, R63, UR44, -R12.reuse ;  /* 0x0000002c3f2e7c23 */ /* 0x100fe2000801080c */
[----:B------:R-:W-:-:S01]  /*2990*/  FFMA.FTZ R63, R87, UR44, -R12 ;  /* 0x0000002c573f7c23 */ /* 0x000fc2000801080c */
[----:B------:R-:W-:Y:S01]  /*29a0*/  FMNMX.FTZ R26, R56, R5, !PT ;  /* 0x00000005381a7209 */ /* 0x000fe20007810000 */
[----:B------:R-:W-:Y:S03]  /*29b0*/  MUFU.EX2 R8, R8 ;  /* 0x0000000800087308 */ /* 0x000fe60000000800 */
[----:B------:R-:W-:-:S04]  /*29c0*/  FMNMX.FTZ R5, R57, R26, !PT ;  /* 0x0000001a39057209 */ /* 0x000fc80007810000 */
[----:B------:R-:W-:Y:S01]  /*29d0*/  FMNMX.FTZ R26, R60, R5, !PT ;  /* 0x000000053c1a7209 */ /* 0x000fe20007810000 */
        /* <DEDUP_REMOVED lines=30> */
[----:B------:R-:W-:Y:S01]  /*2bc0*/  FFMA.FTZ R38, R66, UR44, -R12 ;  /* 0x0000002c42267c23 */ /* 0x000fe2000801080c */
[----:B------:R-:W-:-:S03]  /*2bd0*/  IMAD.U32 R66, RZ, RZ, UR44 ;  /* 0x0000002cff427e24 */ /* 0x000fc6000f8e00ff */
        /* <DEDUP_REMOVED lines=8> */
[----:B------:R-:W0:Y:S01]  /*2c60*/  MUFU.EX2 R31, R31 ;  /* 0x0000001f001f7308 */ /* 0x000e220000000800 */
[----:B------:R-:W1:Y:S07]  /*2c70*/  SHFL.BFLY PT, R62, R59, 0x1, 0x1f ;  /* 0x0c201f003b3e7f89 */ /* 0x000e6e00000e0000 */
[----:B------:R-:W-:Y:S08]  /*2c80*/  MUFU.EX2 R34, R34 ;  /* 0x0000002200227308 */ /* 0x000ff00000000800 */
[----:B------:R-:W-:Y:S01]  /*2c90*/  MUFU.EX2 R35, R35 ;  /* 0x0000002300237308 */ /* 0x000fe20000000800 */
[----:B0-----:R-:W-:-:S04]  /*2ca0*/  F2FP.SATFINITE.E4M3.F32.PACK_AB_MERGE_C R143, R31, R30, RZ ;  /* 0x0000001e1f8f723e */ /* 0x001fc800048070ff */
[----:B------:R-:W-:-:S03]  /*2cb0*/  F2FP.SATFINITE.E4M3.F32.PACK_AB_MERGE_C R143, R26, R21, R143 ;  /* 0x000000151a8f723e */ /* 0x000fc6000480708f */
[----:B------:R-:W-:Y:S01]  /*2cc0*/  MUFU.EX2 R39, R39 ;  /* 0x0000002700277308 */ /* 0x000fe20000000800 */
[----:B-1----:R-:W-:Y:S01]  /*2cd0*/  FMNMX.FTZ R5, R59, R62, !PT ;  /* 0x0000003e3b057209 */ /* 0x002fe20007810000 */
[--C-:B------:R-:W-:Y:S01]  /*2ce0*/  FFMA.FTZ R59, R83, UR44, -R12.reuse ;  /* 0x0000002c533b7c23 */ /* 0x100fe2000801080c */
[----:B------:R-:W-:-:S02]  /*2cf0*/  FFMA.FTZ R62, R86, UR44, -R12 ;  /* 0x0000002c563e7c23 */ /* 0x000fc4000801080c */
[C---:B------:R-:W-:Y:S01]  /*2d00*/  FSETP.NEU.FTZ.AND P1, PT, R5.reuse, -INF , PT ;  /* 0xff8000000500780b */ /* 0x040fe20003f3d000 */
[----:B------:R-:W-:-:S02]  /*2d10*/  FFMA.FTZ R66, R5, R66, -8 ;  /* 0xc100000005427423 */ /* 0x000fc40000010042 */
[----:B------:R-:W-:Y:S03]  /*2d20*/  MUFU.EX2 R46, R46 ;  /* 0x0000002e002e7308 */ /* 0x000fe60000000800 */
[----:B------:R-:W-:-:S02]  /*2d30*/  FSEL R66, R66, RZ, P1 ;  /* 0x000000ff42427208 */ /* 0x000fc40000800000 */
        /* <DEDUP_REMOVED lines=80> */
[----:B------:R-:W-:-:S04]  /*3240*/  FADD.FTZ R56, R30, R57 ;  /* 0x000000391e387221 */ /* 0x000fc80000010000 */
[----:B------:R-:W-:Y:S02]  /*3250*/  FADD.FTZ R31, R31, R56 ;  /* 0x000000381f1f7221 */ /* 0x000fe40000010000 */
[----:B------:R-:W1:Y:S01]  /*3260*/  MUFU.EX2 R53, R53 ;  /* 0x0000003500357308 */ /* 0x000e620000000800 */
[----:B--2---:R-:W-:-:S01]  /*3270*/  FADD.FTZ R49, R40, R49 ;  /* 0x0000003128317221 */ /* 0x004fc20000010000 */
[----:B------:R-:W-:-:S04]  /*3280*/  FADD.FTZ R20, R34, R31 ;  /* 0x0000001f22147221 */ /* 0x000fc80000010000 */
[----:B------:R-:W-:Y:S02]  /*3290*/  FADD.FTZ R20, R35, R20 ;  /* 0x0000001423147221 */ /* 0x000fe40000010000 */
[----:B------:R-:W2:Y:S01]  /*32a0*/  MUFU.EX2 R41, R41 ;  /* 0x0000002900297308 */ /* 0x000ea20000000800 */
[----:B0-----:R-:W-:-:S01]  /*32b0*/  FADD.FTZ R10, R52, R49 ;  /* 0x00000031340a7221 */ /* 0x001fc20000010000 */
[----:B------:R-:W-:Y:S01]  /*32c0*/  FADD.FTZ R13, R39, R20 ;  /* 0x00000014270d7221 */ /* 0x000fe20000010000 */
[----:B------:R-:W-:-:S03]  /*32d0*/  F2FP.SATFINITE.E4M3.F32.PACK_AB_MERGE_C R39, R46, R39, RZ ;  /* 0x000000272e27723e */ /* 0x000fc600048070ff */
[----:B------:R-:W-:Y:S01]  /*32e0*/  FADD.FTZ R13, R46, R13 ;  /* 0x0000000d2e0d7221 */ /* 0x000fe20000010000 */
[----:B------:R-:W-:Y:S01]  /*32f0*/  F2FP.SATFINITE.E4M3.F32.PACK_AB_MERGE_C R145, R35, R34, R39 ;  /* 0x000000222391723e */ /* 0x000fe20004807027 */
[----:B------:R-:W0:Y:S01]  /*3300*/  MUFU.EX2 R44, R44 ;  /* 0x0000002c002c7308 */ /* 0x000e220000000800 */
[----:B-1----:R-:W-:-:S01]  /*3310*/  FADD.FTZ R10, R53, R10 ;  /* 0x0000000a350a7221 */ /* 0x002fc20000010000 */
[----:B------:R-:W-:-:S04]  /*3320*/  F2FP.SATFINITE.E4M3.F32.PACK_AB_MERGE_C R52, R53, R52, RZ ;  /* 0x000000343534723e */ /* 0x000fc800048070ff */
[----:B------:R-:W-:Y:S02]  /*3330*/  F2FP.SATFINITE.E4M3.F32.PACK_AB_MERGE_C R142, R40, R37, R52 ;  /* 0x00000025288e723e */ /* 0x000fe40004807034 */
[----:B------:R-:W1:Y:S01]  /*3340*/  MUFU.EX2 R60, R60 ;  /* 0x0000003c003c7308 */ /* 0x000e620000000800 */
[----:B--2---:R-:W-:-:S01]  /*3350*/  FADD.FTZ R9, R41, R10 ;  /* 0x0000000a29097221 */ /* 0x004fc20000010000 */
[----:B------:R-:W-:-:S06]  /*3360*/  FADD.FTZ R10, R38, R13 ;  /* 0x0000000d260a7221 */ /* 0x000fcc0000010000 */
[----:B------:R-:W2:Y:S01]  /*3370*/  MUFU.EX2 R61, R61 ;  /* 0x0000003d003d7308 */ /* 0x000ea20000000800 */
[----:B0-----:R-:W-:-:S07]  /*3380*/  FADD.FTZ R9, R44, R9 ;  /* 0x000000092c097221 */ /* 0x001fce0000010000 */
[----:B------:R-:W0:Y:S01]  /*3390*/  MUFU.EX2 R45, R45 ;  /* 0x0000002d002d7308 */ /* 0x000e220000000800 */
[----:B-1----:R-:W-:-:S07]  /*33a0*/  FADD.FTZ R4, R60, R9 ;  /* 0x000000093c047221 */ /* 0x002fce0000010000 */
        /* <DEDUP_REMOVED lines=90> */
.L_x_180:
[----:B------:R-:W-:-:S04]  /*3950*/  UISETP.NE.AND UP0, UPT, UR19, 0x1, UPT ;  /* 0x000000011300788c */ /* 0x000fc8000bf05270 */
[----:B------:R-:W-:-:S04]  /*3960*/  USEL UR37, URZ, 0x1, UP0 ;  /* 0x000000013f257887 */ /* 0x000fc80008000000 */
[----:B------:R-:W-:Y:S01]  /*3970*/  ULOP3.LUT UR37, UR18, UR37, URZ, 0x3c, !UPT ;  /* 0x0000002512257292 */ /* 0x000fe2000f8e3c3f */
[----:B------:R-:W-:Y:S11]  /*3980*/  @!P0 BRA `(.L_x_170) ;  /* 0x0000000000048947 */ /* 0x000ff60003800000 */
[----:B------:R-:W-:Y:S01]  /*3990*/  BPT.TRAP 0x1 ;  /* 0x000000040000795c */ /* 0x000fe20000300000 */
.L_x_170:
        /* <DEDUP_REMOVED lines=12> */
.L_x_171:
[----:B-1----:R-:W-:Y:S05]  /*3a60*/  @P1 BRA `(.L_x_172) ;  /* 0x0000000000081947 */ /* 0x002fea0003800000 */
[----:B------:R-:W1:Y:S02]  /*3a70*/  SYNCS.PHASECHK.TRANS64.TRYWAIT P1, [UR20+0x19c30], R0 ;  /* 0x019c3000ff0075a7 */ /* 0x000e640008020154 */
[----:B-1----:R-:W-:Y:S05]  /*3a80*/  @!P1 BRA `(.L_x_173) ;  /* 0x0000009800dc9947 */ /* 0x002fea0003800000 */
.L_x_172:
        /* <DEDUP_REMOVED lines=17> */
.L_x_174:
[----:B------:R-:W-:Y:S01]  /*3ba0*/  ULEA UR11, UR19, UR21, 0x3 ;  /* 0x00000015130b7291 */ /* 0x000fe2000f8e183f */
[----:B01----:R-:W-:-:S05]  /*3bb0*/  IMAD.U32 R0, RZ, RZ, UR18 ;  /* 0x00000012ff007e24 */ /* 0x003fca000f8e00ff */
[----:B------:R-:W-:-:S04]  /*3bc0*/  SHF.L.U32 R0, R0, 0x1f, RZ ;  /* 0x0000001f00007819 */ /* 0x000fc800000006ff */
[----:B------:R0:W1:Y:S01]  /*3bd0*/  SYNCS.PHASECHK.TRANS64.TRYWAIT P1, [UR11+0x19c50], R0 ;  /* 0x019c5000ff0075a7 */ /* 0x000062000802014b */
[----:B------:R-:W-:Y:S05]  /*3be0*/  @!P0 BRA `(.L_x_175) ;  /* 0x0000000000048947 */ /* 0x000fea0003800000 */
[----:B------:R-:W-:Y:S01]  /*3bf0*/  BPT.TRAP 0x1 ;  /* 0x000000040000795c */ /* 0x000fe20000300000 */
.L_x_175:
[----:B-1----:R-:W-:Y:S05]  /*3c00*/  @P1 BRA `(.L_x_176) ;  /* 0x0000000000081947 */ /* 0x002fea0003800000 */
[----:B------:R-:W1:Y:S02]  /*3c10*/  SYNCS.PHASECHK.TRANS64.TRYWAIT P1, [UR11+0x19c50], R0 ;  /* 0x019c5000ff0075a7 */ /* 0x000e64000802014b */
[----:B-1----:R-:W-:Y:S05]  /*3c20*/  @!P1 BRA `(.L_x_177) ;  /* 0x00000098008c9947 */ /* 0x002fea0003800000 */
.L_x_176:
        /* <DEDUP_REMOVED lines=27> */
.L_x_178:
        /* <DEDUP_REMOVED lines=279> */
.L_x_179:
        /* <DEDUP_REMOVED lines=91> */
.L_x_169:
[----:B------:R-:W-:Y:S06]  /*5500*/  BAR.ARV 0x8, 0x200 ;  /* 0x0208000000007b1d */ /* 0x000fec0000002000 */
[----:B------:R-:W-:Y:S05]  /*5510*/  @!P0 BRA `(.L_x_181) ;  /* 0x0000000000048947 */ /* 0x000fea0003800000 */
[----:B------:R-:W-:Y:S01]  /*5520*/  BPT.TRAP 0x1 ;  /* 0x000000040000795c */ /* 0x000fe20000300000 */
.L_x_181:
        /* <DEDUP_REMOVED lines=9> */
.L_x_182:
[----:B-1----:R-:W-:Y:S05]  /*55c0*/  @P1 BRA `(.L_x_183) ;  /* 0x0000000000081947 */ /* 0x002fea0003800000 */
[----:B------:R-:W1:Y:S02]  /*55d0*/  SYNCS.PHASECHK.TRANS64.TRYWAIT P1, [UR14+0x19c50], R6 ;  /* 0x019c5006ff0075a7 */ /* 0x000e64000802014e */
[----:B-1----:R-:W-:Y:S05]  /*55e0*/  @!P1 BRA `(.L_x_184) ;  /* 0x0000008000349947 */ /* 0x002fea0003800000 */
.L_x_183:
        /* <DEDUP_REMOVED lines=9> */
[----:B------:R-:W-:-:S04]  /*5680*/  PLOP3.LUT P1, PT, PT, PT, UP0, 0x80, 0x0 ;  /* 0x000000000000781c */ /* 0x000fc80003f2f008 */
[----:B------:R-:W-:Y:S01]  /*5690*/  @UP0 ULDC.64 UR10, c[0x0][0x9c8] ;  /* 0x00027200000a0ab9 */ /* 0x000fe20000000a00 */
[----:B------:R-:W-:Y:S02]  /*56a0*/  @UP0 USHF.R.S32.HI UR17, URZ, 0x1f, UR40 ;  /* 0x0000001f3f110899 */ /* 0x000fe40008011428 */
[----:B------:R-:W-:Y:S02]  /*56b0*/  @UP0 UIMAD UR6, UR43, UR10, URZ ;  /* 0x0000000a2b0602a4 */ /* 0x000fe4000f8e023f */
[----:B------:R-:W-:Y:S02]  /*56c0*/  @UP0 UIMAD.WIDE.U32 UR8, UR42, UR10, URZ ;  /* 0x0000000a2a0802a5 */ /* 0x000fe4000f8e003f */
[----:B------:R-:W-:Y:S02]  /*56d0*/  @UP0 UIMAD UR7, UR42, UR11, UR6 ;  /* 0x0000000b2a0702a4 */ /* 0x000fe4000f8e0206 */
[----:B------:R-:W-:Y:S02]  /*56e0*/  UIMAD UR6, UR38, 0x300, UR16 ;  /* 0x00000300260678a4 */ /* 0x000fe4000f8e0210 */
[----:B------:R-:W-:Y:S01]  /*56f0*/  @UP0 UIADD3 UR9, UR9, UR7, URZ ;  /* 0x0000000709090290 */ /* 0x000fe2000fffe03f */
[----:B------:R-:W-:-:S02]  /*5700*/  @UP0 ULDC.64 UR12, c[0x0][0x9d0] ;  /* 0x00027400000c0ab9 */ /* 0x000fc40000000a00 */
[----:B------:R-:W-:Y:S01]  /*5710*/  UMOV UR7, 0x40000040 ;  /* 0x4000004000077882 */ /* 0x000fe20000000000 */
[----:B------:R-:W-:Y:S02]  /*5720*/  @UP0 UIMAD UR10, UR17, UR12, URZ ;  /* 0x0000000c110a02a4 */ /* 0x000fe4000f8e023f */
[----:B------:R-:W-:Y:S01]  /*5730*/  @UP0 UIMAD.WIDE.U32 UR8, UR40, UR12, UR8 ;  /* 0x0000000c280802a5 */ /* 0x000fe2000f8e0008 */
[----:B------:R-:W-:Y:S01]  /*5740*/  QGMMA.64x96x32.F32.E4M3.E4M3 R88, R136, gdesc[UR4], R88, gsb0 ;  /* 0x0160000488587df3 */ /* 0x000fe20008000858 */
        /* <DEDUP_REMOVED lines=8> */
[----:B------:R-:W-:-:S06]  /*57d0*/  UMOV UR11, 0x40000040 ;  /* 0x40000040000b7882 */ /* 0x000fcc0000000000 */
[----:B------:R-:W-:Y:S01]  /*57e0*/  UMOV UR10, UR4 ;  /* 0x00000004000a7c82 */ /* 0x000fe20008000000 */
[----:B------:R-:W-:Y:S02]  /*57f0*/  WARPGROUP.DEPBAR.LE gsb0, 0x0 ;  /* 0x00008000000079c5 */ /* 0x000fe40000010000 */
[----:B------:R-:W-:-:S06]  /*5800*/  WARPGROUP.ARRIVE ;  /* 0x00000000000079c5 */ /* 0x000fcc0000000000 */
[----:B------:R-:W-:Y:S01]  /*5810*/  QGMMA.64x96x32.F32.E4M3.E4M3 R88, R140, gdesc[UR8], R88, gsb0 ;  /* 0x016000088c587df3 */ /* 0x000fe20008000858 */
[----:B------:R-:W-:Y:S01]  /*5820*/  UIADD3 UR4, UR6, 0x4, URZ ;  /* 0x0000000406047890 */ /* 0x000fe2000fffe03f */
[----:B------:R-:W-:-:S06]  /*5830*/  UMOV UR11, 0x40000040 ;  /* 0x40000040000b7882 */ /* 0x000fcc0000000000 */
[----:B------:R-:W-:Y:S01]  /*5840*/  UMOV UR10, UR4 ;  /* 0x00000004000a7c82 */ /* 0x000fe20008000000 */
[----:B------:R-:W1:Y:S01]  /*5850*/  SHFL.BFLY PT, R8, R3, 0x2, 0x1f ;  /* 0x0c401f0003087f89 */ /* 0x000e6200000e0000 */
[----:B------:R-:W-:-:S03]  /*5860*/  UIADD3 UR6, UR6, 0x6, URZ ;  /* 0x0000000606067890 */ /* 0x000fc6000fffe03f */
[----:B------:R-:W3:Y:S01]  /*5870*/  SHFL.BFLY PT, R11, R4, 0x2, 0x1f ;  /* 0x0c401f00040b7f89 */ /* 0x000ee200000e0000 */
[----:B------:R-:W-:Y:S01]  /*5880*/  UMOV UR7, 0x40000040 ;  /* 0x4000004000077882 */ /* 0x000fe20000000000 */
[----:B------:R-:W-:Y:S02]  /*5890*/  WARPGROUP.DEPBAR.LE gsb0, 0x0 ;  /* 0x00008000000079c5 */ /* 0x000fe40000010000 */
[----:B------:R-:W-:-:S06]  /*58a0*/  WARPGROUP.ARRIVE ;  /* 0x00000000000079c5 */ /* 0x000fcc0000000000 */
[----:B------:R-:W-:Y:S01]  /*58b0*/  QGMMA.64x96x32.F32.E4M3.E4M3 R88, R144, gdesc[UR8], R88, gsb0 ;  /* 0x0160000890587df3 */ /* 0x000fe20008000858 */
        /* <DEDUP_REMOVED lines=11> */
[----:B------:R-:W-:-:S05]  /*5970*/  FSETP.NE.FTZ.AND P3, PT, R14, RZ, PT ;  /* 0x000000ff0e00720b */ /* 0x000fca0003f75000 */
[----:B------:R-:W-:Y:S01]  /*5980*/  @P1 MUFU.RCP R4, R12 ;  /* 0x0000000c00041308 */ /* 0x000fe20000001000 */
[----:B------:R-:W-:Y:S02]  /*5990*/  WARPGROUP.DEPBAR.LE gsb0, 0x0 ;  /* 0x00008000000079c5 */ /* 0x000fe40000010000 */
[----:B------:R-:W-:-:S06]  /*59a0*/  WARPGROUP.ARRIVE ;  /* 0x00000000000079c5 */ /* 0x000fcc0000000000 */
[----:B------:R-:W-:Y:S01]  /*59b0*/  QGMMA.64x96x32.F32.E4M3.E4M3 R88, R148, gdesc[UR4], R88, gsb0 ;  /* 0x0160000494587df3 */ /* 0x000fe20008000858 */
[----:B------:R-:W-:Y:S01]  /*59c0*/  FSETP.NE.FTZ.AND P1, PT, R13, RZ, PT ;  /* 0x000000ff0d00720b */ /* 0x000fe20003f35000 */
[----:B------:R-:W-:Y:S01]  /*59d0*/  IMAD.MOV.U32 R10, RZ, RZ, RZ ;  /* 0x000000ffff0a7224 */ /* 0x000fe200078e00ff */
        /* <DEDUP_REMOVED lines=18> */
.L_x_185:
[----:B------:R-:W-:Y:S01]  /*5b00*/  UIADD3 UR4, UR14, 0x19c60, URZ ;  /* 0x00019c600e047890 */ /* 0x000fe2000fffe03f */
[-C--:B------:R-:W-:Y:S01]  /*5b10*/  FMUL.FTZ R64, R88, R0.reuse ;  /* 0x0000000058407220 */ /* 0x080fe20000410000 */
[----:B------:R-:W-:Y:S01]  /*5b20*/  UIADD3 UR38, UR38, 0x1, URZ ;  /* 0x0000000126267890 */ /* 0x000fe2000fffe03f */
[-C--:B------:R-:W-:Y:S01]  /*5b30*/  FMUL.FTZ R60, R89, R0.reuse ;  /* 0x00000000593c7220 */ /* 0x080fe20000410000 */
[----:B------:R-:W-:Y:S01]  /*5b40*/  UPRMT UR4, UR15, 0x654, UR4 ;  /* 0x000006540f047896 */ /* 0x000fe20008000004 */
[-C--:B------:R-:W-:Y:S01]  /*5b50*/  FMUL.FTZ R61, R92, R0.reuse ;  /* 0x000000005c3d7220 */ /* 0x080fe20000410000 */
[----:B------:R-:W-:Y:S01]  /*5b60*/  UISETP.NE.AND UP0, UPT, UR38, 0x2, UPT ;  /* 0x000000022600788c */ /* 0x000fe2000bf05270 */
[-C--:B------:R-:W-:Y:S01]  /*5b70*/  FMUL.FTZ R57, R93, R0.reuse ;  /* 0x000000005d397220 */ /* 0x080fe20000410000 */
[-C--:B------:R-:W-:Y:S01]  /*5b80*/  FMUL.FTZ R56, R96, R0.reuse ;  /* 0x0000000060387220 */ /* 0x080fe20000410000 */
[-C--:B------:R-:W-:Y:S01]  /*5b90*/  FMUL.FTZ R4, R97, R0.reuse ;  /* 0x0000000061047220 */ /* 0x080fe20000410000 */
[-C--:B------:R-:W-:Y:S01]  /*5ba0*/  FMUL.FTZ R53, R100, R0.reuse ;  /* 0x0000000064357220 */ /* 0x080fe20000410000 */
[-C--:B------:R-:W-:Y:S01]  /*5bb0*/  FMUL.FTZ R51, R101, R0.reuse ;  /* 0x0000000065337220 */ /* 0x080fe20000410000 */
[-C--:B------:R-:W-:Y:S01]  /*5bc0*/  FMUL.FTZ R50, R104, R0.reuse ;  /* 0x0000000068327220 */ /* 0x080fe20000410000 */
[----:B------:R-:W-:Y:S01]  /*5bd0*/  SYNCS.ARRIVE.TRANS64.RED.A1T0 RZ, [UR4], RZ ;  /* 0x000000ffffff79a7 */ /* 0x000fe20008100404 */
[----:B------:R-:W-:Y:S01]  /*5be0*/  USEL UR4, URZ, 0x1, UP0 ;  /* 0x000000013f047887 */ /* 0x000fe20008000000 */
        /* <DEDUP_REMOVED lines=34> */
[----:B------:R-:W-:Y:S01]  /*5e10*/  PLOP3.LUT P0, PT, PT, PT, PT, 0x8, 0x0 ;  /* 0x000000000000781c */ /* 0x000fe20003f0e170 */
[-C--:B------:R-:W-:Y:S01]  /*5e20*/  FMUL.FTZ R15, R127, R6.reuse ;  /* 0x000000067f0f7220 */ /* 0x080fe20000410000 */
[-C--:B------:R-:W-:Y:S01]  /*5e30*/  FMUL.FTZ R14, R130, R6.reuse ;  /* 0x00000006820e7220 */ /* 0x080fe20000410000 */
[-C--:B------:R-:W-:Y:S01]  /*5e40*/  FMUL.FTZ R10, R131, R6.reuse ;  /* 0x00000006830a7220 */ /* 0x080fe20000410000 */
[-C--:B------:R-:W-:Y:S01]  /*5e50*/  FMUL.FTZ R11, R134, R6.reuse ;  /* 0x00000006860b7220 */ /* 0x080fe20000410000 */
[----:B------:R-:W-:Y:S01]  /*5e60*/  FMUL.FTZ R135, R135, R6 ;  /* 0x0000000687877220 */ /* 0x000fe20000410000 */
[----:B------:R-:W-:-:S02]  /*5e70*/  UIADD3 UR36, UR36, 0x1, URZ ;  /* 0x0000000124247890 */ /* 0x000fc4000fffe03f */
[----:B------:R-:W-:Y:S02]  /*5e80*/  USEL UR38, UR38, URZ, UP0 ;  /* 0x0000003f26267287 */ /* 0x000fe40008000000 */
[----:B------:R-:W-:-:S12]  /*5e90*/  ULOP3.LUT UR37, UR37, UR4, URZ, 0x3c, !UPT ;  /* 0x0000000425257292 */ /* 0x000fd8000f8e3c3f */
.L_x_161:
[----:B------:R-:W0:Y:S01]  /*5ea0*/  S2R R7, SR_CgaCtaId ;  /* 0x0000000000077919 */ /* 0x000e220000008800 */
[----:B------:R-:W-:Y:S01]  /*5eb0*/  MOV R0, 0x400 ;  /* 0x0000040000007802 */ /* 0x000fe20000000f00 */
[----:B------:R-:W-:Y:S01]  /*5ec0*/  BSSY B0, `(.L_x_186) ;  /* 0x0000212000007945 */ /* 0x000fe20003800000 */
[----:B------:R-:W-:Y:S02]  /*5ed0*/  BAR.SYNC.DEFER_BLOCKING 0x5, 0x200 ;  /* 0x0148000000007b1d */ /* 0x000fe40000010000 */
[----:B0-----:R-:W-:-:S05]  /*5ee0*/  LEA R0, R7, R0, 0x18 ;  /* 0x0000000007007211 */ /* 0x001fca00078ec0ff */
[----:B------:R-:W0:Y:S02]  /*5ef0*/  LDS.128 R44, [R0+0x19cd0] ;  /* 0x019cd000002c7984 */ /* 0x000e240000000c00 */
[----:B0-----:R-:W-:Y:S02]  /*5f00*/  R2UR UR5, R45 ;  /* 0x000000002d0572ca */ /* 0x001fe400000e0000 */
[----:B------:R-:W-:Y:S01]  /*5f10*/  R2UR UR40, R46 ;  /* 0x000000002e2872ca */ /* 0x000fe200000e0000 */
[----:B------:R-:W-:Y:S06]  /*5f20*/  BAR.ARV 0x4, 0x200 ;  /* 0x0108000000007b1d */ /* 0x000fec0000002000 */
[----:B------:R-:W-:Y:S08]  /*5f30*/  @P0 BRA `(.L_x_187) ;  /* 0x0000001400a00947 */ /* 0x000ff00003800000 */
[----:B------:R-:W0:Y:S01]  /*5f40*/  S2R R63, SR_TID.X ;  /* 0x00000000003f7919 */ /* 0x000e220000002100 */
[----:B------:R-:W-:Y:S01]  /*5f50*/  ULDC.64 UR6, c[0x4][0x38] ;  /* 0x01000e0000067ab9 */ /* 0x000fe20000000a00 */
[----:B0-----:R-:W-:-:S05]  /*5f60*/  IMAD.SHL.U32 R6, R63, 0x4, RZ ;  /* 0x000000043f067824 */ /* 0x001fca00078e00ff */
[----:B------:R-:W-:-:S04]  /*5f70*/  LOP3.LUT R6, R6, 0xc, RZ, 0xc0, !PT ;  /* 0x0000000c06067812 */ /* 0x000fc800078ec0ff */
[----:B------:R-:W-:-:S05]  /*5f80*/  IADD3 R6, P0, R6, UR6, RZ ;  /* 0x0000000606067c10 */ /* 0x000fca000ff1e0ff */
[----:B------:R-:W-:Y:S01]  /*5f90*/  IMAD.X R7, RZ, RZ, UR7, P0 ;  /* 0x00000007ff077e24 */ /* 0x000fe200080e06ff */
[----:B------:R-:W-:Y:S01]  /*5fa0*/  F2FP.BF16.F32.PACK_AB R25, R25, R28 ;  /* 0x0000001c1919723e */ /* 0x000fe200000010ff */
[----:B------:R-:W-:-:S03]  /*5fb0*/  ULDC.64 UR6, c[0x0][0xc00] ;  /* 0x0003000000067ab9 */ /* 0x000fc60000000a00 */
[----:B------:R0:W2:Y:S01]  /*5fc0*/  LDG.E.CONSTANT R6, desc[UR50][R6.64] ;  /* 0x0000003206067981 */ /* 0x0000a2000c1e9900 */
[----:B------:R-:W-:Y:S01]  /*5fd0*/  LOP3.LUT P0, R28, R63, 0x3, RZ, 0xc0, !PT ;  /* 0x000000033f1c7812 */ /* 0x000fe2000780c0ff */
[----:B------:R-:W-:Y:S01]  /*5fe0*/  UISETP.NE.U32.AND UP0, UPT, UR6, URZ, UPT ;  /* 0x0000003f0600728c */ /* 0x000fe2000bf05070 */
[----:B------:R-:W-:Y:S01]  /*5ff0*/  F2FP.BF16.F32.PACK_AB R5, R5, R54 ;  /* 0x000000360505723e */ /* 0x000fe200000010ff */
[----:B------:R-:W-:Y:S01]  /*6000*/  USHF.L.U32 UR8, UR42, 0x2, URZ ;  /* 0x000000022a087899 */ /* 0x000fe2000800063f */
[----:B------:R-:W-:Y:S01]  /*6010*/  F2FP.BF16.F32.PACK_AB R52, R49, R52 ;  /* 0x000000343134723e */ /* 0x000fe200000010ff */
[----:B------:R-:W-:Y:S01]  /*6020*/  UISETP.NE.AND.EX UP0, UPT, UR7, URZ, UPT, UP0 ;  /* 0x0000003f0700728c */ /* 0x000fe2000bf05300 */
[----:B------:R-:W-:Y:S01]  /*6030*/  ISETP.EQ.OR P0, PT, R28, 0x3, !P0 ;  /* 0x000000031c00780c */ /* 0x000fe20004702670 */
[----:B------:R-:W-:Y:S01]  /*6040*/  USHF.L.U64.HI UR9, UR42, 0x2, UR43 ;  /* 0x000000022a097899 */ /* 0x000fe2000801022b */
[----:B------:R-:W-:Y:S01]  /*6050*/  F2FP.BF16.F32.PACK_AB R53, R53, R56 ;  /* 0x000000383535723e */ /* 0x000fe200000010ff */
[----:B0-----:R-:W0:Y:S01]  /*6060*/  S2R R7, SR_SWINHI ;  /* 0x0000000000077919 */ /* 0x001e220000002f00 */
[----:B------:R-:W-:Y:S01]  /*6070*/  F2FP.BF16.F32.PACK_AB R4, R51, R4 ;  /* 0x000000043304723e */ /* 0x000fe200000010ff */
[----:B------:R-:W-:Y:S01]  /*6080*/  UIADD3 UR4, UP1, UR8, UR6, URZ ;  /* 0x0000000608047290 */ /* 0x000fe2000ff3e03f */
[----:B------:R-:W-:-:S02]  /*6090*/  F2FP.BF16.F32.PACK_AB R32, R29, R32 ;  /* 0x000000201d20723e */ /* 0x000fc400000010ff */
[----:B------:R-:W-:Y:S01]  /*60a0*/  SEL R45, R5, R52, P0 ;  /* 0x00000034052d7207 */ /* 0x000fe20000000000 */
[----:B------:R-:W-:Y:S01]  /*60b0*/  UIADD3.X UR6, UR9, UR7, URZ, UP1, !UPT ;  /* 0x0000000709067290 */ /* 0x000fe20008ffe43f */
[----:B------:R-:W-:Y:S02]  /*60c0*/  SEL R29, R53, R4, P0 ;  /* 0x00000004351d7207 */ /* 0x000fe40000000000 */
[----:B------:R-:W-:Y:S02]  /*60d0*/  SEL R28, R4, R53, P0 ;  /* 0x00000035041c7207 */ /* 0x000fe40000000000 */
[----:B------:R-:W-:Y:S02]  /*60e0*/  SEL R52, R52, R5, P0 ;  /* 0x0000000534347207 */ /* 0x000fe40000000000 */
[----:B------:R-:W-:Y:S02]  /*60f0*/  F2FP.BF16.F32.PACK_AB R14, R11, R14 ;  /* 0x0000000e0b0e723e */ /* 0x000fe400000010ff */
[----:B------:R-:W-:-:S02]  /*6100*/  F2FP.BF16.F32.PACK_AB R135, R135, R10 ;  /* 0x0000000a8787723e */ /* 0x000fc400000010ff */
[----:B------:R-:W-:Y:S02]  /*6110*/  F2FP.BF16.F32.PACK_AB R41, R41, R48 ;  /* 0x000000302929723e */ /* 0x000fe400000010ff */
[----:B------:R-:W-:Y:S02]  /*6120*/  F2FP.BF16.F32.PACK_AB R13, R13, R20 ;  /* 0x000000140d0d723e */ /* 0x000fe400000010ff */
[----:B------:R-:W-:Y:S02]  /*6130*/  F2FP.BF16.F32.PACK_AB R12, R9, R12 ;  /* 0x0000000c090c723e */ /* 0x000fe400000010ff */
[----:B------:R-:W-:Y:S02]  /*6140*/  SEL R51, R14, R135, P0 ;  /* 0x000000870e337207 */ /* 0x000fe40000000000 */
[----:B------:R-:W-:Y:S02]  /*6150*/  SEL R48, R135, R14, P0 ;  /* 0x0000000e87307207 */ /* 0x000fe40000000000 */
[----:B------:R-:W-:-:S02]  /*6160*/  F2FP.BF16.F32.PACK_AB R42, R39, R42 ;  /* 0x0000002a272a723e */ /* 0x000fc400000010ff */
[----:B------:R-:W-:Y:S02]  /*6170*/  F2FP.BF16.F32.PACK_AB R33, R33, R36 ;  /* 0x000000242121723e */ /* 0x000fe400000010ff */
[----:B------:R-:W-:Y:S02]  /*6180*/  SEL R39, R13, R12, P0 ;  /* 0x0000000c0d277207 */ /* 0x000fe40000000000 */
[----:B------:R-:W-:Y:S02]  /*6190*/  MOV R4, R0 ;  /* 0x0000000000047202 */ /* 0x000fe40000000f00 */
[----:B0-----:R-:W-:Y:S02]  /*61a0*/  MOV R5, R7 ;  /* 0x0000000700057202 */ /* 0x001fe40000000f00 */
[----:B------:R-:W-:Y:S02]  /*61b0*/  SEL R36, R12, R13, P0 ;  /* 0x0000000d0c247207 */ /* 0x000fe40000000000 */
[----:B------:R-:W-:Y:S01]  /*61c0*/  F2FP.BF16.F32.PACK_AB R60, R57, R60 ;  /* 0x0000003c393c723e */ /* 0x000fe200000010ff */
[----:B------:R-:W-:Y:S01]  /*61d0*/  IMAD.WIDE R10, R155, 0x2, R4 ;  /* 0x000000029b0a7825 */ /* 0x000fe200078e0204 */
[----:B------:R-:W-:-:S02]  /*61e0*/  F2FP.BF16.F32.PACK_AB R58, R55, R58 ;  /* 0x0000003a373a723e */ /* 0x000fc400000010ff */
[----:B------:R-:W-:Y:S02]  /*61f0*/  F2FP.BF16.F32.PACK_AB R35, R35, R38 ;  /* 0x000000262323723e */ /* 0x000fe400000010ff */
[C---:B------:R-:W-:Y:S02]  /*6200*/  LOP3.LUT R7, R10.reuse, 0x180, RZ, 0xc0, !PT ;  /* 0x000001800a077812 */ /* 0x040fe400078ec0ff */
[----:B------:R-:W-:Y:S02]  /*6210*/  IADD3 R14, P5, R10, 0x20, RZ ;  /* 0x000000200a0e7810 */ /* 0x000fe40007fbe0ff */
[----:B------:R-:W-:Y:S02]  /*6220*/  SHF.R.U64 R7, R7, 0x3, RZ ;  /* 0x0000000307077819 */ /* 0x000fe400000012ff */
[----:B------:R-:W-:Y:S02]  /*6230*/  LOP3.LUT R12, R14, 0x180, RZ, 0xc0, !PT ;  /* 0x000001800e0c7812 */ /* 0x000fe400078ec0ff */
[----:B------:R-:W-:-:S02]  /*6240*/  F2FP.BF16.F32.PACK_AB R34, R31, R34 ;  /* 0x000000221f22723e */ /* 0x000fc400000010ff */
[C---:B------:R-:W-:Y:S02]  /*6250*/  IADD3 R20, P4, R10.reuse, 0x3000, RZ ;  /* 0x000030000a147810 */ /* 0x040fe40007f9e0ff */
[C---:B------:R-:W-:Y:S02]  /*6260*/  IADD3 R53, P3, R10.reuse, 0x3020, RZ ;  /* 0x000030200a357810 */ /* 0x040fe40007f7e0ff */
[C---:B------:R-:W-:Y:S02]  /*6270*/  IADD3 R55, P2, R10.reuse, 0x6000, RZ ;  /* 0x000060000a377810 */ /* 0x040fe40007f5e0ff */
[----:B------:R-:W-:Y:S02]  /*6280*/  IADD3 R57, P1, R10, 0x6020, RZ ;  /* 0x000060200a397810 */ /* 0x000fe40007f3e0ff */
[----:B------:R-:W-:Y:S02]  /*6290*/  F2FP.BF16.F32.PACK_AB R27, R27, R30 ;  /* 0x0000001e1b1b723e */ /* 0x000fe400000010ff */
[----:B------:R-:W-:Y:S01]  /*62a0*/  F2FP.BF16.F32.PACK_AB R26, R21, R26 ;  /* 0x0000001a151a723e */ /* 0x000fe200000010ff */
[--C-:B------:R-:W-:Y:S01]  /*62b0*/  IMAD.X R21, RZ, RZ, R11.reuse, P3 ;  /* 0x000000ffff157224 */ /* 0x100fe200018e060b */
[----:B------:R-:W-:Y:S01]  /*62c0*/  LOP3.LUT R10, R7, R10, RZ, 0x3c, !PT ;  /* 0x0000000a070a7212 */ /* 0x000fe200078e3cff */
[----:B------:R-:W-:Y:S01]  /*62d0*/  IMAD.X R13, RZ, RZ, R11, P1 ;  /* 0x000000ffff0d7224 */ /* 0x000fe200008e060b */
[----:B------:R-:W-:-:S02]  /*62e0*/  F2FP.BF16.F32.PACK_AB R40, R37, R40 ;  /* 0x000000282528723e */ /* 0x000fc400000010ff */
[----:B------:R-:W-:Y:S02]  /*62f0*/  SHF.R.U64 R7, R12, 0x3, RZ ;  /* 0x000000030c077819 */ /* 0x000fe400000012ff */
[----:B------:R-:W-:Y:S02]  /*6300*/  SEL R37, R35, R34, P0 ;  /* 0x0000002223257207 */ /* 0x000fe40000000000 */
[----:B------:R-:W-:Y:S02]  /*6310*/  SEL R34, R34, R35, P0 ;  /* 0x0000002322227207 */ /* 0x000fe40000000000 */
[----:B------:R-:W-:Y:S02]  /*6320*/  SEL R35, R27, R26, P0 ;  /* 0x0000001a1b237207 */ /* 0x000fe40000000000 */
[----:B------:R-:W-:Y:S01]  /*6330*/  SEL R30, R26, R27, P0 ;  /* 0x0000001b1a1e7207 */ /* 0x000fe20000000000 */
[----:B------:R-:W-:Y:S01]  /*6340*/  IMAD.X R27, RZ, RZ, R11, P5 ;  /* 0x000000ffff1b7224 */ /* 0x000fe200028e060b */
[----:B------:R-:W-:-:S02]  /*6350*/  LOP3.LUT R26, R7, R14, RZ, 0x3c, !PT ;  /* 0x0000000e071a7212 */ /* 0x000fc400078e3cff */
[----:B------:R-:W-:Y:S02]  /*6360*/  LOP3.LUT R7, R20, 0x180, RZ, 0xc0, !PT ;  /* 0x0000018014077812 */ /* 0x000fe400078ec0ff */
[----:B------:R-:W-:Y:S02]  /*6370*/  F2FP.BF16.F32.PACK_AB R43, R43, R50 ;  /* 0x000000322b2b723e */ /* 0x000fe400000010ff */
[----:B------:R-:W-:Y:S02]  /*6380*/  LOP3.LUT R12, R53, 0x180, RZ, 0xc0, !PT ;  /* 0x00000180350c7812 */ /* 0x000fe400078ec0ff */
[----:B------:R-:W-:Y:S02]  /*6390*/  F2FP.BF16.F32.PACK_AB R61, R61, R64 ;  /* 0x000000403d3d723e */ /* 0x000fe400000010ff */
[----:B------:R-:W-:Y:S02]  /*63a0*/  F2FP.BF16.F32.PACK_AB R59, R59, R62 ;  /* 0x0000003e3b3b723e */ /* 0x000fe400000010ff */
[----:B------:R-:W-:Y:S01]  /*63b0*/  F2FP.BF16.F32.PACK_AB R24, R15, R24 ;  /* 0x000000180f18723e */ /* 0x000fe200000010ff */
[----:B------:R-:W-:Y:S01]  /*63c0*/  IMAD.X R15, RZ, RZ, R11, P2 ;  /* 0x000000ffff0f7224 */ /* 0x000fe200010e060b */
[----:B------:R-:W-:-:S02]  /*63d0*/  SEL R49, R41, R40, P0 ;  /* 0x0000002829317207 */ /* 0x000fc40000000000 */
[----:B------:R-:W-:Y:S02]  /*63e0*/  SEL R40, R40, R41, P0 ;  /* 0x0000002928287207 */ /* 0x000fe40000000000 */
[----:B------:R-:W-:Y:S02]  /*63f0*/  SHF.R.U64 R7, R7, 0x3, RZ ;  /* 0x0000000307077819 */ /* 0x000fe400000012ff */
[----:B------:R-:W-:Y:S02]  /*6400*/  SEL R31, R43, R42, P0 ;  /* 0x0000002a2b1f7207 */ /* 0x000fe40000000000 */
[----:B------:R-:W-:Y:S02]  /*6410*/  SEL R41, R33, R32, P0 ;  /* 0x0000002021297207 */ /* 0x000fe40000000000 */
[----:B------:R-:W-:Y:S02]  /*6420*/  LOP3.LUT R38, R57, 0x180, RZ, 0xc0, !PT ;  /* 0x0000018039267812 */ /* 0x000fe400078ec0ff */
[----:B------:R-:W-:-:S02]  /*6430*/  SEL R42, R42, R43, P0 ;  /* 0x0000002b2a2a7207 */ /* 0x000fc40000000000 */
[----:B------:R-:W-:Y:S02]  /*6440*/  SEL R32, R32, R33, P0 ;  /* 0x0000002120207207 */ /* 0x000fe40000000000 */
[----:B------:R-:W-:Y:S02]  /*6450*/  SHF.R.U64 R12, R12, 0x3, RZ ;  /* 0x000000030c0c7819 */ /* 0x000fe400000012ff */
[----:B------:R-:W-:Y:S02]  /*6460*/  SEL R9, R61, R60, P0 ;  /* 0x0000003c3d097207 */ /* 0x000fe40000000000 */
[----:B------:R-:W-:Y:S02]  /*6470*/  SEL R43, R59, R58, P0 ;  /* 0x0000003a3b2b7207 */ /* 0x000fe40000000000 */
[----:B------:R-:W-:Y:S02]  /*6480*/  SEL R33, R25, R24, P0 ;  /* 0x0000001819217207 */ /* 0x000fe40000000000 */
[----:B------:R-:W-:Y:S01]  /*6490*/  SEL R46, R24, R25, P0 ;  /* 0x00000019182e7207 */ /* 0x000fe20000000000 */
[----:B------:R-:W-:Y:S01]  /*64a0*/  IMAD.X R25, RZ, RZ, R11, P4 ;  /* 0x000000ffff197224 */ /* 0x000fe200020e060b */
[----:B------:R-:W-:-:S02]  /*64b0*/  SEL R60, R60, R61, P0 ;  /* 0x0000003d3c3c7207 */ /* 0x000fc40000000000 */
[----:B------:R-:W-:Y:S02]  /*64c0*/  SEL R58, R58, R59, P0 ;  /* 0x0000003b3a3a7207 */ /* 0x000fe40000000000 */
[----:B------:R-:W-:Y:S02]  /*64d0*/  LOP3.LUT R24, R7, R20, RZ, 0x3c, !PT ;  /* 0x0000001407187212 */ /* 0x000fe400078e3cff */
[----:B------:R-:W-:Y:S02]  /*64e0*/  SHF.R.U64 R38, R38, 0x3, RZ ;  /* 0x0000000326267819 */ /* 0x000fe400000012ff */
[----:B------:R-:W-:Y:S02]  /*64f0*/  LOP3.LUT R20, R12, R53, RZ, 0x3c, !PT ;  /* 0x000000350c147212 */ /* 0x000fe400078e3cff */
[----:B------:R-:W-:Y:S02]  /*6500*/  LOP3.LUT R12, R38, R57, RZ, 0x3c, !PT ;  /* 0x00000039260c7212 */ /* 0x000fe400078e3cff */
[----:B------:R-:W-:-:S02]  /*6510*/  MOV R53, R20 ;  /* 0x0000001400357202 */ /* 0x000fc40000000f00 */
[----:B------:R-:W-:Y:S02]  /*6520*/  MOV R56, R10 ;  /* 0x0000000a00387202 */ /* 0x000fe40000000f00 */
[----:B------:R-:W-:Y:S02]  /*6530*/  LOP3.LUT R14, R55, 0x180, RZ, 0xc0, !PT ;  /* 0x00000180370e7812 */ /* 0x000fe400078ec0ff */
[----:B------:R-:W-:Y:S02]  /*6540*/  MOV R54, R24 ;  /* 0x0000001800367202 */ /* 0x000fe40000000f00 */
[----:B------:R-:W-:Y:S02]  /*6550*/  SHF.R.U64 R14, R14, 0x3, RZ ;  /* 0x000000030e0e7819 */ /* 0x000fe400000012ff */
[----:B------:R-:W-:Y:S02]  /*6560*/  MOV R21, R12 ;  /* 0x0000000c00157202 */ /* 0x000fe40000000f00 */
[----:B------:R-:W-:-:S02]  /*6570*/  LOP3.LUT R14, R14, R55, RZ, 0x3c, !PT ;  /* 0x000000370e0e7212 */ /* 0x000fc400078e3cff */
[----:B------:R-:W-:Y:S02]  /*6580*/  MOV R55, R26 ;  /* 0x0000001a00377202 */ /* 0x000fe40000000f00 */
[----:B------:R-:W-:Y:S02]  /*6590*/  MOV R50, R14 ;  /* 0x0000000e00327202 */ /* 0x000fe40000000f00 */
[----:B------:R-:W-:Y:S02]  /*65a0*/  PLOP3.LUT P2, PT, PT, PT, UP0, 0x80, 0x0 ;  /* 0x000000000000781c */ /* 0x000fe40003f4f008 */
[----:B--2---:R-:W-:Y:S01]  /*65b0*/  LOP3.LUT R7, R6, 0x2, RZ, 0x3c, !PT ;  /* 0x0000000206077812 */ /* 0x004fe200078e3cff */
[----:B------:R-:W-:Y:S04]  /*65c0*/  SHFL.IDX PT, R9, R9, R6, 0x1c1f ;  /* 0x001c1f0609097589 */ /* 0x000fe800000e0000 */
[----:B------:R-:W-:Y:S04]  /*65d0*/  SHFL.IDX PT, R29, R29, R6, 0x1c1f ;  /* 0x001c1f061d1d7589 */ /* 0x000fe800000e0000 */
[----:B------:R-:W0:Y:S04]  /*65e0*/  SHFL.IDX PT, R60, R60, R7, 0x1c1f ;  /* 0x001c1f073c3c7589 */ /* 0x000e2800000e0000 */
[----:B------:R-:W1:Y:S04]  /*65f0*/  SHFL.IDX PT, R28, R28, R7, 0x1c1f ;  /* 0x001c1f071c1c7589 */ /* 0x000e6800000e0000 */
[----:B------:R-:W-:Y:S04]  /*6600*/  SHFL.IDX PT, R43, R43, R6, 0x1c1f ;  /* 0x001c1f062b2b7589 */ /* 0x000fe800000e0000 */
[----:B------:R-:W2:Y:S04]  /*6610*/  SHFL.IDX PT, R58, R58, R7, 0x1c1f ;  /* 0x001c1f073a3a7589 */ /* 0x000ea800000e0000 */
[----:B------:R-:W-:Y:S04]  /*6620*/  SHFL.IDX PT, R31, R31, R6, 0x1c1f ;  /* 0x001c1f061f1f7589 */ /* 0x000fe800000e0000 */
[----:B------:R-:W-:Y:S04]  /*6630*/  SHFL.IDX PT, R45, R45, R6, 0x1c1f ;  /* 0x001c1f062d2d7589 */ /* 0x000fe800000e0000 */
[----:B------:R-:W3:Y:S01]  /*6640*/  SHFL.IDX PT, R52, R52, R7, 0x1c1f ;  /* 0x001c1f0734347589 */ /* 0x000ee200000e0000 */
[----:B0-----:R-:W-:-:S02]  /*6650*/  SEL R12, R9, R60, P0 ;  /* 0x0000003c090c7207 */ /* 0x001fc40000000000 */
[----:B------:R-:W-:Y:S01]  /*6660*/  SEL R14, R60, R9, P0 ;  /* 0x000000093c0e7207 */ /* 0x000fe20000000000 */
[----:B------:R-:W-:Y:S01]  /*6670*/  SHFL.IDX PT, R35, R35, R6, 0x1c1f ;  /* 0x001c1f0623237589 */ /* 0x000fe200000e0000 */
[----:B-1----:R-:W-:Y:S02]  /*6680*/  SEL R24, R29, R28, P0 ;  /* 0x0000001c1d187207 */ /* 0x002fe40000000000 */
[----:B------:R-:W-:Y:S01]  /*6690*/  SEL R26, R28, R29, P0 ;  /* 0x0000001d1c1a7207 */ /* 0x000fe20000000000 */
[----:B------:R-:W0:Y:S04]  /*66a0*/  SHFL.IDX PT, R42, R42, R7, 0x1c1f ;  /* 0x001c1f072a2a7589 */ /* 0x000e2800000e0000 */
[----:B------:R1:W4:Y:S01]  /*66b0*/  SHFL.IDX PT, R38, R30, R7, 0x1c1f ;  /* 0x001c1f071e267589 */ /* 0x00032200000e0000 */
[----:B--2---:R-:W-:-:S02]  /*66c0*/  SEL R13, R43, R58, P0 ;  /* 0x0000003a2b0d7207 */ /* 0x004fc40000000000 */
[----:B------:R-:W-:Y:S01]  /*66d0*/  SEL R15, R58, R43, P0 ;  /* 0x0000002b3a0f7207 */ /* 0x000fe20000000000 */
[----:B------:R-:W-:Y:S04]  /*66e0*/  SHFL.IDX PT, R37, R37, R6, 0x1c1f ;  /* 0x001c1f0625257589 */ /* 0x000fe800000e0000 */
[----:B------:R-:W-:Y:S04]  /*66f0*/  SHFL.IDX PT, R49, R49, R6, 0x1c1f ;  /* 0x001c1f0631317589 */ /* 0x000fe800000e0000 */
[----:B------:R-:W2:Y:S01]  /*6700*/  SHFL.IDX PT, R34, R34, R7, 0x1c1f ;  /* 0x001c1f0722227589 */ /* 0x000ea200000e0000 */
[----:B---3--:R-:W-:-:S02]  /*6710*/  SEL R25, R45, R52, P0 ;  /* 0x000000342d197207 */ /* 0x008fc40000000000 */
[----:B------:R-:W-:Y:S01]  /*6720*/  SEL R27, R52, R45, P0 ;  /* 0x0000002d341b7207 */ /* 0x000fe20000000000 */
[----:B------:R-:W3:Y:S04]  /*6730*/  SHFL.IDX PT, R20, R40, R7, 0x1c1f ;  /* 0x001c1f0728147589 */ /* 0x000ee800000e0000 */
[----:B------:R-:W-:Y:S01]  /*6740*/  SHFL.IDX PT, R39, R39, R6, 0x1c1f ;  /* 0x001c1f0627277589 */ /* 0x000fe200000e0000 */
[----:B0-----:R-:W-:Y:S02]  /*6750*/  SEL R28, R31, R42, P0 ;  /* 0x0000002a1f1c7207 */ /* 0x001fe40000000000 */
[----:B-1----:R-:W-:Y:S01]  /*6760*/  SEL R30, R42, R31, P0 ;  /* 0x0000001f2a1e7207 */ /* 0x002fe20000000000 */
[----:B------:R-:W-:Y:S04]  /*6770*/  SHFL.IDX PT, R41, R41, R6, 0x1c1f ;  /* 0x001c1f0629297589 */ /* 0x000fe800000e0000 */
[----:B------:R4:W0:Y:S04]  /*6780*/  SHFL.IDX PT, R10, R36, R7, 0x1c1f ;  /* 0x001c1f07240a7589 */ /* 0x00082800000e0000 */
[----:B------:R2:W1:Y:S04]  /*6790*/  SHFL.IDX PT, R44, R32, R7, 0x1c1f ;  /* 0x001c1f07202c7589 */ /* 0x00046800000e0000 */
[----:B------:R-:W-:Y:S01]  /*67a0*/  SHFL.IDX PT, R11, R33, R6, 0x1c1f ;  /* 0x001c1f06210b7589 */ /* 0x000fe200000e0000 */
[----:B----4-:R-:W-:-:S03]  /*67b0*/  SEL R36, R35, R38, P0 ;  /* 0x0000002623247207 */ /* 0x010fc60000000000 */
[----:B------:R-:W4:Y:S01]  /*67c0*/  SHFL.IDX PT, R46, R46, R7, 0x1c1f ;  /* 0x001c1f072e2e7589 */ /* 0x000f2200000e0000 */
[----:B------:R-:W-:Y:S02]  /*67d0*/  SEL R38, R38, R35, P0 ;  /* 0x0000002326267207 */ /* 0x000fe40000000000 */
[----:B--2---:R-:W-:Y:S01]  /*67e0*/  SEL R32, R37, R34, P0 ;  /* 0x0000002225207207 */ /* 0x004fe20000000000 */
[----:B------:R2:W-:Y:S01]  /*67f0*/  SHFL.IDX PT, R51, R51, R6, 0x1c1f ;  /* 0x001c1f0633337589 */ /* 0x0005e200000e0000 */
[----:B---3--:R-:W-:Y:S02]  /*6800*/  SEL R29, R49, R20, P0 ;  /* 0x00000014311d7207 */ /* 0x008fe40000000000 */
[----:B------:R-:W-:Y:S01]  /*6810*/  SEL R31, R20, R49, P0 ;  /* 0x00000031141f7207 */ /* 0x000fe20000000000 */
[----:B------:R3:W4:Y:S01]  /*6820*/  SHFL.IDX PT, R48, R48, R7, 0x1c1f ;  /* 0x001c1f0730307589 */ /* 0x00072200000e0000 */
[----:B------:R-:W-:Y:S01]  /*6830*/  SEL R34, R34, R37, P0 ;  /* 0x0000002522227207 */ /* 0x000fe20000000000 */
[----:B------:R-:W-:Y:S01]  /*6840*/  BAR.SYNC.DEFER_BLOCKING 0x1, 0x180 ;  /* 0x0046000000007b1d */ /* 0x000fe20000010000 */
[----:B0-----:R-:W-:Y:S01]  /*6850*/  SEL R40, R39, R10, P0 ;  /* 0x0000000a27287207 */ /* 0x001fe20000000000 */
[----:B--2---:R-:W-:Y:S01]  /*6860*/  IMAD.U32 R6, RZ, RZ, UR4 ;  /* 0x00000004ff067e24 */ /* 0x004fe2000f8e00ff */
[----:B------:R-:W-:-:S02]  /*6870*/  SEL R42, R10, R39, P0 ;  /* 0x000000270a2a7207 */ /* 0x000fc40000000000 */
[----:B-1----:R-:W-:Y:S01]  /*6880*/  SEL R33, R41, R44, P0 ;  /* 0x0000002c29217207 */ /* 0x002fe20000000000 */
[----:B---3--:R-:W-:Y:S01]  /*6890*/  IMAD.U32 R7, RZ, RZ, UR6 ;  /* 0x00000006ff077e24 */ /* 0x008fe2000f8e00ff */
[----:B------:R-:W-:Y:S01]  /*68a0*/  SEL R35, R44, R41, P0 ;  /* 0x000000292c237207 */ /* 0x000fe20000000000 */
[----:B------:R-:W-:Y:S01]  /*68b0*/  ULDC.64 UR6, c[0x0][0xc08] ;  /* 0x0003020000067ab9 */ /* 0x000fe20000000a00 */
[----:B----4-:R-:W-:Y:S02]  /*68c0*/  SEL R37, R11, R46, P0 ;  /* 0x0000002e0b257207 */ /* 0x010fe40000000000 */
[----:B------:R-:W-:Y:S01]  /*68d0*/  SEL R43, R48, R51, P0 ;  /* 0x00000033302b7207 */ /* 0x000fe20000000000 */
[----:B------:R0:W-:Y:S01]  /*68e0*/  STSM.16.M88.4 [R56], R12 ;  /* 0x0000000c38007844 */ /* 0x0001e20000000200 */
[----:B------:R-:W-:Y:S01]  /*68f0*/  SEL R39, R46, R11, P0 ;  /* 0x0000000b2e277207 */ /* 0x000fe20000000000 */
[----:B------:R-:W-:Y:S01]  /*6900*/  UMOV UR4, URZ ;  /* 0x0000003f00047c82 */ /* 0x000fe20008000000 */
[----:B------:R-:W-:Y:S01]  /*6910*/  SEL R41, R51, R48, P0 ;  /* 0x0000003033297207 */ /* 0x000fe20000000000 */
[----:B------:R1:W-:Y:S01]  /*6920*/  STSM.16.M88.4 [R55], R24 ;  /* 0x0000001837007844 */ /* 0x0003e20000000200 */
[----:B------:R-:W2:Y:S03]  /*6930*/  LDC R44, c[0x0][0xbe8] ;  /* 0x0002fa00ff2c7b82 */ /* 0x000ea60000000800 */
[----:B------:R1:W-:Y:S04]  /*6940*/  STSM.16.M88.4 [R54], R28 ;  /* 0x0000001c36007844 */ /* 0x0003e80000000200 */
[----:B------:R1:W-:Y:S04]  /*6950*/  STSM.16.M88.4 [R53], R32 ;  /* 0x0000002035007844 */ /* 0x0003e80000000200 */
[----:B------:R1:W-:Y:S04]  /*6960*/  STSM.16.M88.4 [R50], R36 ;  /* 0x0000002432007844 */ /* 0x0003e80000000200 */
[----:B------:R1:W-:Y:S01]  /*6970*/  STSM.16.M88.4 [R21], R40 ;  /* 0x0000002815007844 */ /* 0x0003e20000000200 */
[----:B------:R-:W-:Y:S06]  /*6980*/  BAR.SYNC.DEFER_BLOCKING 0x1, 0x180 ;  /* 0x0046000000007b1d */ /* 0x000fec0000010000 */
[----:B------:R-:W3:Y:S01]  /*6990*/  @P2 LDG.E R9, desc[UR50][R6.64] ;  /* 0x0000003206092981 */ /* 0x000ee2000c1e1900 */
[----:B------:R-:W-:Y:S01]  /*69a0*/  UISETP.NE.U32.AND UP1, UPT, UR6, URZ, UPT ;  /* 0x0000003f0600728c */ /* 0x000fe2000bf25070 */
[----:B--2---:R-:W-:-:S03]  /*69b0*/  ISETP.NE.AND P1, PT, R44, 0x1, PT ;  /* 0x000000012c00780c */ /* 0x004fc60003f25270 */
[----:B------:R-:W-:-:S06]  /*69c0*/  UISETP.NE.AND.EX UP1, UPT, UR7, URZ, UPT, UP1 ;  /* 0x0000003f0700728c */ /* 0x000fcc000bf25310 */
[----:B------:R-:W-:-:S04]  /*69d0*/  PLOP3.LUT P0, PT, PT, PT, UP1, 0x80, 0x0 ;  /* 0x000000000000781c */ /* 0x000fc80003f0f018 */
[----:B------:R-:W2:Y:S01]  /*69e0*/  @P1 LDC R10, c[0x0][0xbec] ;  /* 0x0002fb00ff0a1b82 */ /* 0x000ea20000000800 */
[----:B------:R-:W-:-:S03]  /*69f0*/  @UP1 UIADD3 UR6, UP2, UR8, UR6, URZ ;  /* 0x0000000608061290 */ /* 0x000fc6000ff5e03f */
[----:B------:R-:W-:Y:S01]  /*6a00*/  ULDC UR8, c[0x0][0xa88] ;  /* 0x0002a20000087ab9 */ /* 0x000fe20000000800 */
[----:B------:R-:W-:Y:S02]  /*6a10*/  @UP1 UIADD3.X UR7, UR9, UR7, URZ, UP2, !UPT ;  /* 0x0000000709071290 */ /* 0x000fe400097fe43f */
[----:B0-----:R-:W-:Y:S01]  /*6a20*/  IMAD.U32 R14, RZ, RZ, UR6 ;  /* 0x00000006ff0e7e24 */ /* 0x001fe2000f8e00ff */
[----:B------:R-:W0:Y:S03]  /*6a30*/  @P1 LDC R12, c[0x0][0xbf0] ;  /* 0x0002fc00ff0c1b82 */ /* 0x000e260000000800 */
[----:B------:R-:W-:Y:S01]  /*6a40*/  IMAD.U32 R15, RZ, RZ, UR7 ;  /* 0x00000007ff0f7e24 */ /* 0x000fe2000f8e00ff */
[----:B---3--:R-:W-:Y:S01]  /*6a50*/  @P2 R2UR UR4, R9 ;  /* 0x00000000090422ca */ /* 0x008fe200000e0000 */
[----:B------:R-:W-:-:S06]  /*6a60*/  IMAD.U32 R9, RZ, RZ, UR8 ;  /* 0x00000008ff097e24 */ /* 0x000fcc000f8e00ff */
[----:B------:R1:W5:Y:S01]  /*6a70*/  @P0 LDG.E R9, desc[UR50][R14.64] ;  /* 0x000000320e090981 */ /* 0x000362000c1e1900 */
[----:B0-2---:R-:W-:Y:S07]  /*6a80*/  @P0 BRA `(.L_x_188) ;  /* 0x0000000000100947 */ /* 0x005fee0003800000 */
[----:B------:R-:W-:Y:S05]  /*6a90*/  @!P2 BRA `(.L_x_188) ;  /* 0x00000000000ca947 */ /* 0x000fea0003800000 */
[----:B-1----:R-:W2:Y:S04]  /*6aa0*/  LDG.E R14, desc[UR50][R6.64] ;  /* 0x00000032060e7981 */ /* 0x002ea8000c1e1900 */
[----:B-----5:R-:W2:Y:S02]  /*6ab0*/  LDG.E R9, desc[UR50][R6.64+0x4] ;  /* 0x0000043206097981 */ /* 0x020ea4000c1e1900 */
[----:B--2---:R-:W-:-:S07]  /*6ac0*/  IMAD.IADD R9, R9, 0x1, -R14 ;  /* 0x0000000109097824 */ /* 0x004fce00078e0a0e */
.L_x_188:
[----:B-1----:R-:W-:Y:S01]  /*6ad0*/  IMAD.U32 R15, RZ, RZ, UR45 ;  /* 0x0000002dff0f7e24 */ /* 0x002fe2000f8e00ff */
[----:B------:R-:W-:Y:S01]  /*6ae0*/  USHF.R.S32.HI UR14, URZ, 0x1f, UR46 ;  /* 0x0000001f3f0e7899 */ /* 0x000fe2000801142e */
[----:B------:R-:W-:Y:S01]  /*6af0*/  IMAD R11, R19, 0x20, R2 ;  /* 0x00000020130b7824 */ /* 0x000fe200078e0202 */
[----:B------:R-:W-:Y:S01]  /*6b00*/  ULDC.64 UR12, c[0x0][0xb90] ;  /* 0x0002e400000c7ab9 */ /* 0x000fe20000000a00 */
[----:B------:R-:W-:Y:S01]  /*6b10*/  IMAD R15, R15, 0xc0, R154 ;  /* 0x000000c00f0f7824 */ /* 0x000fe200078e029a */
[----:B------:R-:W-:Y:S01]  /*6b20*/  USHF.R.S32.HI UR9, URZ, 0x1f, UR4 ;  /* 0x0000001f3f097899 */ /* 0x000fe20008011404 */
[----:B------:R-:W-:Y:S01]  /*6b30*/  IMAD.WIDE R4, R11, 0x2, R4 ;  /* 0x000000020b047825 */ /* 0x000fe200078e0204 */
[----:B------:R-:W-:Y:S01]  /*6b40*/  UIMAD UR10, UR14, UR12, URZ ;  /* 0x0000000c0e0a72a4 */ /* 0x000fe2000f8e023f */
[----:B------:R-:W-:Y:S02]  /*6b50*/  UMOV UR8, UR4 ;  /* 0x0000000400087c82 */ /* 0x000fe40008000000 */
[----:B------:R-:W-:Y:S01]  /*6b60*/  @P1 IMAD.HI.U32 R7, R15, R10, RZ ;  /* 0x0000000a0f071227 */ /* 0x000fe200078e00ff */
[----:B------:R-:W-:Y:S01]  /*6b70*/  USEL UR43, UR43, URZ, !UP0 ;  /* 0x0000003f2b2b7287 */ /* 0x000fe2000c000000 */
[----:B------:R-:W-:Y:S01]  /*6b80*/  IADD3 R13, P2, R4, 0x1800, RZ ;  /* 0x00001800040d7810 */ /* 0x000fe20007f5e0ff */
[----:B------:R-:W-:Y:S01]  /*6b90*/  UIMAD.WIDE.U32 UR6, UR46, UR12, UR8 ;  /* 0x0000000c2e0672a5 */ /* 0x000fe2000f8e0008 */
[----:B------:R-:W-:Y:S01]  /*6ba0*/  IMAD.MOV.U32 R6, RZ, RZ, R15 ;  /* 0x000000ffff067224 */ /* 0x000fe200078e000f */
[----:B------:R-:W-:Y:S01]  /*6bb0*/  UIMAD UR10, UR46, UR13, UR10 ;  /* 0x0000000d2e0a72a4 */ /* 0x000fe2000f8e020a */
[----:B------:R-:W-:Y:S01]  /*6bc0*/  @P1 SHF.R.U32.HI R6, RZ, R12, R7 ;  /* 0x0000000cff061219 */ /* 0x000fe20000011607 */
[----:B------:R-:W-:Y:S01]  /*6bd0*/  USEL UR42, UR42, URZ, !UP0 ;  /* 0x0000003f2a2a7287 */ /* 0x000fe2000c000000 */
[----:B------:R-:W-:Y:S01]  /*6be0*/  LOP3.LUT R12, R13, 0x180, RZ, 0xc0, !PT ;  /* 0x000001800d0c7812 */ /* 0x000fe200078ec0ff */
[----:B------:R-:W-:Y:S01]  /*6bf0*/  ULDC.64 UR12, c[0x0][0xb98] ;  /* 0x0002e600000c7ab9 */ /* 0x000fe20000000a00 */
[----:B------:R-:W-:Y:S01]  /*6c00*/  UIADD3 UR7, UR7, UR10, URZ ;  /* 0x0000000a07077290 */ /* 0x000fe2000fffe03f */
[--C-:B------:R-:W-:Y:S01]  /*6c10*/  IMAD.MOV R11, RZ, RZ, -R6.reuse ;  /* 0x000000ffff0b7224 */ /* 0x100fe200078e0a06 */
[----:B------:R-:W-:Y:S01]  /*6c20*/  UIMAD UR8, UR43, UR12, URZ ;  /* 0x0000000c2b0872a4 */ /* 0x000fe2000f8e023f */
[----:B------:R-:W-:Y:S01]  /*6c30*/  SHF.R.S32.HI R7, RZ, 0x1f, R6 ;  /* 0x0000001fff077819 */ /* 0x000fe20000011406 */
[----:B------:R-:W-:Y:S01]  /*6c40*/  UIMAD.WIDE.U32 UR6, UR42, UR12, UR6 ;  /* 0x0000000c2a0672a5 */ /* 0x000fe2000f8e0006 */
[----:B------:R-:W-:Y:S01]  /*6c50*/  IMAD R11, R44, R11, R15 ;  /* 0x0000000b2c0b7224 */ /* 0x000fe200078e020f */
[----:B------:R-:W-:Y:S01]  /*6c60*/  UIMAD UR8, UR42, UR13, UR8 ;  /* 0x0000000d2a0872a4 */ /* 0x000fe2000f8e0208 */
[----:B------:R-:W-:Y:S01]  /*6c70*/  SHF.R.U64 R12, R12, 0x3, RZ ;  /* 0x000000030c0c7819 */ /* 0x000fe200000012ff */
[----:B-----5:R-:W-:Y:S01]  /*6c80*/  IMAD R43, R9, R44, RZ ;  /* 0x0000002c092b7224 */ /* 0x020fe200078e02ff */
[----:B------:R-:W-:Y:S01]  /*6c90*/  ULDC.64 UR10, c[0x0][0xaa0] ;  /* 0x0002a800000a7ab9 */ /* 0x000fe20000000a00 */
[----:B------:R-:W-:Y:S01]  /*6ca0*/  IADD3 R6, P0, R6, UR6, RZ ;  /* 0x0000000606067c10 */ /* 0x000fe2000ff1e0ff */
[----:B------:R-:W0:Y:S01]  /*6cb0*/  @P1 LDC R9, c[0x0][0xbec] ;  /* 0x0002fb00ff091b82 */ /* 0x000e220000000800 */
[----:B------:R-:W-:Y:S01]  /*6cc0*/  IMAD.U32 R14, RZ, RZ, UR8 ;  /* 0x00000008ff0e7e24 */ /* 0x000fe2000f8e00ff */
[----:B------:R-:W-:-:S02]  /*6cd0*/  SHF.R.S32.HI R10, RZ, 0x1f, R11 ;  /* 0x0000001fff0a7819 */ /* 0x000fc4000001140b */
[----:B------:R-:W-:Y:S02]  /*6ce0*/  IADD3 R33, P6, R4, 0x3000, RZ ;  /* 0x0000300004217810 */ /* 0x000fe40007fde0ff */
[----:B------:R-:W-:Y:S01]  /*6cf0*/  IADD3.X R7, R7, UR7, R14, P0, !PT ;  /* 0x0000000707077c10 */ /* 0x000fe200087fe40e */
[----:B------:R-:W-:Y:S01]  /*6d00*/  ULDC.64 UR6, c[0x0][0xb88] ;  /* 0x0002e20000067ab9 */ /* 0x000fe20000000a00 */
[----:B------:R-:W-:Y:S01]  /*6d10*/  UIMAD UR8, UR9, UR10, URZ ;  /* 0x0000000a090872a4 */ /* 0x000fe2000f8e023f */
[----:B------:R-:W-:Y:S01]  /*6d20*/  IMAD R14, R10, UR6, RZ ;  /* 0x000000060a0e7c24 */ /* 0x000fe2000f8e02ff */
[----:B------:R-:W-:Y:S01]  /*6d30*/  LOP3.LUT R10, R12, R13, RZ, 0x3c, !PT ;  /* 0x0000000d0c0a7212 */ /* 0x000fe200078e3cff */
[C---:B------:R-:W-:Y:S01]  /*6d40*/  IMAD.WIDE.U32 R6, R11.reuse, UR6, R6 ;  /* 0x000000060b067c25 */ /* 0x040fe2000f8e0006 */
[C---:B------:R-:W-:Y:S02]  /*6d50*/  IADD3 R25, P5, R4.reuse, 0x4800, RZ ;  /* 0x0000480004197810 */ /* 0x040fe40007fbe0ff */
[----:B------:R-:W-:Y:S01]  /*6d60*/  IADD3 R37, P4, R4, 0x6000, RZ ;  /* 0x0000600004257810 */ /* 0x000fe20007f9e0ff */
[----:B------:R-:W-:Y:S01]  /*6d70*/  IMAD R13, R11, UR7, R14 ;  /* 0x000000070b0d7c24 */ /* 0x000fe2000f8e020e */
[----:B------:R-:W-:Y:S01]  /*6d80*/  ULDC.64 UR6, c[0x0][0xb50] ;  /* 0x0002d40000067ab9 */ /* 0x000fe20000000a00 */
[----:B------:R-:W-:Y:S01]  /*6d90*/  IMAD.X R11, RZ, RZ, R5, P2 ;  /* 0x000000ffff0b7224 */ /* 0x000fe200010e0605 */
[----:B------:R-:W-:Y:S01]  /*6da0*/  LEA R12, P0, R6, UR6, 0x2 ;  /* 0x00000006060c7c11 */ /* 0x000fe2000f8010ff */
[----:B------:R-:W-:Y:S01]  /*6db0*/  IMAD.IADD R7, R7, 0x1, R13 ;  /* 0x0000000107077824 */ /* 0x000fe200078e020d */
[----:B------:R-:W-:Y:S01]  /*6dc0*/  UIMAD UR8, UR4, UR11, UR8 ;  /* 0x0000000b040872a4 */ /* 0x000fe2000f8e0208 */
[----:B------:R-:W-:-:S02]  /*6dd0*/  LOP3.LUT R13, R4, 0x180, RZ, 0xc0, !PT ;  /* 0x00000180040d7812 */ /* 0x000fc400078ec0ff */
[----:B------:R-:W-:Y:S01]  /*6de0*/  SHFL.IDX PT, R20, R12, RZ, 0x1c1f ;  /* 0x001c1fff0c147589 */ /* 0x000fe200000e0000 */
[----:B------:R-:W-:Y:S01]  /*6df0*/  LEA.HI.X R14, R6, UR7, R7, 0x2, P0 ;  /* 0x00000007060e7c11 */ /* 0x000fe200080f1407 */
[----:B------:R-:W-:Y:S01]  /*6e00*/  IMAD.U32 R7, RZ, RZ, UR45 ;  /* 0x0000002dff077e24 */ /* 0x000fe2000f8e00ff */
[----:B------:R-:W-:Y:S01]  /*6e10*/  LOP3.LUT P0, RZ, R22, 0x3, RZ, 0xc0, !PT ;  /* 0x0000000316ff7812 */ /* 0x000fe2000780c0ff */
[----:B------:R1:W-:Y:S01]  /*6e20*/  SHFL.IDX PT, R40, R12, 0x1, 0x1c1f ;  /* 0x003c1f000c287f89 */ /* 0x0003e200000e0000 */
[----:B------:R-:W-:Y:S01]  /*6e30*/  SHF.R.U64 R13, R13, 0x3, RZ ;  /* 0x000000030d0d7819 */ /* 0x000fe200000012ff */
[----:B------:R-:W-:Y:S01]  /*6e40*/  IMAD R26, R7, 0xc0, R152 ;  /* 0x000000c0071a7824 */ /* 0x000fe200078e0298 */
[----:B------:R-:W-:Y:S01]  /*6e50*/  UIMAD.WIDE.U32 UR6, UR4, UR10, URZ ;  /* 0x0000000a040672a5 */ /* 0x000fe2000f8e003f */
[----:B------:R-:W2:Y:S01]  /*6e60*/  SHFL.IDX PT, R21, R14, RZ, 0x1c1f ;  /* 0x001c1fff0e157589 */ /* 0x000ea200000e0000 */
[----:B------:R-:W-:Y:S01]  /*6e70*/  IADD3 R7, P3, R4, 0x7800, RZ ;  /* 0x0000780004077810 */ /* 0x000fe20007f7e0ff */
[C---:B------:R-:W-:Y:S01]  /*6e80*/  VIADD R6, R26.reuse, 0x8 ;  /* 0x000000081a067836 */ /* 0x040fe20000000000 */
[-C--:B------:R-:W-:Y:S01]  /*6e90*/  ISETP.GE.OR P2, PT, R26, R43.reuse, P0 ;  /* 0x0000002b1a00720c */ /* 0x080fe20000746670 */
[----:B------:R-:W3:Y:S01]  /*6ea0*/  SHFL.IDX PT, R41, R14, 0x1, 0x1c1f ;  /* 0x003c1f000e297f89 */ /* 0x000ee200000e0000 */
[----:B------:R-:W-:Y:S01]  /*6eb0*/  ULDC.64 UR10, c[0x0][0xae8] ;  /* 0x0002ba00000a7ab9 */ /* 0x000fe20000000a00 */
[----:B------:R-:W-:Y:S01]  /*6ec0*/  UIADD3 UR7, UR7, UR8, URZ ;  /* 0x0000000807077290 */ /* 0x000fe2000fffe03f */
[----:B------:R-:W-:Y:S01]  /*6ed0*/  ISETP.GE.OR P0, PT, R6, R43, P0 ;  /* 0x0000002b0600720c */ /* 0x000fe20000706670 */
[----:B------:R-:W-:Y:S01]  /*6ee0*/  UIMAD UR4, UR14, UR10, URZ ;  /* 0x0000000a0e0472a4 */ /* 0x000fe2000f8e023f */
[----:B------:R-:W-:Y:S01]  /*6ef0*/  LOP3.LUT R32, R33, 0x180, RZ, 0xc0, !PT ;  /* 0x0000018021207812 */ /* 0x000fe200078ec0ff */
[----:B------:R-:W-:Y:S01]  /*6f00*/  IMAD.X R29, RZ, RZ, R5, P3 ;  /* 0x000000ffff1d7224 */ /* 0x000fe200018e0605 */
[----:B------:R-:W-:-:S02]  /*6f10*/  LOP3.LUT R24, R25, 0x180, RZ, 0xc0, !PT ;  /* 0x0000018019187812 */ /* 0x000fc400078ec0ff */
[----:B------:R-:W-:Y:S02]  /*6f20*/  LOP3.LUT R36, R37, 0x180, RZ, 0xc0, !PT ;  /* 0x0000018025247812 */ /* 0x000fe400078ec0ff */
[----:B-1----:R-:W-:Y:S01]  /*6f30*/  LOP3.LUT R12, R13, R4, RZ, 0x3c, !PT ;  /* 0x000000040d0c7212 */ /* 0x002fe200078e3cff */
[----:B--2---:R1:W-:Y:S01]  /*6f40*/  @!P2 ST.E desc[UR50][R20.64], R3 ;  /* 0x000000031400a985 */ /* 0x0043e2000c101932 */
[----:B------:R-:W-:Y:S01]  /*6f50*/  UIMAD UR4, UR46, UR11, UR4 ;  /* 0x0000000b2e0472a4 */ /* 0x000fe2000f8e0204 */
[----:B------:R-:W-:Y:S01]  /*6f60*/  LOP3.LUT R6, R7, 0x180, RZ, 0xc0, !PT ;  /* 0x0000018007067812 */ /* 0x000fe200078ec0ff */
[----:B------:R-:W-:Y:S01]  /*6f70*/  UIMAD.WIDE.U32 UR6, UR46, UR10, UR6 ;  /* 0x0000000a2e0672a5 */ /* 0x000fe2000f8e0006 */
[----:B---3--:R0:W-:Y:S01]  /*6f80*/  @!P0 ST.E desc[UR50][R40.64], R8 ;  /* 0x0000000828008985 */ /* 0x0081e2000c101932 */
[----:B------:R-:W-:Y:S01]  /*6f90*/  ULDC.64 UR8, c[0x0][0xaf0] ;  /* 0x0002bc0000087ab9 */ /* 0x000fe20000000a00 */
[----:B------:R-:W-:Y:S01]  /*6fa0*/  SHF.R.U64 R32, R32, 0x3, RZ ;  /* 0x0000000320207819 */ /* 0x000fe200000012ff */
[----:B------:R-:W-:Y:S01]  /*6fb0*/  IMAD.MOV.U32 R13, RZ, RZ, R5 ;  /* 0x000000ffff0d7224 */ /* 0x000fe200078e0005 */
[----:B------:R-:W-:-:S02]  /*6fc0*/  SHF.R.U64 R24, R24, 0x3, RZ ;  /* 0x0000000318187819 */ /* 0x000fc400000012ff */
[----:B------:R-:W-:Y:S01]  /*6fd0*/  SHF.R.U64 R36, R36, 0x3, RZ ;  /* 0x0000000324247819 */ /* 0x000fe200000012ff */
[----:B-1----:R-:W1:Y:S01]  /*6fe0*/  @P1 LDC R21, c[0x0][0xbf0] ;  /* 0x0002fc00ff151b82 */ /* 0x002e620000000800 */
[----:B------:R-:W-:Y:S02]  /*6ff0*/  IMAD R3, R18, 0x60, R19 ;  /* 0x0000006012037824 */ /* 0x000fe400078e0213 */
[----:B------:R-:W-:Y:S01]  /*7000*/  IMAD.U32 R20, RZ, RZ, UR45 ;  /* 0x0000002dff147e24 */ /* 0x000fe2000f8e00ff */
[----:B------:R-:W-:Y:S01]  /*7010*/  UIADD3 UR7, UR7, UR4, URZ ;  /* 0x0000000407077290 */ /* 0x000fe2000fffe03f */
[----:B------:R-:W-:Y:S01]  /*7020*/  SHF.R.U64 R4, R6, 0x3, RZ ;  /* 0x0000000306047819 */ /* 0x000fe200000012ff */
[----:B------:R-:W5:Y:S01]  /*7030*/  LD.E.128 R12, desc[UR50][R12.64] ;  /* 0x000000320c0c7980 */ /* 0x000f62000c101d00 */
[----:B------:R-:W-:Y:S01]  /*7040*/  IMAD R20, R20, 0xc0, R3 ;  /* 0x000000c014147824 */ /* 0x000fe200078e0203 */
[----:B------:R-:W-:Y:S01]  /*7050*/  UIMAD UR4, UR43, UR8, URZ ;  /* 0x000000082b0472a4 */ /* 0x000fe2000f8e023f */
[----:B------:R-:W-:Y:S01]  /*7060*/  LOP3.LUT R32, R32, R33, RZ, 0x3c, !PT ;  /* 0x0000002120207212 */ /* 0x000fe200078e3cff */
[----:B------:R-:W-:Y:S01]  /*7070*/  UIMAD.WIDE.U32 UR6, UR42, UR8, UR6 ;  /* 0x000000082a0672a5 */ /* 0x000fe2000f8e0006 */
[----:B0-----:R-:W-:Y:S01]  /*7080*/  @P1 IMAD.HI.U32 R8, R20, R9, RZ ;  /* 0x0000000914081227 */ /* 0x001fe200078e00ff */
[----:B------:R-:W-:Y:S01]  /*7090*/  UIMAD UR4, UR42, UR9, UR4 ;  /* 0x000000092a0472a4 */ /* 0x000fe2000f8e0204 */
[----:B------:R-:W-:-:S02]  /*70a0*/  LOP3.LUT R24, R24, R25, RZ, 0x3c, !PT ;  /* 0x0000001918187212 */ /* 0x000fc400078e3cff */
[----:B------:R-:W-:Y:S01]  /*70b0*/  IMAD.MOV.U32 R3, RZ, RZ, R20 ;  /* 0x000000ffff037224 */ /* 0x000fe200078e0014 */
[----:B------:R-:W-:Y:S01]  /*70c0*/  LOP3.LUT R36, R36, R37, RZ, 0x3c, !PT ;  /* 0x0000002524247212 */ /* 0x000fe200078e3cff */
[--C-:B------:R-:W-:Y:S01]  /*70d0*/  IMAD.X R33, RZ, RZ, R5.reuse, P6 ;  /* 0x000000ffff217224 */ /* 0x100fe200030e0605 */
[----:B------:R-:W-:Y:S01]  /*70e0*/  LOP3.LUT R28, R4, R7, RZ, 0x3c, !PT ;  /* 0x00000007041c7212 */ /* 0x000fe200078e3cff */
[--C-:B------:R-:W-:Y:S01]  /*70f0*/  IMAD.X R25, RZ, RZ, R5.reuse, P5 ;  /* 0x000000ffff197224 */ /* 0x100fe200028e0605 */
[----:B------:R-:W-:Y:S01]  /*7100*/  UIADD3 UR4, UR7, UR4, URZ ;  /* 0x0000000407047290 */ /* 0x000fe2000fffe03f */
[----:B------:R-:W-:Y:S01]  /*7110*/  IMAD.X R37, RZ, RZ, R5, P4 ;  /* 0x000000ffff257224 */ /* 0x000fe200020e0605 */
[----:B------:R-:W-:Y:S01]  /*7120*/  ULDC.64 UR8, c[0x0][0xae0] ;  /* 0x0002b80000087ab9 */ /* 0x000fe20000000a00 */
[----:B------:R0:W5:Y:S01]  /*7130*/  LD.E.128 R4, desc[UR50][R10.64] ;  /* 0x000000320a047980 */ /* 0x000162000c101d00 */
[----:B-1----:R-:W-:Y:S01]  /*7140*/  @P1 SHF.R.U32.HI R3, RZ, R21, R8 ;  /* 0x00000015ff031219 */ /* 0x002fe20000011608 */
[----:B------:R-:W-:-:S02]  /*7150*/  IMAD.U32 R9, RZ, RZ, UR7 ;  /* 0x00000007ff097e24 */ /* 0x000fc4000f8e00ff */
[----:B------:R-:W-:Y:S01]  /*7160*/  IMAD.U32 R8, RZ, RZ, UR6 ;  /* 0x00000006ff087e24 */ /* 0x000fe2000f8e00ff */
[----:B------:R-:W5:Y:S04]  /*7170*/  LD.E.128 R32, desc[UR50][R32.64] ;  /* 0x0000003220207980 */ /* 0x000f68000c101d00 */
[----:B------:R-:W5:Y:S01]  /*7180*/  LD.E.128 R24, desc[UR50][R24.64] ;  /* 0x0000003218187980 */ /* 0x000f62000c101d00 */
[--C-:B0-----:R-:W-:Y:S01]  /*7190*/  SHF.R.S32.HI R10, RZ, 0x1f, R3.reuse ;  /* 0x0000001fff0a7819 */ /* 0x101fe20000011403 */
[----:B------:R-:W-:Y:S01]  /*71a0*/  IMAD.MOV R11, RZ, RZ, -R3 ;  /* 0x000000ffff0b7224 */ /* 0x000fe200078e0a03 */
[----:B------:R-:W-:Y:S01]  /*71b0*/  ULDC.64 UR6, c[0x0][0xad8] ;  /* 0x0002b60000067ab9 */ /* 0x000fe20000000a00 */
[----:B------:R-:W-:Y:S01]  /*71c0*/  IMAD.U32 R9, RZ, RZ, UR4 ;  /* 0x00000004ff097e24 */ /* 0x000fe2000f8e00ff */
[----:B------:R-:W5:Y:S01]  /*71d0*/  LD.E.128 R36, desc[UR50][R36.64] ;  /* 0x0000003224247980 */ /* 0x000f62000c101d00 */
[----:B------:R-:W-:-:S02]  /*71e0*/  IMAD R10, R10, UR8, RZ ;  /* 0x000000080a0a7c24 */ /* 0x000fc4000f8e02ff */
[----:B------:R-:W-:Y:S01]  /*71f0*/  IMAD R11, R44, R11, R20 ;  /* 0x0000000b2c0b7224 */ /* 0x000fe200078e0214 */
[----:B------:R-:W5:Y:S01]  /*7200*/  LD.E.128 R28, desc[UR50][R28.64] ;  /* 0x000000321c1c7980 */ /* 0x000f62000c101d00 */
[C---:B------:R-:W-:Y:S02]  /*7210*/  IMAD R21, R3.reuse, UR9, R10 ;  /* 0x0000000903157c24 */ /* 0x040fe4000f8e020a */
[----:B------:R-:W-:Y:S01]  /*7220*/  IMAD.WIDE.U32 R8, R3, UR8, R8 ;  /* 0x0000000803087c25 */ /* 0x000fe2000f8e0008 */
[----:B------:R-:W-:Y:S01]  /*7230*/  @!PT LDS RZ, [RZ] ;  /* 0x00000000fffff984 */ /* 0x000fe20000000800 */
[----:B------:R-:W-:Y:S01]  /*7240*/  @!PT LDS RZ, [RZ] ;  /* 0x00000000fffff984 */ /* 0x000fe20000000800 */
[----:B------:R-:W-:Y:S01]  /*7250*/  @!PT LDS RZ, [RZ] ;  /* 0x00000000fffff984 */ /* 0x000fe20000000800 */
[----:B------:R-:W-:Y:S01]  /*7260*/  @!PT LDS RZ, [RZ] ;  /* 0x00000000fffff984 */ /* 0x000fe20000000800 */
[----:B------:R0:W-:Y:S06]  /*7270*/  MEMBAR.ALL.CTA ;  /* 0x0000000000007992 */ /* 0x0001ec0000008000 */
[----:B0-----:R-:W0:Y:S01]  /*7280*/  FENCE.VIEW.ASYNC.S ;  /* 0x00000000000073c6 */ /* 0x001e220000000000 */
[----:B------:R-:W-:Y:S01]  /*7290*/  SHF.R.S32.HI R3, RZ, 0x1f, R11 ;  /* 0x0000001fff037819 */ /* 0x000fe2000001140b */
[----:B------:R-:W-:-:S02]  /*72a0*/  IMAD.U32 R44, RZ, RZ, UR45 ;  /* 0x0000002dff2c7e24 */ /* 0x000fc4000f8e00ff */
[----:B------:R-:W-:Y:S02]  /*72b0*/  IMAD.IADD R9, R9, 0x1, R21 ;  /* 0x0000000109097824 */ /* 0x000fe400078e0215 */
[----:B------:R-:W-:Y:S02]  /*72c0*/  IMAD R10, R3, UR6, RZ ;  /* 0x00000006030a7c24 */ /* 0x000fe4000f8e02ff */
[----:B------:R-:W-:Y:S02]  /*72d0*/  IMAD R44, R44, 0xc0, R19 ;  /* 0x000000c02c2c7824 */ /* 0x000fe400078e0213 */
[C---:B------:R-:W-:Y:S02]  /*72e0*/  IMAD R3, R11.reuse, UR7, R10 ;  /* 0x000000070b037c24 */ /* 0x040fe4000f8e020a */
[----:B------:R-:W-:Y:S01]  /*72f0*/  IMAD.WIDE.U32 R8, R11, UR6, R8 ;  /* 0x000000060b087c25 */ /* 0x000fe2000f8e0008 */
[----:B------:R-:W-:Y:S01]  /*7300*/  ISETP.GE.AND P0, PT, R44, R43, PT ;  /* 0x0000002b2c00720c */ /* 0x000fe20003f06270 */
[----:B------:R-:W-:-:S02]  /*7310*/  ULDC.64 UR6, c[0x0][0xa80] ;  /* 0x0002a00000067ab9 */ /* 0x000fc40000000a00 */
[----:B------:R-:W-:Y:S01]  /*7320*/  IMAD.IADD R3, R9, 0x1, R3 ;  /* 0x0000000109037824 */ /* 0x000fe200078e0203 */
[----:B------:R-:W-:Y:S01]  /*7330*/  LEA R42, P1, R8, UR6, 0x1 ;  /* 0x00000006082a7c11 */ /* 0x000fe2000f8208ff */
[----:B------:R-:W-:-:S03]  /*7340*/  VIADD R0, R0, 0x19c20 ;  /* 0x00019c2000007836 */ /* 0x000fc60000000000 */
[----:B------:R-:W-:Y:S02]  /*7350*/  LEA.HI.X R3, R8, UR7, R3, 0x1, P1 ;  /* 0x0000000708037c11 */ /* 0x000fe400088f0c03 */
[----:B------:R-:W-:Y:S01]  /*7360*/  PRMT R0, RZ, 0x654, R0 ;  /* 0x00000654ff007816 */ /* 0x000fe20000000000 */
[----:B0-----:R0:W1:Y:S01]  /*7370*/  SHFL.IDX PT, R10, R42, RZ, 0x1c1f ;  /* 0x001c1fff2a0a7589 */ /* 0x00106200000e0000 */
[----:B------:R-:W-:Y:S02]  /*7380*/  BSSY B1, `(.L_x_189) ;  /* 0x0000010000017945 */ /* 0x000fe40003800000 */
[----:B------:R0:W-:Y:S01]  /*7390*/  SYNCS.ARRIVE.TRANS64.RED.A1T0 RZ, [R0+URZ], RZ ;  /* 0x000000ff00ff79a7 */ /* 0x0001e2000810043f */
[----:B------:R0:W2:Y:S01]  /*73a0*/  SHFL.IDX PT, R11, R3, RZ, 0x1c1f ;  /* 0x001c1fff030b7589 */ /* 0x0000a200000e0000 */
[----:B------:R-:W-:Y:S05]  /*73b0*/  @P0 BRA `(.L_x_190) ;  /* 0x0000000000300947 */ /* 0x000fea0003800000 */
[----:B------:R-:W-:Y:S02]  /*73c0*/  ULDC UR4, c[0x0][0xac8] ;  /* 0x0002b20000047ab9 */ /* 0x000fe40000000800 */
[----:B------:R-:W-:Y:S02]  /*73d0*/  ISETP.GE.AND P1, PT, R16, UR4, PT ;  /* 0x0000000410007c0c */ /* 0x000fe4000bf26270 */
[----:B------:R-:W-:Y:S02]  /*73e0*/  ISETP.GE.AND P2, PT, R17, UR4, PT ;  /* 0x0000000411007c0c */ /* 0x000fe4000bf46270 */
[----:B------:R-:W-:-:S09]  /*73f0*/  ISETP.GE.AND P0, PT, R2, UR4, PT ;  /* 0x0000000402007c0c */ /* 0x000fd2000bf06270 */
[-C--:B-1----:R-:W-:Y:S02]  /*7400*/  @!P1 LEA R20, P3, R16, R10.reuse, 0x1 ;  /* 0x0000000a10149211 */ /* 0x082fe400078608ff */
[C---:B------:R-:W-:Y:S02]  /*7410*/  @!P2 LEA R40, P4, R17.reuse, R10, 0x1 ;  /* 0x0000000a1128a211 */ /* 0x040fe400078808ff */
[----:B--2---:R-:W-:Y:S01]  /*7420*/  @!P0 IMAD.WIDE R8, R2, 0x2, R10 ;  /* 0x0000000202088825 */ /* 0x004fe200078e020a */
[-C--:B------:R-:W-:Y:S02]  /*7430*/  @!P1 LEA.HI.X R21, R16, R11.reuse, R157, 0x1, P3 ;  /* 0x0000000b10159211 */ /* 0x080fe400018f0c9d */
[----:B------:R-:W-:Y:S02]  /*7440*/  @!P2 LEA.HI.X R41, R17, R11, R156, 0x1, P4 ;  /* 0x0000000b1129a211 */ /* 0x000fe400020f0c9c */
[----:B-----5:R3:W-:Y:S04]  /*7450*/  @!P0 ST.E.128 desc[UR50][R8.64], R12 ;  /* 0x0000000c08008985 */ /* 0x0207e8000c101d32 */
[----:B------:R3:W-:Y:S04]  /*7460*/  @!P1 ST.E.128 desc[UR50][R20.64], R32 ;  /* 0x0000002014009985 */ /* 0x0007e8000c101d32 */
[----:B------:R3:W-:Y:S02]  /*7470*/  @!P2 ST.E.128 desc[UR50][R40.64], R36 ;  /* 0x000000242800a985 */ /* 0x0007e4000c101d32 */
.L_x_190:
[----:B------:R-:W-:Y:S05]  /*7480*/  BSYNC B1 ;  /* 0x0000000000017941 */ /* 0x000fea0003800000 */
.L_x_189:
[----:B0-----:R-:W-:Y:S01]  /*7490*/  VIADD R0, R44, 0x60 ;  /* 0x000000602c007836 */ /* 0x001fe20000000000 */
[----:B--2---:R0:W2:Y:S04]  /*74a0*/  SHFL.IDX PT, R11, R3, 0x1, 0x1c1f ;  /* 0x003c1f00030b7f89 */ /* 0x0040a800000e0000 */
[----:B------:R-:W-:Y:S01]  /*74b0*/  ISETP.GE.AND P0, PT, R0, R43, PT ;  /* 0x0000002b0000720c */ /* 0x000fe20003f06270 */
[----:B-1----:R0:W1:-:S12]  /*74c0*/  SHFL.IDX PT, R10, R42, 0x1, 0x1c1f ;  /* 0x003c1f002a0a7f89 */ /* 0x00205800000e0000 */
[----:B0-----:R-:W-:Y:S05]  /*74d0*/  @P0 BRA `(.L_x_191) ;  /* 0x0000000800c00947 */ /* 0x001fea0003800000 */
[----:B------:R-:W-:Y:S02]  /*74e0*/  ULDC UR4, c[0x0][0xac8] ;  /* 0x0002b20000047ab9 */ /* 0x000fe40000000800 */
[----:B------:R-:W-:Y:S02]  /*74f0*/  ISETP.GE.AND P2, PT, R16, UR4, PT ;  /* 0x0000000410007c0c */ /* 0x000fe4000bf46270 */
[----:B------:R-:W-:-:S11]  /*7500*/  ISETP.GE.AND P1, PT, R2, UR4, PT ;  /* 0x0000000402007c0c */ /* 0x000fd6000bf26270 */
[----:B-1-3-5:R-:W-:Y:S02]  /*7510*/  @!P2 LEA R12, P0, R16, R10, 0x1 ;  /* 0x0000000a100ca211 */ /* 0x02afe400078008ff */
[----:B--2---:R-:W-:Y:S02]  /*7520*/  @!P1 IMAD.WIDE R8, R2, 0x2, R10 ;  /* 0x0000000202089825 */ /* 0x004fe400078e020a */
[----:B------:R-:W-:Y:S02]  /*7530*/  @!P2 LEA.HI.X R13, R16, R11, R157, 0x1, P0 ;  /* 0x0000000b100da211 */ /* 0x000fe400000f0c9d */
[----:B------:R-:W-:Y:S01]  /*7540*/  ISETP.GE.AND P0, PT, R17, UR4, PT ;  /* 0x0000000411007c0c */ /* 0x000fe2000bf06270 */
[----:B------:R0:W-:Y:S04]  /*7550*/  @!P1 ST.E.128 desc[UR50][R8.64], R4 ;  /* 0x0000000408009985 */ /* 0x0001e8000c101d32 */
[----:B------:R0:W-:Y:S08]  /*7560*/  @!P2 ST.E.128 desc[UR50][R12.64], R24 ;  /* 0x000000180c00a985 */ /* 0x0001f0000c101d32 */
[----:B------:R-:W-:Y:S05]  /*7570*/  @P0 BRA `(.L_x_191) ;  /* 0x0000000800980947 */ /* 0x000fea0003800000 */
[----:B0-----:R-:W-:-:S04]  /*7580*/  LEA R4, P0, R17, R10, 0x1 ;  /* 0x0000000a11047211 */ /* 0x001fc800078008ff */
[----:B------:R-:W-:-:S05]  /*7590*/  LEA.HI.X R5, R17, R11, R156, 0x1, P0 ;  /* 0x0000000b11057211 */ /* 0x000fca00000f0c9c */
[----:B------:R4:W-:Y:S01]  /*75a0*/  ST.E.128 desc[UR50][R4.64], R28 ;  /* 0x0000001c04007985 */ /* 0x0009e2000c101d32 */
[----:B------:R-:W-:Y:S05]  /*75b0*/  BRA `(.L_x_191) ;  /* 0x0000000800887947 */ /* 0x000fea0003800000 */
.L_x_187:
[----:B------:R-:W-:Y:S01]  /*75c0*/  ULDC.64 UR6, c[0x0][0xc00] ;  /* 0x0003000000067ab9 */ /* 0x000fe20000000a00 */
[----:B------:R-:W-:Y:S01]  /*75d0*/  ULDC UR4, c[0x0][0xa88] ;  /* 0x0002a20000047ab9 */ /* 0x000fe20000000800 */
[----:B------:R-:W-:Y:S01]  /*75e0*/  UISETP.NE.U32.AND UP0, UPT, UR6, URZ, UPT ;  /* 0x0000003f0600728c */ /* 0x000fe2000bf05070 */
[----:B------:R-:W0:Y:S03]  /*75f0*/  LDC R11, c[0x0][0xbe8] ;  /* 0x0002fa00ff0b7b82 */ /* 0x000e260000000800 */
[----:B------:R-:W-:-:S03]  /*7600*/  UISETP.NE.AND.EX UP0, UPT, UR7, URZ, UPT, UP0 ;  /* 0x0000003f0700728c */ /* 0x000fc6000bf05300 */
[----:B------:R-:W-:Y:S02]  /*7610*/  ULDC.64 UR6, c[0x0][0xc00] ;  /* 0x0003000000067ab9 */ /* 0x000fe40000000a00 */
[----:B------:R-:W-:Y:S01]  /*7620*/  UIMAD.WIDE UR6, UR42, 0x4, UR6 ;  /* 0x000000042a0678a5 */ /* 0x000fe2000f8e0206 */
[----:B------:R-:W-:-:S05]  /*7630*/  PLOP3.LUT P2, PT, PT, PT, UP0, 0x80, 0x0 ;  /* 0x000000000000781c */ /* 0x000fca0003f4f008 */
[----:B------:R-:W-:Y:S02]  /*7640*/  IMAD.U32 R4, RZ, RZ, UR6 ;  /* 0x00000006ff047e24 */ /* 0x000fe4000f8e00ff */
[----:B------:R-:W-:Y:S01]  /*7650*/  IMAD.U32 R5, RZ, RZ, UR7 ;  /* 0x00000007ff057e24 */ /* 0x000fe2000f8e00ff */
[----:B------:R-:W-:Y:S02]  /*7660*/  ULDC.64 UR6, c[0x0][0xc08] ;  /* 0x0003020000067ab9 */ /* 0x000fe40000000a00 */
[----:B------:R-:W-:-:S03]  /*7670*/  UISETP.NE.U32.AND UP1, UPT, UR6, URZ, UPT ;  /* 0x0000003f0600728c */ /* 0x000fc6000bf25070 */
[----:B------:R-:W2:Y:S01]  /*7680*/  @P2 LDG.E R3, desc[UR50][R4.64] ;  /* 0x0000003204032981 */ /* 0x000ea2000c1e1900 */
[----:B------:R-:W-:Y:S01]  /*7690*/  UISETP.NE.AND.EX UP1, UPT, UR7, URZ, UPT, UP1 ;  /* 0x0000003f0700728c */ /* 0x000fe2000bf25310 */
[----:B------:R-:W-:-:S05]  /*76a0*/  IMAD.U32 R0, RZ, RZ, UR4 ;  /* 0x00000004ff007e24 */ /* 0x000fca000f8e00ff */
[----:B------:R-:W-:-:S05]  /*76b0*/  PLOP3.LUT P3, PT, PT, PT, UP1, 0x80, 0x0 ;  /* 0x000000000000781c */ /* 0x000fca0003f6f018 */
[----:B------:R-:W-:Y:S02]  /*76c0*/  @UP1 ULDC.64 UR6, c[0x0][0xc08] ;  /* 0x0003020000061ab9 */ /* 0x000fe40000000a00 */
[----:B------:R-:W-:-:S06]  /*76d0*/  @UP1 UIMAD.WIDE UR6, UR42, 0x4, UR6 ;  /* 0x000000042a0618a5 */ /* 0x000fcc000f8e0206 */
[----:B------:R-:W-:Y:S02]  /*76e0*/  IMAD.U32 R6, RZ, RZ, UR6 ;  /* 0x00000006ff067e24 */ /* 0x000fe4000f8e00ff */
[----:B------:R-:W-:-:S05]  /*76f0*/  IMAD.U32 R7, RZ, RZ, UR7 ;  /* 0x00000007ff077e24 */ /* 0x000fca000f8e00ff */
[----:B------:R1:W5:Y:S01]  /*7700*/  @P3 LDG.E R0, desc[UR50][R6.64] ;  /* 0x0000003206003981 */ /* 0x000362000c1e1900 */
[----:B0-----:R-:W-:Y:S01]  /*7710*/  ISETP.NE.AND P0, PT, R11, 0x1, PT ;  /* 0x000000010b00780c */ /* 0x001fe20003f05270 */
[----:B------:R-:W-:Y:S01]  /*7720*/  UMOV UR4, URZ ;  /* 0x0000003f00047c82 */ /* 0x000fe20008000000 */
[----:B------:R-:W-:Y:S01]  /*7730*/  USHF.R.S32.HI UR10, URZ, 0x1f, UR46 ;  /* 0x0000001f3f0a7899 */ /* 0x000fe2000801142e */
[----:B------:R-:W0:Y:S10]  /*7740*/  S2R R8, SR_TID.X ;  /* 0x0000000000087919 */ /* 0x000e340000002100 */
[----:B------:R-:W3:Y:S01]  /*7750*/  @P0 LDC R9, c[0x0][0xbec] ;  /* 0x0002fb00ff090b82 */ /* 0x000ee20000000800 */
[----:B0-----:R-:W-:-:S05]  /*7760*/  VIADD R8, R8, 0xffffff80 ;  /* 0xffffff8008087836 */ /* 0x001fca0000000000 */
[----:B------:R-:W-:Y:S02]  /*7770*/  ISETP.GE.AND P1, PT, R8, 0xc0, PT ;  /* 0x000000c00800780c */ /* 0x000fe40003f26270 */
[----:B--2---:R-:W-:-:S13]  /*7780*/  @P2 R2UR UR4, R3 ;  /* 0x00000000030422ca */ /* 0x004fda00000e0000 */
[----:B------:R-:W-:Y:S01]  /*7790*/  USHF.R.S32.HI UR9, URZ, 0x1f, UR4 ;  /* 0x0000001f3f097899 */ /* 0x000fe20008011404 */
[----:B-1-3--:R-:W-:Y:S11]  /*77a0*/  @P3 BRA `(.L_x_192) ;  /* 0x0000000000103947 */ /* 0x00aff60003800000 */
[----:B------:R-:W-:Y:S05]  /*77b0*/  @!P2 BRA `(.L_x_192) ;  /* 0x00000000000ca947 */ /* 0x000fea0003800000 */
[----:B------:R-:W2:Y:S04]  /*77c0*/  LDG.E R3, desc[UR50][R4.64] ;  /* 0x0000003204037981 */ /* 0x000ea8000c1e1900 */
[----:B-----5:R-:W2:Y:S02]  /*77d0*/  LDG.E R0, desc[UR50][R4.64+0x4] ;  /* 0x0000043204007981 */ /* 0x020ea4000c1e1900 */
[----:B--2---:R-:W-:-:S07]  /*77e0*/  IMAD.IADD R0, R0, 0x1, -R3 ;  /* 0x0000000100007824 */ /* 0x004fce00078e0a03 */
.L_x_192:
[----:B------:R-:W-:Y:S01]  /*77f0*/  USEL UR42, UR42, URZ, !UP0 ;  /* 0x0000003f2a2a7287 */ /* 0x000fe2000c000000 */
[----:B------:R-:W-:Y:S01]  /*7800*/  BSSY B1, `(.L_x_193) ;  /* 0x000002d000017945 */ /* 0x000fe20003800000 */
[----:B------:R-:W-:-:S03]  /*7810*/  USEL UR43, UR43, URZ, !UP0 ;  /* 0x0000003f2b2b7287 */ /* 0x000fc6000c000000 */
[----:B------:R-:W-:Y:S09]  /*7820*/  @P1 BRA `(.L_x_194) ;  /* 0x0000000000a81947 */ /* 0x000ff20003800000 */
[----:B------:R-:W0:Y:S01]  /*7830*/  S2R R4, SR_TID.X ;  /* 0x0000000000047919 */ /* 0x000e220000002100 */
[----:B------:R-:W1:Y:S01]  /*7840*/  LDC R6, c[0x0][0xbe8] ;  /* 0x0002fa00ff067b82 */ /* 0x000e620000000800 */
[----:B------:R-:W-:-:S04]  /*7850*/  IMAD.U32 R3, RZ, RZ, UR45 ;  /* 0x0000002dff037e24 */ /* 0x000fc8000f8e00ff */
[----:B0-----:R-:W-:Y:S02]  /*7860*/  IMAD R3, R3, 0xc0, R4 ;  /* 0x000000c003037824 */ /* 0x001fe400078e0204 */
[----:B-1---5:R-:W-:Y:S02]  /*7870*/  IMAD R4, R0, R6, RZ ;  /* 0x0000000600047224 */ /* 0x022fe400078e02ff */
[----:B------:R-:W-:-:S05]  /*7880*/  VIADD R5, R3, 0xffffff80 ;  /* 0xffffff8003057836 */ /* 0x000fca0000000000 */
[----:B------:R-:W-:-:S13]  /*7890*/  ISETP.GE.AND P1, PT, R5, R4, PT ;  /* 0x000000040500720c */ /* 0x000fda0003f26270 */
[----:B------:R-:W-:Y:S05]  /*78a0*/  @P1 BRA `(.L_x_194) ;  /* 0x0000000000881947 */ /* 0x000fea0003800000 */
[----:B------:R-:W-:Y:S01]  /*78b0*/  ISETP.NE.AND P1, PT, R6, 0x1, PT ;  /* 0x000000010600780c */ /* 0x000fe20003f25270 */
[----:B------:R-:W-:Y:S01]  /*78c0*/  ULDC.64 UR12, c[0x0][0xb90] ;  /* 0x0002e400000c7ab9 */ /* 0x000fe20000000a00 */
[----:B------:R-:W-:Y:S01]  /*78d0*/  UMOV UR6, UR4 ;  /* 0x0000000400067c82 */ /* 0x000fe20008000000 */
[----:B------:R-:W-:Y:S01]  /*78e0*/  UIMAD UR8, UR10, UR12, URZ ;  /* 0x0000000c0a0872a4 */ /* 0x000fe2000f8e023f */
[----:B------:R-:W-:Y:S02]  /*78f0*/  UMOV UR7, UR9 ;  /* 0x0000000900077c82 */ /* 0x000fe40008000000 */
[----:B------:R-:W-:Y:S02]  /*7900*/  UIMAD.WIDE.U32 UR6, UR46, UR12, UR6 ;  /* 0x0000000c2e0672a5 */ /* 0x000fe4000f8e0006 */
[----:B------:R-:W-:-:S03]  /*7910*/  UIMAD UR8, UR46, UR13, UR8 ;  /* 0x0000000d2e0872a4 */ /* 0x000fc6000f8e0208 */
[----:B------:R-:W-:Y:S02]  /*7920*/  ULDC.64 UR12, c[0x0][0xb98] ;  /* 0x0002e600000c7ab9 */ /* 0x000fe40000000a00 */
[----:B------:R-:W0:Y:S01]  /*7930*/  @P1 LDC R4, c[0x0][0xbec] ;  /* 0x0002fb00ff041b82 */ /* 0x000e220000000800 */
[----:B------:R-:W-:Y:S02]  /*7940*/  UIADD3 UR7, UR7, UR8, URZ ;  /* 0x0000000807077290 */ /* 0x000fe4000fffe03f */
[----:B------:R-:W-:Y:S02]  /*7950*/  UIMAD UR8, UR43, UR12, URZ ;  /* 0x0000000c2b0872a4 */ /* 0x000fe4000f8e023f */
[----:B------:R-:W-:Y:S02]  /*7960*/  UIMAD.WIDE.U32 UR6, UR42, UR12, UR6 ;  /* 0x0000000c2a0672a5 */ /* 0x000fe4000f8e0006 */
[----:B------:R-:W-:Y:S01]  /*7970*/  UIMAD UR8, UR42, UR13, UR8 ;  /* 0x0000000d2a0872a4 */ /* 0x000fe2000f8e0208 */
[----:B------:R-:W1:Y:S02]  /*7980*/  @P1 LDC R8, c[0x0][0xbf0] ;  /* 0x0002fc00ff081b82 */ /* 0x000e640000000800 */
[----:B------:R-:W-:Y:S01]  /*7990*/  ULDC.64 UR12, c[0x0][0xb88] ;  /* 0x0002e200000c7ab9 */ /* 0x000fe20000000a00 */
[----:B0-----:R-:W-:-:S04]  /*79a0*/  @P1 IMAD.HI.U32 R3, R5, R4, RZ ;  /* 0x0000000405031227 */ /* 0x001fc800078e00ff */
[----:B------:R-:W-:Y:S01]  /*79b0*/  IMAD.MOV.U32 R4, RZ, RZ, R5 ;  /* 0x000000ffff047224 */ /* 0x000fe200078e0005 */
[----:B-1----:R-:W-:Y:S01]  /*79c0*/  @P1 SHF.R.U32.HI R4, RZ, R8, R3 ;  /* 0x00000008ff041219 */ /* 0x002fe20000011603 */
[----:B------:R-:W-:-:S04]  /*79d0*/  IMAD.U32 R8, RZ, RZ, UR8 ;  /* 0x00000008ff087e24 */ /* 0x000fc8000f8e00ff */
[----:B------:R-:W-:-:S04]  /*79e0*/  IMAD.MOV R3, RZ, RZ, -R4 ;  /* 0x000000ffff037224 */ /* 0x000fc800078e0a04 */
[----:B------:R-:W-:Y:S01]  /*79f0*/  IMAD R3, R6, R3, R5 ;  /* 0x0000000306037224 */ /* 0x000fe200078e0205 */
[----:B------:R-:W-:Y:S02]  /*7a00*/  SHF.R.S32.HI R5, RZ, 0x1f, R4 ;  /* 0x0000001fff057819 */ /* 0x000fe40000011404 */
[----:B------:R-:W-:Y:S02]  /*7a10*/  IADD3 R4, P1, R4, UR6, RZ ;  /* 0x0000000604047c10 */ /* 0x000fe4000ff3e0ff */
[----:B------:R-:W-:Y:S02]  /*7a20*/  SHF.R.S32.HI R6, RZ, 0x1f, R3 ;  /* 0x0000001fff067819 */ /* 0x000fe40000011403 */
[----:B------:R-:W-:Y:S01]  /*7a30*/  IADD3.X R5, R5, UR7, R8, P1, !PT ;  /* 0x0000000705057c10 */ /* 0x000fe20008ffe408 */
[----:B------:R-:W-:Y:S02]  /*7a40*/  ULDC.64 UR6, c[0x0][0xb50] ;  /* 0x0002d40000067ab9 */ /* 0x000fe40000000a00 */
[----:B------:R-:W-:-:S02]  /*7a50*/  IMAD R6, R6, UR12, RZ ;  /* 0x0000000c06067c24 */ /* 0x000fc4000f8e02ff */
[----:B------:R-:W-:-:S04]  /*7a60*/  IMAD.WIDE.U32 R4, R3, UR12, R4 ;  /* 0x0000000c03047c25 */ /* 0x000fc8000f8e0004 */
[----:B------:R-:W-:Y:S01]  /*7a70*/  IMAD R7, R3, UR13, R6 ;  /* 0x0000000d03077c24 */ /* 0x000fe2000f8e0206 */
[----:B------:R-:W-:-:S03]  /*7a80*/  LEA R6, P1, R4, UR6, 0x2 ;  /* 0x0000000604067c11 */ /* 0x000fc6000f8210ff */
[----:B------:R-:W-:-:S05]  /*7a90*/  IMAD.IADD R3, R5, 0x1, R7 ;  /* 0x0000000105037824 */ /* 0x000fca00078e0207 */
[----:B------:R-:W-:Y:S01]  /*7aa0*/  LEA.HI.X R7, R4, UR7, R3, 0x2, P1 ;  /* 0x0000000704077c11 */ /* 0x000fe200088f1403 */
[----:B------:R-:W-:-:S05]  /*7ab0*/  IMAD.MOV.U32 R3, RZ, RZ, -0x800000 ;  /* 0xff800000ff037424 */ /* 0x000fca00078e00ff */
[----:B------:R0:W-:Y:S02]  /*7ac0*/  STG.E desc[UR50][R6.64], R3 ;  /* 0x0000000306007986 */ /* 0x0001e4000c101932 */
.L_x_194:
[----:B------:R-:W-:Y:S05]  /*7ad0*/  BSYNC B1 ;  /* 0x0000000000017941 */ /* 0x000fea0003800000 */
.L_x_193:
[----:B------:R-:W1:Y:S01]  /*7ae0*/  @P0 LDC R5, c[0x0][0xbf0] ;  /* 0x0002fc00ff050b82 */ /* 0x000e620000000800 */
[----:B------:R-:W-:Y:S01]  /*7af0*/  ULDC.64 UR12, c[0x0][0xaa0] ;  /* 0x0002a800000c7ab9 */ /* 0x000fe20000000a00 */
[----:B0-----:R-:W-:Y:S01]  /*7b00*/  IMAD.U32 R6, RZ, RZ, UR45 ;  /* 0x0000002dff067e24 */ /* 0x001fe2000f8e00ff */
[----:B------:R-:W-:Y:S01]  /*7b10*/  UIMAD UR8, UR9, UR12, URZ ;  /* 0x0000000c090872a4 */ /* 0x000fe2000f8e023f */
[----:B------:R-:W-:Y:S01]  /*7b20*/  IMAD R3, R18, 0x60, R19 ;  /* 0x0000006012037824 */ /* 0x000fe200078e0213 */
[----:B------:R-:W-:Y:S01]  /*7b30*/  UIMAD.WIDE.U32 UR6, UR4, UR12, URZ ;  /* 0x0000000c040672a5 */ /* 0x000fe2000f8e003f */
[----:B------:R-:W-:Y:S01]  /*7b40*/  BSSY B1, `(.L_x_195) ;  /* 0x0000038000017945 */ /* 0x000fe20003800000 */
[----:B------:R-:W-:Y:S01]  /*7b50*/  UIMAD UR8, UR4, UR13, UR8 ;  /* 0x0000000d040872a4 */ /* 0x000fe2000f8e0208 */
[----:B------:R-:W-:Y:S02]  /*7b60*/  IMAD R6, R6, 0xc0, R3 ;  /* 0x000000c006067824 */ /* 0x000fe400078e0203 */
[----:B------:R-:W-:Y:S01]  /*7b70*/  ULDC.64 UR12, c[0x0][0xae8] ;  /* 0x0002ba00000c7ab9 */ /* 0x000fe20000000a00 */
[----:B------:R-:W-:Y:S01]  /*7b80*/  UIADD3 UR7, UR7, UR8, URZ ;  /* 0x0000000807077290 */ /* 0x000fe2000fffe03f */
[----:B------:R-:W-:Y:S01]  /*7b90*/  @P0 IMAD.HI.U32 R4, R6, R9, RZ ;  /* 0x0000000906040227 */ /* 0x000fe200078e00ff */
[----:B------:R-:W-:-:S02]  /*7ba0*/  UIMAD UR4, UR10, UR12, URZ ;  /* 0x0000000c0a0472a4 */ /* 0x000fc4000f8e023f */
[----:B------:R-:W-:Y:S01]  /*7bb0*/  UIMAD.WIDE.U32 UR6, UR46, UR12, UR6 ;  /* 0x0000000c2e0672a5 */ /* 0x000fe2000f8e0006 */
[----:B------:R-:W-:Y:S01]  /*7bc0*/  IMAD.MOV.U32 R3, RZ, RZ, R6 ;  /* 0x000000ffff037224 */ /* 0x000fe200078e0006 */
[----:B------:R-:W-:Y:S01]  /*7bd0*/  UIMAD UR4, UR46, UR13, UR4 ;  /* 0x0000000d2e0472a4 */ /* 0x000fe2000f8e0204 */
[----:B------:R-:W-:-:S03]  /*7be0*/  ULDC.64 UR8, c[0x0][0xaf0] ;  /* 0x0002bc0000087ab9 */ /* 0x000fc60000000a00 */
[----:B------:R-:W-:Y:S02]  /*7bf0*/  UIADD3 UR7, UR7, UR4, URZ ;  /* 0x0000000407077290 */ /* 0x000fe4000fffe03f */
[----:B------:R-:W-:Y:S01]  /*7c00*/  UIMAD UR4, UR43, UR8, URZ ;  /* 0x000000082b0472a4 */ /* 0x000fe2000f8e023f */
[----:B-1----:R-:W-:Y:S01]  /*7c10*/  @P0 SHF.R.U32.HI R3, RZ, R5, R4 ;  /* 0x00000005ff030219 */ /* 0x002fe20000011604 */
[----:B------:R-:W-:Y:S02]  /*7c20*/  UIMAD.WIDE.U32 UR6, UR42, UR8, UR6 ;  /* 0x000000082a0672a5 */ /* 0x000fe4000f8e0006 */
[----:B------:R-:W-:Y:S01]  /*7c30*/  UIMAD UR4, UR42, UR9, UR4 ;  /* 0x000000092a0472a4 */ /* 0x000fe2000f8e0204 */
[--C-:B------:R-:W-:Y:S01]  /*7c40*/  SHF.R.S32.HI R4, RZ, 0x1f, R3.reuse ;  /* 0x0000001fff047819 */ /* 0x100fe20000011403 */
[----:B------:R-:W-:Y:S01]  /*7c50*/  IMAD.MOV R7, RZ, RZ, -R3 ;  /* 0x000000ffff077224 */ /* 0x000fe200078e0a03 */
[----:B------:R-:W-:Y:S01]  /*7c60*/  ULDC.64 UR8, c[0x0][0xae0] ;  /* 0x0002b80000087ab9 */ /* 0x000fe20000000a00 */
[----:B------:R-:W-:-:S02]  /*7c70*/  UIADD3 UR4, UR7, UR4, URZ ;  /* 0x0000000407047290 */ /* 0x000fc4000fffe03f */
[----:B------:R-:W-:Y:S02]  /*7c80*/  IMAD.U32 R5, RZ, RZ, UR7 ;  /* 0x00000007ff057e24 */ /* 0x000fe4000f8e00ff */
[----:B------:R-:W-:Y:S02]  /*7c90*/  IMAD R7, R11, R7, R6 ;  /* 0x000000070b077224 */ /* 0x000fe400078e0206 */
[----:B------:R-:W-:Y:S02]  /*7ca0*/  IMAD R8, R4, UR8, RZ ;  /* 0x0000000804087c24 */ /* 0x000fe4000f8e02ff */
[----:B------:R-:W-:Y:S01]  /*7cb0*/  IMAD.U32 R4, RZ, RZ, UR6 ;  /* 0x00000006ff047e24 */ /* 0x000fe2000f8e00ff */
[----:B------:R-:W-:Y:S01]  /*7cc0*/  SHF.R.S32.HI R6, RZ, 0x1f, R7 ;  /* 0x0000001fff067819 */ /* 0x000fe20000011407 */
[----:B------:R-:W-:Y:S01]  /*7cd0*/  IMAD.U32 R5, RZ, RZ, UR4 ;  /* 0x00000004ff057e24 */ /* 0x000fe2000f8e00ff */
[----:B------:R-:W-:Y:S01]  /*7ce0*/  ULDC.64 UR6, c[0x0][0xad8] ;  /* 0x0002b60000067ab9 */ /* 0x000fe20000000a00 */
[----:B------:R-:W-:-:S02]  /*7cf0*/  IMAD R9, R3, UR9, R8 ;  /* 0x0000000903097c24 */ /* 0x000fc4000f8e0208 */
[----:B------:R-:W-:-:S04]  /*7d00*/  IMAD.WIDE.U32 R4, R3, UR8, R4 ;  /* 0x0000000803047c25 */ /* 0x000fc8000f8e0004 */
[----:B------:R-:W-:Y:S02]  /*7d10*/  IMAD.U32 R8, RZ, RZ, UR45 ;  /* 0x0000002dff087e24 */ /* 0x000fe4000f8e00ff */
[----:B------:R-:W-:Y:S02]  /*7d20*/  IMAD R6, R6, UR6, RZ ;  /* 0x0000000606067c24 */ /* 0x000fe4000f8e02ff */
[----:B------:R-:W-:Y:S02]  /*7d30*/  IMAD.IADD R5, R5, 0x1, R9 ;  /* 0x0000000105057824 */ /* 0x000fe400078e0209 */
[----:B-----5:R-:W-:Y:S02]  /*7d40*/  IMAD R11, R0, R11, RZ ;  /* 0x0000000b000b7224 */ /* 0x020fe400078e02ff */
[----:B------:R-:W-:Y:S02]  /*7d50*/  IMAD R0, R8, 0xc0, R19 ;  /* 0x000000c008007824 */ /* 0x000fe400078e0213 */
[----:B------:R-:W-:-:S02]  /*7d60*/  IMAD R3, R7, UR7, R6 ;  /* 0x0000000707037c24 */ /* 0x000fc4000f8e0206 */
[----:B------:R-:W-:Y:S01]  /*7d70*/  IMAD.WIDE.U32 R4, R7, UR6, R4 ;  /* 0x0000000607047c25 */ /* 0x000fe2000f8e0004 */
[----:B------:R-:W-:Y:S01]  /*7d80*/  ISETP.GE.AND P0, PT, R0, R11, PT ;  /* 0x0000000b0000720c */ /* 0x000fe20003f06270 */
[----:B------:R-:W-:Y:S02]  /*7d90*/  ULDC.64 UR6, c[0x0][0xa80] ;  /* 0x0002a00000067ab9 */ /* 0x000fe40000000a00 */
[----:B------:R-:W-:Y:S01]  /*7da0*/  IMAD.IADD R3, R5, 0x1, R3 ;  /* 0x0000000105037824 */ /* 0x000fe200078e0203 */
[----:B------:R-:W-:-:S04]  /*7db0*/  LEA R6, P1, R4, UR6, 0x1 ;  /* 0x0000000604067c11 */ /* 0x000fc8000f8208ff */
[----:B------:R-:W-:Y:S02]  /*7dc0*/  LEA.HI.X R3, R4, UR7, R3, 0x1, P1 ;  /* 0x0000000704037c11 */ /* 0x000fe400088f0c03 */
[----:B------:R0:W1:Y:S04]  /*7dd0*/  SHFL.IDX PT, R4, R6, RZ, 0x1c1f ;  /* 0x001c1fff06047589 */ /* 0x00006800000e0000 */
        /* <DEDUP_REMOVED lines=11> */
[----:B------:R3:W-:Y:S04]  /*7e90*/  @!P2 ST.E.128 desc[UR50][R8.64], RZ ;  /* 0x000000ff0800a985 */ /* 0x0007e8000c101d32 */
[----:B------:R3:W-:Y:S04]  /*7ea0*/  @!P3 ST.E.128 desc[UR50][R12.64], RZ ;  /* 0x000000ff0c00b985 */ /* 0x0007e8000c101d32 */
[----:B------:R3:W-:Y:S02]  /*7eb0*/  @!P4 ST.E.128 desc[UR50][R14.64], RZ ;  /* 0x000000ff0e00c985 */ /* 0x0007e4000c101d32 */
.L_x_196:
[----:B------:R-:W-:Y:S05]  /*7ec0*/  BSYNC B1 ;  /* 0x0000000000017941 */ /* 0x000fea0003800000 */
.L_x_195:
[----:B------:R-:W-:Y:S01]  /*7ed0*/  VIADD R0, R0, 0x60 ;  /* 0x0000006000007836 */ /* 0x000fe20000000000 */
[----:B--2---:R2:W4:Y:S04]  /*7ee0*/  SHFL.IDX PT, R5, R3, 0x1, 0x1c1f ;  /* 0x003c1f0003057f89 */ /* 0x00452800000e0000 */
[----:B------:R-:W-:Y:S01]  /*7ef0*/  ISETP.GE.AND P0, PT, R0, R11, PT ;  /* 0x0000000b0000720c */ /* 0x000fe20003f06270 */
[----:B-1----:R2:W1:-:S12]  /*7f00*/  SHFL.IDX PT, R4, R6, 0x1, 0x1c1f ;  /* 0x003c1f0006047f89 */ /* 0x00245800000e0000 */
[----:B--2---:R-:W-:Y:S05]  /*7f10*/  @P0 BRA `(.L_x_191) ;  /* 0x0000000000300947 */ /* 0x004fea0003800000 */
[----:B------:R-:W-:Y:S02]  /*7f20*/  ULDC UR4, c[0x0][0xac8] ;  /* 0x0002b20000047ab9 */ /* 0x000fe40000000800 */
[----:B------:R-:W-:Y:S02]  /*7f30*/  ISETP.GE.AND P3, PT, R16, UR4, PT ;  /* 0x0000000410007c0c */ /* 0x000fe4000bf66270 */
[----:B------:R-:W-:Y:S02]  /*7f40*/  ISETP.GE.AND P4, PT, R17, UR4, PT ;  /* 0x0000000411007c0c */ /* 0x000fe4000bf86270 */
[----:B------:R-:W-:-:S09]  /*7f50*/  ISETP.GE.AND P2, PT, R2, UR4, PT ;  /* 0x0000000402007c0c */ /* 0x000fd2000bf46270 */
[-C--:B-1-3--:R-:W-:Y:S02]  /*7f60*/  @!P3 LEA R8, P0, R16, R4.reuse, 0x1 ;  /* 0x000000041008b211 */ /* 0x08afe400078008ff */
[C---:B------:R-:W-:Y:S02]  /*7f70*/  @!P4 LEA R10, P1, R17.reuse, R4, 0x1 ;  /* 0x00000004110ac211 */ /* 0x040fe400078208ff */
[----:B0---4-:R-:W-:Y:S01]  /*7f80*/  @!P2 IMAD.WIDE R6, R2, 0x2, R4 ;  /* 0x000000020206a825 */ /* 0x011fe200078e0204 */
[-C--:B------:R-:W-:Y:S02]  /*7f90*/  @!P3 LEA.HI.X R9, R16, R5.reuse, R157, 0x1, P0 ;  /* 0x000000051009b211 */ /* 0x080fe400000f0c9d */
[----:B------:R-:W-:Y:S02]  /*7fa0*/  @!P4 LEA.HI.X R11, R17, R5, R156, 0x1, P1 ;  /* 0x00000005110bc211 */ /* 0x000fe400008f0c9c */
[----:B------:R0:W-:Y:S04]  /*7fb0*/  @!P2 ST.E.128 desc[UR50][R6.64], RZ ;  /* 0x000000ff0600a985 */ /* 0x0001e8000c101d32 */
[----:B------:R0:W-:Y:S04]  /*7fc0*/  @!P3 ST.E.128 desc[UR50][R8.64], RZ ;  /* 0x000000ff0800b985 */ /* 0x0001e8000c101d32 */
[----:B------:R0:W-:Y:S02]  /*7fd0*/  @!P4 ST.E.128 desc[UR50][R10.64], RZ ;  /* 0x000000ff0a00c985 */ /* 0x0001e4000c101d32 */
.L_x_191:
[----:B------:R-:W-:Y:S05]  /*7fe0*/  BSYNC B0 ;  /* 0x0000000000007941 */ /* 0x000fea0003800000 */
.L_x_186:
[----:B------:R-:W-:Y:S02]  /*7ff0*/  ULDC UR4, c[0x0][0xc3c] ;  /* 0x00030f0000047ab9 */ /* 0x000fe40000000800 */
[----:B------:R-:W-:-:S13]  /*8000*/  ISETP.GE.AND P0, PT, R47, UR4, PT ;  /* 0x000000042f007c0c */ /* 0x000fda000bf06270 */
[----:B------:R-:W-:Y:S05]  /*8010*/  @!P0 BRA `(.L_x_197) ;  /* 0xffffff8c003c8947 */ /* 0x000fea000383ffff */
[----:B------:R-:W-:Y:S05]  /*8020*/  EXIT ;  /* 0x000000000000794d */ /* 0x000fea0003800000 */
.L_x_158:
[----:B------:R-:W-:-:S08]  /*8030*/  NOP ;  /* 0x0000000000007918 */ /* 0x000fd00000000000 */
[----:B------:R-:W0:-:S00]  /*8040*/  USETMAXREG.DEALLOC.CTAPOOL 0x20 ;  /* 0x00000020000079c8 */ /* 0x000e0000080e0500 */
[----:B0-----:R-:W-:Y:S02]  /*8050*/  LOP3.LUT R3, R0, 0x3, RZ, 0xc0, !PT ;  /* 0x0000000300037812 */ /* 0x001fe400078ec0ff */
[----:B------:R-:W-:-:S04]  /*8060*/  LOP3.LUT R27, R27, 0xffffffdf, RZ, 0xc0, !PT ;  /* 0xffffffdf1b1b7812 */ /* 0x000fc800078ec0ff */
[----:B------:R-:W0:Y:S02]  /*8070*/  SHFL.IDX PT, R3, R3, RZ, 0x1f ;  /* 0x00001fff03037589 */ /* 0x000e2400000e0000 */
[----:B0-----:R-:W-:-:S13]  /*8080*/  ISETP.NE.AND P0, PT, R3, RZ, PT ;  /* 0x000000ff0300720c */ /* 0x001fda0003f05270 */
[----:B------:R-:W-:Y:S01]  /*8090*/  @P0 BAR.SYNC.DEFER_BLOCKING 0x5, 0x200 ;  /* 0x0148000000000b1d */ /* 0x000fe20000010000 */
[----:B------:R-:W-:Y:S02]  /*80a0*/  @P0 MOV R3, 0x400 ;  /* 0x0000040000030802 */ /* 0x000fe40000000f00 */
[----:B------:R-:W-:Y:S02]  /*80b0*/  @P0 LOP3.LUT R27, R27, 0x20, RZ, 0xfc, !PT ;  /* 0x000000201b1b0812 */ /* 0x000fe400078efcff */
[----:B------:R-:W-:-:S05]  /*80c0*/  @P0 LEA R2, R2, R3, 0x18 ;  /* 0x0000000302020211 */ /* 0x000fca00078ec0ff */
[----:B------:R-:W0:Y:S02]  /*80d0*/  @P0 LDS.128 R16, [R2+0x19cd0] ;  /* 0x019cd00002100984 */ /* 0x000e240000000c00 */
[----:B0-----:R-:W-:Y:S01]  /*80e0*/  @P0 R2UR UR40, R19 ;  /* 0x00000000132802ca */ /* 0x001fe200000e0000 */
[----:B------:R-:W-:Y:S06]  /*80f0*/  @P0 BAR.ARV 0x4, 0x200 ;  /* 0x0108000000000b1d */ /* 0x000fec0000002000 */
[----:B------:R-:W-:Y:S08]  /*8100*/  @P0 BRA `(.L_x_198) ;  /* 0x0000000800100947 */ /* 0x000ff00003800000 */
[----:B------:R-:W0:Y:S01]  /*8110*/  S2R R4, SR_TID.X ;  /* 0x0000000000047919 */ /* 0x000e220000002100 */
[----:B------:R-:W-:Y:S01]  /*8120*/  ULDC UR4, c[0x0][0xc3c] ;  /* 0x00030f0000047ab9 */ /* 0x000fe20000000800 */
[----:B------:R-:W1:Y:S01]  /*8130*/  LDC R11, c[0x0][0xc38] ;  /* 0x00030e00ff0b7b82 */ /* 0x000e620000000800 */
[----:B0-----:R-:W-:Y:S01]  /*8140*/  LOP3.LUT R5, R4, 0x1f, RZ, 0xc0, !PT ;  /* 0x0000001f04057812 */ /* 0x001fe200078ec0ff */
[----:B------:R-:W-:-:S03]  /*8150*/  IMAD.MOV.U32 R4, RZ, RZ, RZ ;  /* 0x000000ffff047224 */ /* 0x000fc600078e00ff */
[----:B------:R-:W-:-:S04]  /*8160*/  ISETP.NE.AND P0, PT, R5, 0x1f, PT ;  /* 0x0000001f0500780c */ /* 0x000fc80003f05270 */
[----:B------:R-:W-:-:S13]  /*8170*/  ISETP.GE.OR P1, PT, R5, UR4, !P0 ;  /* 0x0000000405007c0c */ /* 0x000fda000c726670 */
[----:B------:R-:W0:Y:S02]  /*8180*/  @!P1 LDC.64 R2, c[0x0][0xc80] ;  /* 0x00032000ff029b82 */ /* 0x000e240000000a00 */
[----:B0-----:R-:W-:-:S05]  /*8190*/  @!P1 IMAD.WIDE.U32 R2, R5, 0x4, R2 ;  /* 0x0000000405029825 */ /* 0x001fca00078e0002 */
[----:B------:R-:W2:Y:S01]  /*81a0*/  @!P1 LDG.E R4, desc[UR50][R2.64] ;  /* 0x0000003202049981 */ /* 0x000ea2000c1e1900 */
[C---:B------:R-:W-:Y:S01]  /*81b0*/  ISETP.NE.AND P1, PT, R5.reuse, RZ, PT ;  /* 0x000000ff0500720c */ /* 0x040fe20003f25270 */
[----:B------:R-:W-:Y:S01]  /*81c0*/  UMOV UR4, URZ ;  /* 0x0000003f00047c82 */ /* 0x000fe20008000000 */
[C---:B------:R-:W-:Y:S01]  /*81d0*/  ISETP.GE.U32.AND P2, PT, R5.reuse, 0x2, PT ;  /* 0x000000020500780c */ /* 0x040fe20003f46070 */
[----:B------:R-:W-:Y:S01]  /*81e0*/  IMAD.MOV.U32 R16, RZ, RZ, RZ ;  /* 0x000000ffff107224 */ /* 0x000fe200078e00ff */
[C---:B------:R-:W-:Y:S02]  /*81f0*/  ISETP.GE.U32.AND P3, PT, R5.reuse, 0x4, PT ;  /* 0x000000040500780c */ /* 0x040fe40003f66070 */
[C---:B------:R-:W-:Y:S02]  /*8200*/  ISETP.GE.U32.AND P4, PT, R5.reuse, 0x8, PT ;  /* 0x000000080500780c */ /* 0x040fe40003f86070 */
[----:B------:R-:W-:Y:S01]  /*8210*/  ISETP.GE.U32.AND P5, PT, R5, 0x10, PT ;  /* 0x000000100500780c */ /* 0x000fe20003fa6070 */
[----:B--2---:R-:W0:Y:S02]  /*8220*/  SHFL.UP PT, R6, R4, 0x1, RZ ;  /* 0x0420000004067989 */ /* 0x004e2400000e00ff */
[----:B0-----:R-:W-:-:S05]  /*8230*/  SEL R7, R6, RZ, P1 ;  /* 0x000000ff06077207 */ /* 0x001fca0000800000 */
[----:B------:R-:W-:-:S05]  /*8240*/  IMAD.IADD R7, R4, 0x1, R7 ;  /* 0x0000000104077824 */ /* 0x000fca00078e0207 */
[----:B------:R-:W0:Y:S02]  /*8250*/  SHFL.UP PT, R6, R7, 0x2, RZ ;  /* 0x0440000007067989 */ /* 0x000e2400000e00ff */
        /* <DEDUP_REMOVED lines=10> */
[----:B------:R-:W-:Y:S02]  /*8300*/  IMAD.IADD R8, R2, 0x1, R7 ;  /* 0x0000000102087824 */ /* 0x000fe400078e0207 */
[----:B------:R-:W0:Y:S03]  /*8310*/  S2R R7, SR_CTAID.X ;  /* 0x0000000000077919 */ /* 0x000e260000002500 */
[----:B------:R-:W1:Y:S02]  /*8320*/  SHFL.IDX PT, R6, R8, 0x1f, 0x1f ;  /* 0x03e01f0008067f89 */ /* 0x000e6400000e0000 */
[----:B-1----:R-:W-:-:S04]  /*8330*/  IMAD R6, R6, R11, RZ ;  /* 0x0000000b06067224 */ /* 0x002fc800078e02ff */
[----:B------:R-:W-:Y:S01]  /*8340*/  IMAD.MOV.U32 R3, RZ, RZ, R6 ;  /* 0x000000ffff037224 */ /* 0x000fe200078e0006 */
[----:B0-----:R-:W-:-:S13]  /*8350*/  ISETP.GT.AND P6, PT, R6, R7, PT ;  /* 0x000000070600720c */ /* 0x001fda0003fc4270 */
[----:B------:R-:W-:Y:S05]  /*8360*/  @P6 BRA `(.L_x_199) ;  /* 0x0000000000946947 */ /* 0x000fea0003800000 */
[----:B------:R-:W-:Y:S01]  /*8370*/  IMAD.MOV.U32 R6, RZ, RZ, R3 ;  /* 0x000000ffff067224 */ /* 0x000fe200078e0003 */
[----:B------:R-:W-:Y:S01]  /*8380*/  UMOV UR4, URZ ;  /* 0x0000003f00047c82 */ /* 0x000fe20008000000 */
[----:B------:R-:W-:-:S05]  /*8390*/  ULDC UR5, c[0x0][0xc3c] ;  /* 0x00030f0000057ab9 */ /* 0x000fca0000000800 */
.L_x_203:
[----:B------:R-:W-:-:S04]  /*83a0*/  UIADD3 UR4, UR4, 0x1f, URZ ;  /* 0x0000001f04047890 */ /* 0x000fc8000fffe03f */
[----:B------:R-:W-:-:S06]  /*83b0*/  UISETP.GE.AND UP0, UPT, UR4, UR5, UPT ;  /* 0x000000050400728c */ /* 0x000fcc000bf06270 */
[----:B------:R-:W-:-:S13]  /*83c0*/  PLOP3.LUT P6, PT, PT, PT, UP0, 0x40, 0x0 ;  /* 0x000000000000781c */ /* 0x000fda0003fce808 */
[----:B------:R-:W-:Y:S05]  /*83d0*/  @!P6 BRA `(.L_x_200) ;  /* 0x000000040030e947 */ /* 0x000fea0003800000 */
[----:B------:R-:W-:Y:S01]  /*83e0*/  VIADD R9, R5, UR4 ;  /* 0x0000000405097c36 */ /* 0x000fe20008000000 */
[----:B------:R-:W-:Y:S01]  /*83f0*/  BSSY B0, `(.L_x_201) ;  /* 0x0000007000007945 */ /* 0x000fe20003800000 */
[----:B------:R-:W-:-:S03]  /*8400*/  IMAD.MOV.U32 R4, RZ, RZ, RZ ;  /* 0x000000ffff047224 */ /* 0x000fc600078e00ff */
[----:B------:R-:W-:-:S13]  /*8410*/  ISETP.GE.OR P6, PT, R9, UR5, !P0 ;  /* 0x0000000509007c0c */ /* 0x000fda000c7c6670 */
[----:B------:R-:W-:Y:S05]  /*8420*/  @P6 BRA `(.L_x_202) ;  /* 0x00000000000c6947 */ /* 0x000fea0003800000 */
[----:B------:R-:W0:Y:S02]  /*8430*/  LDC.64 R2, c[0x0][0xc80] ;  /* 0x00032000ff027b82 */ /* 0x000e240000000a00 */
[----:B0-----:R-:W-:-:S05]  /*8440*/  IMAD.WIDE R2, R9, 0x4, R2 ;  /* 0x0000000409027825 */ /* 0x001fca00078e0202 */
[----:B------:R0:W5:Y:S02]  /*8450*/  LDG.E R4, desc[UR50][R2.64] ;  /* 0x0000003202047981 */ /* 0x000164000c1e1900 */
.L_x_202:
[----:B------:R-:W-:Y:S05]  /*8460*/  BSYNC B0 ;  /* 0x0000000000007941 */ /* 0x000fea0003800000 */
.L_x_201:
[----:B0----5:R-:W0:Y:S02]  /*8470*/  SHFL.UP PT, R2, R4, 0x1, RZ ;  /* 0x0420000004027989 */ /* 0x021e2400000e00ff */
        /* <DEDUP_REMOVED lines=14> */
[----:B------:R-:W0:Y:S03]  /*8560*/  LDC R11, c[0x0][0xc38] ;  /* 0x00030e00ff0b7b82 */ /* 0x000e260000000800 */
[----:B------:R-:W0:Y:S02]  /*8570*/  SHFL.IDX PT, R3, R8, 0x1f, 0x1f ;  /* 0x03e01f0008037f89 */ /* 0x000e2400000e0000 */
[----:B0-----:R-:W-:-:S04]  /*8580*/  IMAD R3, R3, R11, RZ ;  /* 0x0000000b03037224 */ /* 0x001fc800078e02ff */
[----:B------:R-:W-:-:S05]  /*8590*/  IMAD.IADD R6, R3, 0x1, R6 ;  /* 0x0000000103067824 */ /* 0x000fca00078e0206 */
[----:B------:R-:W-:-:S13]  /*85a0*/  ISETP.GT.AND P6, PT, R6, R7, PT ;  /* 0x000000070600720c */ /* 0x000fda0003fc4270 */
[----:B------:R-:W-:Y:S05]  /*85b0*/  @!P6 BRA `(.L_x_203) ;  /* 0xfffffffc0078e947 */ /* 0x000fea000383ffff */
.L_x_199:
[----:B------:R-:W-:-:S04]  /*85c0*/  IMAD.IADD R10, R6, 0x1, -R3 ;  /* 0x00000001060a7824 */ /* 0x000fc800078e0a03 */
[----:B------:R-:W-:-:S05]  /*85d0*/  IMAD R2, R8, R11, R10 ;  /* 0x0000000b08027224 */ /* 0x000fca00078e020a */
[----:B------:R-:W-:-:S13]  /*85e0*/  ISETP.GT.AND P0, PT, R2, R7, PT ;  /* 0x000000070200720c */ /* 0x000fda0003f04270 */
[----:B------:R-:W-:Y:S02]  /*85f0*/  VOTEU.ANY UR5, UPT, !P0 ;  /* 0x0000000000057886 */ /* 0x000fe400040e0100 */
[----:B------:R-:W-:Y:S02]  /*8600*/  UPOPC UR40, UR5 ;  /* 0x00000005002872bf */ /* 0x000fe40008000000 */
[----:B------:R-:W-:-:S04]  /*8610*/  ISETP.NE.AND P0, PT, RZ, UR5, PT ;  /* 0x00000005ff007c0c */ /* 0x000fc8000bf05270 */
[----:B------:R-:W-:-:S05]  /*8620*/  IMAD.U32 R13, RZ, RZ, UR40 ;  /* 0x00000028ff0d7e24 */ /* 0x000fca000f8e00ff */
[----:B------:R-:W0:Y:S02]  /*8630*/  SHFL.IDX PT, R4, R4, R13, 0x1f ;  /* 0x00001f0d04047589 */ /* 0x000e2400000e0000 */
[----:B0-----:R-:W-:-:S04]  /*8640*/  IABS R6, R4 ;  /* 0x0000000400067213 */ /* 0x001fc80000000000 */
[----:B------:R-:W0:Y:S08]  /*8650*/  I2F.RP R9, R6 ;  /* 0x0000000600097306 */ /* 0x000e300000209400 */
[----:B0-----:R-:W0:Y:S02]  /*8660*/  MUFU.RCP R9, R9 ;  /* 0x0000000900097308 */ /* 0x001e240000001000 */
[----:B0-----:R-:W-:-:S06]  /*8670*/  VIADD R2, R9, 0xffffffe ;  /* 0x0ffffffe09027836 */ /* 0x001fcc0000000000 */
[----:B------:R0:W1:Y:S01]  /*8680*/  F2I.FTZ.U32.TRUNC.NTZ R3, R2 ;  /* 0x0000000200037305 */ /* 0x000062000021f000 */
[----:B------:R-:W-:Y:S05]  /*8690*/  @!P0 BRA `(.L_x_204) ;  /* 0x00000000000c8947 */ /* 0x000fea0003800000 */
[----:B------:R-:W-:-:S06]  /*86a0*/  UIADD3 UR5, UR40, -0x1, URZ ;  /* 0xffffffff28057890 */ /* 0x000fcc000fffe03f */
[----:B------:R-:W-:-:S05]  /*86b0*/  IMAD.U32 R9, RZ, RZ, UR5 ;  /* 0x00000005ff097e24 */ /* 0x000fca000f8e00ff */
[----:B------:R2:W3:Y:S02]  /*86c0*/  SHFL.IDX PT, R16, R8, R9, 0x1f ;  /* 0x00001f0908107589 */ /* 0x0004e400000e0000 */
.L_x_204:
[----:B01----:R-:W-:Y:S01]  /*86d0*/  IMAD.MOV R2, RZ, RZ, -R3 ;  /* 0x000000ffff027224 */ /* 0x003fe200078e0a03 */
[----:B------:R-:W-:Y:S01]  /*86e0*/  UIADD3 UR40, UR40, UR4, URZ ;  /* 0x0000000428287290 */ /* 0x000fe2000fffe03f */
[----:B---3--:R-:W-:Y:S02]  /*86f0*/  IMAD R16, R16, R11, R10 ;  /* 0x0000000b10107224 */ /* 0x008fe400078e020a */
[----:B------:R-:W-:Y:S01]  /*8700*/  IMAD.MOV.U32 R11, RZ, RZ, R2 ;  /* 0x000000ffff0b7224 */ /* 0x000fe200078e0002 */
[----:B------:R-:W-:Y:S01]  /*8710*/  IABS R2, R4 ;  /* 0x0000000400027213 */ /* 0x000fe20000000000 */
[----:B--2---:R-:W-:Y:S02]  /*8720*/  IMAD.IADD R9, R7, 0x1, -R16 ;  /* 0x0000000107097824 */ /* 0x004fe400078e0a10 */
[----:B------:R-:W-:Y:S02]  /*8730*/  IMAD R7, R11, R6, RZ ;  /* 0x000000060b077224 */ /* 0x000fe400078e02ff */
[----:B------:R-:W-:Y:S01]  /*8740*/  IMAD.MOV R10, RZ, RZ, -R2 ;  /* 0x000000ffff0a7224 */ /* 0x000fe200078e0a02 */
[----:B------:R-:W-:Y:S01]  /*8750*/  IABS R8, R9 ;  /* 0x0000000900087213 */ /* 0x000fe20000000000 */
[----:B------:R-:W-:-:S04]  /*8760*/  IMAD.MOV.U32 R2, RZ, RZ, RZ ;  /* 0x000000ffff027224 */ /* 0x000fc800078e00ff */
[----:B------:R-:W-:-:S04]  /*8770*/  IMAD.HI.U32 R2, R3, R7, R2 ;  /* 0x0000000703027227 */ /* 0x000fc800078e0002 */
[----:B------:R-:W-:Y:S02]  /*8780*/  IMAD.MOV.U32 R3, RZ, RZ, R8 ;  /* 0x000000ffff037224 */ /* 0x000fe400078e0008 */
[----:B------:R-:W-:Y:S02]  /*8790*/  IMAD.MOV.U32 R7, RZ, RZ, R10 ;  /* 0x000000ffff077224 */ /* 0x000fe400078e000a */
[----:B------:R-:W-:-:S04]  /*87a0*/  IMAD.HI.U32 R2, R2, R3, RZ ;  /* 0x0000000302027227 */ /* 0x000fc800078e00ff */
[----:B------:R-:W-:-:S05]  /*87b0*/  IMAD R3, R2, R7, R3 ;  /* 0x0000000702037224 */ /* 0x000fca00078e0203 */
[----:B------:R-:W-:-:S13]  /*87c0*/  ISETP.GT.U32.AND P1, PT, R6, R3, PT ;  /* 0x000000030600720c */ /* 0x000fda0003f24070 */
[----:B------:R-:W-:Y:S02]  /*87d0*/  @!P1 IMAD.IADD R3, R3, 0x1, -R6 ;  /* 0x0000000103039824 */ /* 0x000fe400078e0a06 */
[----:B------:R-:W-:Y:S01]  /*87e0*/  @!P1 VIADD R2, R2, 0x1 ;  /* 0x0000000102029836 */ /* 0x000fe20000000000 */
[----:B------:R-:W-:Y:S02]  /*87f0*/  ISETP.NE.AND P1, PT, R4, RZ, PT ;  /* 0x000000ff0400720c */ /* 0x000fe40003f25270 */
[----:B------:R-:W-:Y:S02]  /*8800*/  ISETP.GE.U32.AND P0, PT, R3, R6, PT ;  /* 0x000000060300720c */ /* 0x000fe40003f06070 */
[----:B------:R-:W-:-:S04]  /*8810*/  LOP3.LUT R3, R9, R4, RZ, 0x3c, !PT ;  /* 0x0000000409037212 */ /* 0x000fc800078e3cff */
[----:B------:R-:W-:-:S07]  /*8820*/  ISETP.GE.AND P2, PT, R3, RZ, PT ;  /* 0x000000ff0300720c */ /* 0x000fce0003f46270 */
[----:B------:R-:W-:-:S06]  /*8830*/  @P0 VIADD R2, R2, 0x1 ;  /* 0x0000000102020836 */ /* 0x000fcc0000000000 */
[----:B------:R-:W-:Y:S01]  /*8840*/  @!P2 IMAD.MOV R2, RZ, RZ, -R2 ;  /* 0x000000ffff02a224 */ /* 0x000fe200078e0a02 */
[----:B------:R-:W-:-:S05]  /*8850*/  @!P1 LOP3.LUT R2, RZ, R4, RZ, 0x33, !PT ;  /* 0x00000004ff029212 */ /* 0x000fca00078e33ff */
[--C-:B------:R-:W-:Y:S02]  /*8860*/  IMAD.MOV R17, RZ, RZ, -R2.reuse ;  /* 0x000000ffff117224 */ /* 0x100fe400078e0a02 */
[----:B------:R-:W-:Y:S02]  /*8870*/  IMAD.MOV.U32 R18, RZ, RZ, R2 ;  /* 0x000000ffff127224 */ /* 0x000fe400078e0002 */
[----:B------:R-:W-:Y:S01]  /*8880*/  IMAD R17, R4, R17, R9 ;  /* 0x0000001104117224 */ /* 0x000fe200078e0209 */
[----:B------:R-:W-:Y:S06]  /*8890*/  BRA `(.L_x_205) ;  /* 0x0000000000107947 */ /* 0x000fec0003800000 */
.L_x_200:
[----:B------:R-:W-:Y:S01]  /*88a0*/  IMAD.MOV.U32 R16, RZ, RZ, R7 ;  /* 0x000000ffff107224 */ /* 0x000fe200078e0007 */
[----:B------:R-:W-:Y:S01]  /*88b0*/  ULDC UR40, c[0x0][0xc3c] ;  /* 0x00030f0000287ab9 */ /* 0x000fe20000000800 */
[----:B------:R-:W-:Y:S02]  /*88c0*/  IMAD.MOV.U32 R17, RZ, RZ, RZ ;  /* 0x000000ffff117224 */ /* 0x000fe400078e00ff */
[----:B------:R-:W-:-:S07]  /*88d0*/  IMAD.MOV.U32 R18, RZ, RZ, RZ ;  /* 0x000000ffff127224 */ /* 0x000fce00078e00ff */
.L_x_205:
[----:B------:R-:W-:Y:S01]  /*88e0*/  ISETP.NE.AND P0, PT, R5, RZ, PT ;  /* 0x000000ff0500720c */ /* 0x000fe20003f05270 */
[----:B------:R-:W-:-:S12]  /*88f0*/  IMAD.U32 R19, RZ, RZ, UR40 ;  /* 0x00000028ff137e24 */ /* 0x000fd8000f8e00ff */
[----:B------:R-:W0:Y:S01]  /*8900*/  @!P0 S2R R3, SR_CgaCtaId ;  /* 0x0000000000038919 */ /* 0x000e220000008800 */
[----:B------:R-:W-:-:S04]  /*8910*/  @!P0 MOV R2, 0x400 ;  /* 0x0000040000028802 */ /* 0x000fc80000000f00 */
[----:B0-----:R-:W-:-:S05]  /*8920*/  @!P0 LEA R2, R3, R2, 0x18 ;  /* 0x0000000203028211 */ /* 0x001fca00078ec0ff */
[----:B------:R0:W-:Y:S01]  /*8930*/  @!P0 STS.128 [R2+0x19cd0], R16 ;  /* 0x019cd01002008388 */ /* 0x0001e20000000c00 */
[----:B------:R-:W-:Y:S06]  /*8940*/  BAR.ARV 0x5, 0x200 ;  /* 0x0148000000007b1d */ /* 0x000fec0000002000 */
.L_x_198:
[----:B------:R-:W-:Y:S01]  /*8950*/  ULDC UR4, c[0x0][0xc3c] ;  /* 0x00030f0000047ab9 */ /* 0x000fe20000000800 */
[----:B------:R1:W-:Y:S01]  /*8960*/  STL [R1+0x1c], RZ ;  /* 0x00001cff01007387 */ /* 0x0003e20000100800 */
[----:B------:R-:W-:Y:S01]  /*8970*/  UISETP.GE.AND UP0, UPT, UR40, UR4, UPT ;  /* 0x000000042800728c */ /* 0x000fe2000bf06270 */
[----:B------:R-:W-:Y:S02]  /*8980*/  IMAD.MOV.U32 R24, RZ, RZ, 0x1 ;  /* 0x00000001ff187424 */ /* 0x000fe400078e00ff */
[----:B------:R-:W-:-:S03]  /*8990*/  IMAD.MOV.U32 R23, RZ, RZ, RZ ;  /* 0x000000ffff177224 */ /* 0x000fc600078e00ff */
[----:B------:R-:W-:-:S13]  /*89a0*/  PLOP3.LUT P0, PT, PT, PT, UP0, 0x80, 0x0 ;  /* 0x000000000000781c */ /* 0x000fda0003f0f008 */
[----:B-1----:R-:W-:Y:S05]  /*89b0*/  @P0 BRA `(.L_x_206) ;  /* 0x0000004400dc0947 */ /* 0x002fea0003800000 */
[----:B------:R-:W0:Y:S01]  /*89c0*/  S2R R10, SR_TID.X ;  /* 0x00000000000a7919 */ /* 0x000e220000002100 */
[----:B------:R-:W-:Y:S01]  /*89d0*/  IMAD.SHL.U32 R5, R0, 0x800, RZ ;  /* 0x0000080000057824 */ /* 0x000fe200078e00ff */
[----:B------:R-:W1:Y:S01]  /*89e0*/  S2UR UR4, SR_CgaCtaId ;  /* 0x00000000000479c3 */ /* 0x000e620000008800 */
[----:B------:R-:W-:Y:S01]  /*89f0*/  MOV R22, 0x400 ;  /* 0x0000040000167802 */ /* 0x000fe20000000f00 */
[----:B------:R-:W-:Y:S01]  /*8a00*/  IMAD.MOV.U32 R24, RZ, RZ, 0x1 ;  /* 0x00000001ff187424 */ /* 0x000fe200078e00ff */
[----:B------:R-:W-:Y:S01]  /*8a10*/  ULOP3.LUT UR46, UR39, 0x2, URZ, 0xfc, !UPT ;  /* 0x00000002272e7892 */ /* 0x000fe2000f8efc3f */
[----:B------:R-:W-:Y:S01]  /*8a20*/  IMAD.MOV.U32 R23, RZ, RZ, RZ ;  /* 0x000000ffff177224 */ /* 0x000fe200078e00ff */
[----:B------:R-:W-:Y:S01]  /*8a30*/  ULOP3.LUT UR48, UR39, 0x1, URZ, 0xfc, !UPT ;  /* 0x0000000127307892 */ /* 0x000fe2000f8efc3f */
[----:B------:R-:W-:Y:S01]  /*8a40*/  ULDC UR49, c[0x0][0xc] ;  /* 0x0000030000317ab9 */ /* 0x000fe20000000800 */
[C---:B0-----:R-:W-:Y:S01]  /*8a50*/  IMAD.SHL.U32 R2, R10.reuse, 0x20, RZ ;  /* 0x000000200a027824 */ /* 0x041fe200078e00ff */
[----:B------:R-:W-:Y:S01]  /*8a60*/  SHF.R.U32.HI R4, RZ, 0x1, R10 ;  /* 0x00000001ff047819 */ /* 0x000fe2000001160a */
[C---:B------:R-:W-:Y:S01]  /*8a70*/  IMAD.SHL.U32 R6, R10.reuse, 0x80, RZ ;  /* 0x000000800a067824 */ /* 0x040fe200078e00ff */
[C---:B------:R-:W-:Y:S01]  /*8a80*/  LOP3.LUT P0, RZ, R10.reuse, 0x4, RZ, 0xc0, !PT ;  /* 0x000000040aff7812 */ /* 0x040fe2000780c0ff */
[----:B------:R-:W-:Y:S01]  /*8a90*/  IMAD.SHL.U32 R8, R10, 0x4, RZ ;  /* 0x000000040a087824 */ /* 0x000fe200078e00ff */
[----:B------:R-:W-:Y:S01]  /*8aa0*/  LOP3.LUT R3, R2, 0x80, RZ, 0xc0, !PT ;  /* 0x0000008002037812 */ /* 0x000fe200078ec0ff */
[----:B------:R-:W-:Y:S01]  /*8ab0*/  IMAD.SHL.U32 R9, R10, 0x2, RZ ;  /* 0x000000020a097824 */ /* 0x000fe200078e00ff */
[----:B------:R-:W-:-:S02]  /*8ac0*/  LOP3.LUT R0, R6, 0x400, RZ, 0xc0, !PT ;  /* 0x0000040006007812 */ /* 0x000fc400078ec0ff */
[----:B------:R-:W-:Y:S02]  /*8ad0*/  LOP3.LUT R3, R3, 0x10, R4, 0xf8, !PT ;  /* 0x0000001003037812 */ /* 0x000fe400078ef804 */
[----:B------:R-:W-:Y:S02]  /*8ae0*/  LOP3.LUT R4, R4, 0x20, RZ, 0xc0, !PT ;  /* 0x0000002004047812 */ /* 0x000fe400078ec0ff */
[----:B------:R-:W-:Y:S02]  /*8af0*/  LOP3.LUT R0, R0, 0x800, R5, 0xf8, !PT ;  /* 0x0000080000007812 */ /* 0x000fe400078ef805 */
[----:B------:R-:W-:Y:S02]  /*8b00*/  LOP3.LUT R7, R4, 0x10, R10, 0xf8, !PT ;  /* 0x0000001004077812 */ /* 0x000fe400078ef80a */
[----:B------:R-:W-:Y:S01]  /*8b10*/  LOP3.LUT R5, R3, 0x10, R8, 0x78, !PT ;  /* 0x0000001003057812 */ /* 0x000fe200078e7808 */
[----:B------:R-:W-:Y:S01]  /*8b20*/  IMAD.SHL.U32 R3, R10, 0x10, RZ ;  /* 0x000000100a037824 */ /* 0x000fe200078e00ff */
[----:B------:R-:W-:-:S02]  /*8b30*/  LOP3.LUT R2, R2, 0x360, RZ, 0xc0, !PT ;  /* 0x0000036002027812 */ /* 0x000fc400078ec0ff */
[----:B------:R-:W-:Y:S02]  /*8b40*/  LOP3.LUT R6, R7, 0x380, R6, 0xf8, !PT ;  /* 0x0000038007067812 */ /* 0x000fe400078ef806 */
[--C-:B------:R-:W-:Y:S02]  /*8b50*/  LOP3.LUT R2, R2, 0x400, R3.reuse, 0xf8, !PT ;  /* 0x0000040002027812 */ /* 0x100fe400078ef803 */
[----:B------:R-:W-:Y:S01]  /*8b60*/  LOP3.LUT R7, R6, 0x70, R3, 0x78, !PT ;  /* 0x0000007006077812 */ /* 0x000fe200078e7803 */
[----:B-1----:R-:W-:Y:S01]  /*8b70*/  IMAD.U32 R6, RZ, RZ, UR4 ;  /* 0x00000004ff067e24 */ /* 0x002fe2000f8e00ff */
[----:B------:R-:W-:Y:S02]  /*8b80*/  LOP3.LUT R2, R2, R5, RZ, 0xfc, !PT ;  /* 0x0000000502027212 */ /* 0x000fe400078efcff */
[----:B------:R-:W-:Y:S02]  /*8b90*/  LOP3.LUT R0, R0, R7, RZ, 0xfc, !PT ;  /* 0x0000000700007212 */ /* 0x000fe400078efcff */
[----:B------:R-:W-:Y:S01]  /*8ba0*/  LOP3.LUT R4, R3, 0x90, RZ, 0xc0, !PT ;  /* 0x0000009003047812 */ /* 0x000fe200078ec0ff */
[----:B------:R0:W-:Y:S01]  /*8bb0*/  STL [R1+0x10], R2 ;  /* 0x0000100201007387 */ /* 0x0001e20000100800 */
[----:B------:R-:W-:-:S02]  /*8bc0*/  LOP3.LUT R8, R10, 0x7f, RZ, 0xc0, !PT ;  /* 0x0000007f0a087812 */ /* 0x000fc400078ec0ff */
[----:B------:R-:W-:Y:S01]  /*8bd0*/  LOP3.LUT R4, R4, 0x10, R9, 0x78, !PT ;  /* 0x0000001004047812 */ /* 0x000fe200078e7809 */
[----:B------:R1:W-:Y:S01]  /*8be0*/  STL [R1+0x8], R0 ;  /* 0x0000080001007387 */ /* 0x0003e20000100800 */
[----:B------:R-:W-:Y:S02]  /*8bf0*/  LEA R22, R6, R22, 0x18 ;  /* 0x0000001606167211 */ /* 0x000fe400078ec0ff */
[----:B------:R-:W-:Y:S02]  /*8c00*/  LOP3.LUT R4, R4, 0x760, R3, 0xf8, !PT ;  /* 0x0000076004047812 */ /* 0x000fe400078ef803 */
[----:B------:R-:W-:Y:S01]  /*8c10*/  LOP3.LUT R28, R3, 0x10, RZ, 0xc0, !PT ;  /* 0x00000010031c7812 */ /* 0x000fe200078ec0ff */
[----:B0-----:R-:W-:Y:S02]  /*8c20*/  IMAD.MOV.U32 R2, RZ, RZ, 0x40 ;  /* 0x00000040ff027424 */ /* 0x001fe400078e00ff */
[----:B------:R-:W-:Y:S01]  /*8c30*/  STL [R1+0x4], R4 ;  /* 0x0000040401007387 */ /* 0x000fe20000100800 */
[----:B------:R-:W-:Y:S01]  /*8c40*/  LOP3.LUT R3, R28, 0x20, RZ, 0xfc, !PT ;  /* 0x000000201c037812 */ /* 0x000fe200078efcff */
[----:B-1----:R-:W-:Y:S01]  /*8c50*/  IMAD.SHL.U32 R0, R10, 0x40, RZ ;  /* 0x000000400a007824 */ /* 0x002fe200078e00ff */
[----:B------:R-:W-:Y:S01]  /*8c60*/  SEL R2, R2, 0xffffffc0, !P0 ;  /* 0xffffffc002027807 */ /* 0x000fe20004000000 */
[----:B------:R-:W-:Y:S03]  /*8c70*/  STL [R1], R6 ;  /* 0x0000000601007387 */ /* 0x000fe60000100800 */
[----:B------:R-:W-:Y:S01]  /*8c80*/  LOP3.LUT R5, R0, 0x40, RZ, 0xc0, !PT ;  /* 0x0000004000057812 */ /* 0x000fe200078ec0ff */
[----:B------:R0:W-:Y:S01]  /*8c90*/  STL [R1+0xc], R2 ;  /* 0x00000c0201007387 */ /* 0x0001e20000100800 */
[----:B------:R-:W-:-:S03]  /*8ca0*/  SHF.R.U32.HI R0, RZ, 0x1, R8 ;  /* 0x00000001ff007819 */ /* 0x000fc60000011608 */
[----:B------:R1:W-:Y:S01]  /*8cb0*/  STL [R1+0x1c], RZ ;  /* 0x00001cff01007387 */ /* 0x0003e20000100800 */
[----:B------:R-:W-:Y:S01]  /*8cc0*/  LOP3.LUT R0, R0, R5, RZ, 0xfc, !PT ;  /* 0x0000000500007212 */ /* 0x000fe200078efcff */
[----:B------:R-:W-:Y:S01]  /*8cd0*/  IMAD.IADD R0, R22, 0x1, R4 ;  /* 0x0000000116007824 */ /* 0x000fe200078e0204 */
[----:B0-----:R-:W-:-:S04]  /*8ce0*/  LOP3.LUT R2, R28, 0x40, RZ, 0xfc, !PT ;  /* 0x000000401c027812 */ /* 0x001fc800078efcff */
[----:B------:R1:W-:Y:S03]  /*8cf0*/  STL [R1+0x14], R0 ;  /* 0x0000140001007387 */ /* 0x0003e60000100800 */
.L_x_281:
[----:B------:R-:W-:Y:S01]  /*8d00*/  ULDC.64 UR4, c[0x0][0xc88] ;  /* 0x0003220000047ab9 */ /* 0x000fe20000000a00 */
[----:B------:R-:W-:Y:S01]  /*8d10*/  ULDC.64 UR6, c[0x0][0xa18] ;  /* 0x0002860000067ab9 */ /* 0x000fe20000000a00 */
[----:B------:R-:W-:Y:S01]  /*8d20*/  UIMAD.WIDE UR4, UR40, 0x4, UR4 ;  /* 0x00000004280478a5 */ /* 0x000fe2000f8e0204 */
[----:B------:R-:W-:-:S05]  /*8d30*/  ULDC.64 UR8, c[0x0][0xa00] ;  /* 0x0002800000087ab9 */ /* 0x000fca0000000a00 */
[----:B01----:R-:W-:Y:S02]  /*8d40*/  IMAD.U32 R2, RZ, RZ, UR4 ;  /* 0x00000004ff027e24 */ /* 0x003fe4000f8e00ff */
[----:B------:R-:W-:Y:S01]  /*8d50*/  IMAD.U32 R3, RZ, RZ, UR5 ;  /* 0x00000005ff037e24 */ /* 0x000fe2000f8e00ff */
[----:B------:R-:W-:-:S04]  /*8d60*/  ULDC.64 UR4, c[0x0][0xa28] ;  /* 0x00028a0000047ab9 */ /* 0x000fc80000000a00 */
[----:B------:R-:W2:Y:S01]  /*8d70*/  LDG.E R2, desc[UR50][R2.64] ;  /* 0x0000003202027981 */ /* 0x000ea2000c1e1900 */
[----:B------:R-:W-:Y:S02]  /*8d80*/  UISETP.NE.U32.AND UP1, UPT, UR4, URZ, UPT ;  /* 0x0000003f0400728c */ /* 0x000fe4000bf25070 */
[----:B------:R-:W-:Y:S02]  /*8d90*/  UISETP.NE.U32.AND UP0, UPT, UR6, URZ, UPT ;  /* 0x0000003f0600728c */ /* 0x000fe4000bf05070 */
[----:B------:R-:W-:Y:S02]  /*8da0*/  UISETP.NE.AND.EX UP2, UPT, UR5, URZ, UPT, UP1 ;  /* 0x0000003f0500728c */ /* 0x000fe4000bf45310 */
[----:B------:R-:W-:Y:S02]  /*8db0*/  UISETP.NE.AND.EX UP0, UPT, UR7, URZ, UPT, UP0 ;  /* 0x0000003f0700728c */ /* 0x000fe4000bf05300 */
[----:B------:R-:W-:Y:S02]  /*8dc0*/  UISETP.NE.U32.AND UP1, UPT, UR8, URZ, UPT ;  /* 0x0000003f0800728c */ /* 0x000fe4000bf25070 */
[----:B------:R-:W-:-:S02]  /*8dd0*/  PLOP3.LUT P0, PT, PT, PT, UP2, 0x80, 0x0 ;  /* 0x000000000000781c */ /* 0x000fc40003f0f028 */
[----:B------:R-:W-:Y:S01]  /*8de0*/  PLOP3.LUT P1, PT, PT, PT, UP0, 0x80, 0x0 ;  /* 0x000000000000781c */ /* 0x000fe20003f2f008 */
[----:B------:R-:W-:Y:S01]  /*8df0*/  UISETP.NE.AND.EX UP5, UPT, UR9, URZ, UPT, UP1 ;  /* 0x0000003f0900728c */ /* 0x000fe2000bfa5310 */
[----:B------:R-:W-:Y:S01]  /*8e00*/  IMAD.MOV.U32 R19, RZ, RZ, RZ ;  /* 0x000000ffff137224 */ /* 0x000fe200078e00ff */
[----:B------:R-:W-:Y:S02]  /*8e10*/  UMOV UR38, URZ ;  /* 0x0000003f00267c82 */ /* 0x000fe40008000000 */
[----:B------:R-:W-:Y:S02]  /*8e20*/  UP2UR UR47, UPR, URZ, 0x20 ;  /* 0x000000203f2f7883 */ /* 0x000fe40008000000 */
[----:B------:R-:W-:Y:S02]  /*8e30*/  PLOP3.LUT P2, PT, PT, PT, UP5, 0x80, 0x0 ;  /* 0x000000000000781c */ /* 0x000fe40003f4f058 */
[----:B--2---:R-:W-:-:S13]  /*8e40*/  R2UR UR44, R2 ;  /* 0x00000000022c72ca */ /* 0x004fda00000e0000 */
[----:B------:R-:W-:Y:S02]  /*8e50*/  USHF.R.S32.HI UR45, URZ, 0x1f, UR44 ;  /* 0x0000001f3f2d7899 */ /* 0x000fe4000801142c */
[----:B------:R-:W-:Y:S02]  /*8e60*/  @UP2 ULEA UR4, UP3, UR44, UR4, 0x2 ;  /* 0x000000042c042291 */ /* 0x000fe4000f86103f */
[----:B------:R-:W-:Y:S02]  /*8e70*/  USHF.L.U32 UR36, UR44, 0x2, URZ ;  /* 0x000000022c247899 */ /* 0x000fe4000800063f */
[----:B------:R-:W-:Y:S02]  /*8e80*/  @UP2 ULEA.HI.X UR5, UR44, UR5, UR45, 0x2, UP3 ;  /* 0x000000052c052291 */ /* 0x000fe400098f142d */
[----:B------:R-:W-:Y:S01]  /*8e90*/  USHF.L.U64.HI UR37, UR44, 0x2, UR45 ;  /* 0x000000022c257899 */ /* 0x000fe2000801022d */
[----:B------:R-:W-:Y:S01]  /*8ea0*/  IMAD.U32 R2, RZ, RZ, UR4 ;  /* 0x00000004ff027e24 */ /* 0x000fe2000f8e00ff */
[----:B------:R-:W-:-:S02]  /*8eb0*/  @UP0 UIADD3 UR6, UP4, UR36, UR6, URZ ;  /* 0x0000000624060290 */ /* 0x000fc4000ff9e03f */
[----:B------:R-:W-:Y:S02]  /*8ec0*/  IMAD.U32 R3, RZ, RZ, UR5 ;  /* 0x00000005ff037e24 */ /* 0x000fe4000f8e00ff */
[----:B------:R-:W-:Y:S02]  /*8ed0*/  @UP0 UIADD3.X UR7, UR37, UR7, URZ, UP4, !UPT ;  /* 0x0000000725070290 */ /* 0x000fe4000a7fe43f */
[----:B------:R-:W-:Y:S01]  /*8ee0*/  UIADD3 UR8, UP0, UR36, UR8, URZ ;  /* 0x0000000824087290 */ /* 0x000fe2000ff1e03f */
[----:B-1----:R0:W2:Y:S03]  /*8ef0*/  @P0 LDG.E R0, desc[UR50][R2.64] ;  /* 0x0000003202000981 */ /* 0x0020a6000c1e1900 */
[----:B------:R-:W-:Y:S01]  /*8f00*/  UIADD3.X UR4, UR37, UR9, URZ, UP0, !UPT ;  /* 0x0000000925047290 */ /* 0x000fe200087fe43f */
[----:B0-----:R-:W-:Y:S02]  /*8f10*/  IMAD.U32 R2, RZ, RZ, UR6 ;  /* 0x00000006ff027e24 */ /* 0x001fe4000f8e00ff */
[----:B------:R-:W-:-:S05]  /*8f20*/  IMAD.U32 R3, RZ, RZ, UR7 ;  /* 0x00000007ff037e24 */ /* 0x000fca000f8e00ff */
[----:B------:R0:W3:Y:S02]  /*8f30*/  @P1 LDG.E R4, desc[UR50][R2.64] ;  /* 0x0000003202041981 */ /* 0x0000e4000c1e1900 */
[----:B0-----:R-:W-:Y:S02]  /*8f40*/  IMAD.U32 R2, RZ, RZ, UR8 ;  /* 0x00000008ff027e24 */ /* 0x001fe4000f8e00ff */
[----:B------:R-:W-:-:S05]  /*8f50*/  IMAD.U32 R3, RZ, RZ, UR4 ;  /* 0x00000004ff037e24 */ /* 0x000fca000f8e00ff */
[----:B------:R0:W5:Y:S01]  /*8f60*/  @P2 LDG.E R19, desc[UR50][R2.64] ;  /* 0x0000003202132981 */ /* 0x000162000c1e1900 */
[----:B--2---:R-:W-:Y:S02]  /*8f70*/  @P0 R2UR UR38, R0 ;  /* 0x00000000002602ca */ /* 0x004fe400000e0000 */
[----:B---3--:R-:W-:Y:S01]  /*8f80*/  @P1 R2UR UR41, R4 ;  /* 0x00000000042912ca */ /* 0x008fe200000e0000 */
[----:B0-----:R-:W-:-:S14]  /*8f90*/  @P1 BRA `(.L_x_207) ;  /* 0x0000000000241947 */ /* 0x001fdc0003800000 */
[----:B------:R-:W-:Y:S01]  /*8fa0*/  UISETP.NE.AND UP0, UPT, UR47, URZ, UPT ;  /* 0x0000003f2f00728c */ /* 0x000fe2000bf05270 */
[----:B------:R-:W-:-:S05]  /*8fb0*/  ULDC UR41, c[0x0][0x288] ;  /* 0x0000a20000297ab9 */ /* 0x000fca0000000800 */
[----:B------:R-:W-:-:S13]  /*8fc0*/  PLOP3.LUT P0, PT, PT, PT, UP0, 0x40, 0x0 ;  /* 0x000000000000781c */ /* 0x000fda0003f0e808 */
[----:B------:R-:W-:Y:S05]  /*8fd0*/  @P0 BRA `(.L_x_207) ;  /* 0x0000000000140947 */ /* 0x000fea0003800000 */
[----:B------:R-:W2:Y:S04]  /*8fe0*/  LDG.E R4, desc[UR50][R2.64] ;  /* 0x0000003202047981 */ /* 0x000ea8000c1e1900 */
[----:B------:R-:W3:Y:S01]  /*8ff0*/  LDG.E R0, desc[UR50][R2.64+0x4] ;  /* 0x0000043202007981 */ /* 0x000ee2000c1e1900 */
[----:B--2---:R-:W-:Y:S02]  /*9000*/  R2UR UR4, R4 ;  /* 0x00000000040472ca */ /* 0x004fe400000e0000 */
[----:B---3--:R-:W-:-:S13]  /*9010*/  R2UR UR41, R0 ;  /* 0x00000000002972ca */ /* 0x008fda00000e0000 */
[----:B------:R-:W-:-:S12]  /*9020*/  UIADD3 UR41, -UR4, UR41, URZ ;  /* 0x0000002904297290 */ /* 0x000fd8000fffe13f */
.L_x_207:
[----:B------:R-:W-:Y:S01]  /*9030*/  ULDC.64 UR6, c[0x0][0xa20] ;  /* 0x0002880000067ab9 */ /* 0x000fe20000000a00 */
[----:B------:R-:W-:Y:S01]  /*9040*/  ULDC.64 UR4, c[0x0][0x418] ;  /* 0x0001060000047ab9 */ /* 0x000fe20000000a00 */
[----:B------:R-:W-:Y:S01]  /*9050*/  ISETP.NE.U32.AND P0, PT, RZ, UR6, PT ;  /* 0x00000006ff007c0c */ /* 0x000fe2000bf05070 */
[----:B------:R-:W-:Y:S01]  /*9060*/  UISETP.NE.U32.AND UP0, UPT, UR4, URZ, UPT ;  /* 0x0000003f0400728c */ /* 0x000fe2000bf05070 */
[----:B------:R-:W-:Y:S01]  /*9070*/  IMAD.U32 R25, RZ, RZ, UR44 ;  /* 0x0000002cff197e24 */ /* 0x000fe2000f8e00ff */
[----:B------:R-:W-:Y:S01]  /*9080*/  ULDC UR42, c[0x0][0x2f0] ;  /* 0x0000bc00002a7ab9 */ /* 0x000fe20000000800 */
[----:B------:R-:W-:Y:S01]  /*9090*/  ISETP.NE.AND.EX P0, PT, RZ, UR7, PT, P0 ;  /* 0x00000007ff007c0c */ /* 0x000fe2000bf05300 */
[----:B------:R-:W-:Y:S01]  /*90a0*/  UISETP.NE.AND.EX UP0, UPT, UR5, URZ, UPT, UP0 ;  /* 0x0000003f0500728c */ /* 0x000fe2000bf05300 */
[----:B------:R-:W-:-:S03]  /*90b0*/  ULDC UR4, c[0x0][0x424] ;  /* 0x0001090000047ab9 */ /* 0x000fc60000000800 */
[----:B------:R-:W-:-:S04]  /*90c0*/  USEL UR4, UR4, 0x1, UP0 ;  /* 0x0000000104047887 */ /* 0x000fc80008000000 */
[----:B------:R-:W-:-:S04]  /*90d0*/  UIMAD UR42, UR4, UR42, URZ ;  /* 0x0000002a042a72a4 */ /* 0x000fc8000f8e023f */
[----:B------:R-:W-:Y:S08]  /*90e0*/  @!P0 BRA `(.L_x_208) ;  /* 0x00000000001c8947 */ /* 0x000ff00003800000 */
[----:B------:R-:W-:-:S04]  /*90f0*/  UIADD3 UR4, UP0, UR36, UR6, URZ ;  /* 0x0000000624047290 */ /* 0x000fc8000ff1e03f */
[----:B------:R-:W-:Y:S02]  /*9100*/  UIADD3.X UR5, UR37, UR7, URZ, UP0, !UPT ;  /* 0x0000000725057290 */ /* 0x000fe400087fe43f */
[----:B------:R-:W-:-:S04]  /*9110*/  IMAD.U32 R2, RZ, RZ, UR4 ;  /* 0x00000004ff027e24 */ /* 0x000fc8000f8e00ff */
[----:B------:R-:W-:-:S05]  /*9120*/  IMAD.U32 R3, RZ, RZ, UR5 ;  /* 0x00000005ff037e24 */ /* 0x000fca000f8e00ff */
[----:B------:R-:W2:Y:S02]  /*9130*/  LDG.E R2, desc[UR50][R2.64] ;  /* 0x0000003202027981 */ /* 0x000ea4000c1e1900 */
[----:B--2---:R-:W-:Y:S01]  /*9140*/  R2UR UR42, R2 ;  /* 0x00000000022a72ca */ /* 0x004fe200000e0000 */
[----:B------:R-:W-:-:S14]  /*9150*/  BRA `(.L_x_209) ;  /* 0x00000000002c7947 */ /* 0x000fdc0003800000 */
.L_x_208:
[----:B------:R-:W-:Y:S02]  /*9160*/  ULDC.64 UR4, c[0x0][0xa08] ;  /* 0x0002820000047ab9 */ /* 0x000fe40000000a00 */
[----:B------:R-:W-:-:S04]  /*9170*/  ISETP.NE.U32.AND P0, PT, RZ, UR4, PT ;  /* 0x00000004ff007c0c */ /* 0x000fc8000bf05070 */
[----:B------:R-:W-:-:S13]  /*9180*/  ISETP.NE.AND.EX P0, PT, RZ, UR5, PT, P0 ;  /* 0x00000005ff007c0c */ /* 0x000fda000bf05300 */
[----:B------:R-:W-:Y:S05]  /*9190*/  @!P0 BRA `(.L_x_209) ;  /* 0x00000000001c8947 */ /* 0x000fea0003800000 */
[----:B------:R-:W0:Y:S02]  /*91a0*/  LDC.64 R2, c[0x0][0xa08] ;  /* 0x00028200ff027b82 */ /* 0x000e240000000a00 */
[----:B0-----:R-:W-:-:S05]  /*91b0*/  IMAD.WIDE R2, R25, 0x4, R2 ;  /* 0x0000000419027825 */ /* 0x001fca00078e0202 */
[----:B------:R-:W2:Y:S04]  /*91c0*/  LDG.E R4, desc[UR50][R2.64] ;  /* 0x0000003202047981 */ /* 0x000ea8000c1e1900 */
[----:B------:R-:W3:Y:S01]  /*91d0*/  LDG.E R0, desc[UR50][R2.64+0x4] ;  /* 0x0000043202007981 */ /* 0x000ee2000c1e1900 */
[----:B--2---:R-:W-:Y:S02]  /*91e0*/  R2UR UR42, R4 ;  /* 0x00000000042a72ca */ /* 0x004fe400000e0000 */
[----:B---3--:R-:W-:-:S13]  /*91f0*/  R2UR UR4, R0 ;  /* 0x00000000000472ca */ /* 0x008fda00000e0000 */
[----:B------:R-:W-:-:S12]  /*9200*/  UIADD3 UR42, -UR42, UR4, URZ ;  /* 0x000000042a2a7290 */ /* 0x000fd8000fffe13f */
.L_x_209:
[----:B------:R-:W-:Y:S01]  /*9210*/  UIADD3 UR42, -UR38, UR42, URZ ;  /* 0x0000002a262a7290 */ /* 0x000fe2000fffe13f */
[----:B------:R-:W-:Y:S03]  /*9220*/  BSSY B7, `(.L_x_210) ;  /* 0x0000357000077945 */ /* 0x000fe60003800000 */
[----:B------:R-:W-:Y:S02]  /*9230*/  UIADD3 UR4, UR42, 0x7f, URZ ;  /* 0x0000007f2a047890 */ /* 0x000fe4000fffe03f */
[----:B------:R-:W-:Y:S02]  /*9240*/  ISETP.LT.AND P0, PT, RZ, UR42, PT ;  /* 0x0000002aff007c0c */ /* 0x000fe4000bf01270 */
[----:B------:R-:W-:-:S04]  /*9250*/  USHF.R.S32.HI UR5, URZ, 0x1f, UR4 ;  /* 0x0000001f3f057899 */ /* 0x000fc80008011404 */
[----:B------:R-:W-:-:S04]  /*9260*/  ULEA.HI UR5, UR5, UR4, URZ, 0x7 ;  /* 0x0000000405057291 */ /* 0x000fc8000f8f383f */
[----:B------:R-:W-:-:S03]  /*9270*/  USHF.R.S32.HI UR43, URZ, 0x7, UR5 ;  /* 0x000000073f2b7899 */ /* 0x000fc60008011405 */
[----:B------:R-:W-:Y:S09]  /*9280*/  @P0 BRA `(.L_x_211) ;  /* 0x0000000000440947 */ /* 0x000ff20003800000 */
[----:B------:R-:W0:Y:S02]  /*9290*/  S2R R0, SR_TID.X ;  /* 0x0000000000007919 */ /* 0x000e240000002100 */
[----:B0-----:R-:W-:-:S04]  /*92a0*/  LOP3.LUT R0, R0, 0x7f, RZ, 0xc0, !PT ;  /* 0x0000007f00007812 */ /* 0x001fc800078ec0ff */
[----:B------:R-:W-:-:S13]  /*92b0*/  ISETP.NE.AND P0, PT, R0, RZ, PT ;  /* 0x000000ff0000720c */ /* 0x000fda0003f05270 */
[----:B------:R-:W-:Y:S05]  /*92c0*/  @P0 BRA `(.L_x_212) ;  /* 0x0000003400300947 */ /* 0x000fea0003800000 */
[----:B------:R-:W0:Y:S01]  /*92d0*/  S2R R5, SR_LANEID ;  /* 0x0000000000057919 */ /* 0x000e220000000000 */
[----:B------:R-:W-:Y:S01]  /*92e0*/  VOTEU.ANY UR4, UPT, PT ;  /* 0x0000000000047886 */ /* 0x000fe200038e0100 */
[----:B------:R-:W1:Y:S01]  /*92f0*/  LDC.64 R2, c[0x0][0xc60] ;  /* 0x00031800ff027b82 */ /* 0x000e620000000a00 */
[----:B------:R-:W0:Y:S02]  /*9300*/  FLO.U32 R0, UR4 ;  /* 0x0000000400007d00 */ /* 0x000e2400080e0000 */
[----:B0-----:R-:W-:-:S06]  /*9310*/  ISETP.EQ.U32.AND P0, PT, R0, R5, PT ;  /* 0x000000050000720c */ /* 0x001fcc0003f02070 */
[----:B------:R-:W1:Y:S07]  /*9320*/  POPC R5, UR4 ;  /* 0x0000000400057d09 */ /* 0x000e6e0008000000 */
[----:B-1----:R-:W2:Y:S01]  /*9330*/  @P0 ATOMG.E.ADD.STRONG.GPU PT, R3, desc[UR50][R2.64], R5 ;  /* 0x00000005020309a8 */ /* 0x002ea200081ee1f2 */
[----:B------:R-:W0:Y:S02]  /*9340*/  S2R R4, SR_LTMASK ;  /* 0x0000000000047919 */ /* 0x000e240000003900 */
[----:B0-----:R-:W-:-:S04]  /*9350*/  LOP3.LUT R4, R4, UR4, RZ, 0xc0, !PT ;  /* 0x0000000404047c12 */ /* 0x001fc8000f8ec0ff */
[----:B------:R-:W0:Y:S01]  /*9360*/  POPC R7, R4 ;  /* 0x0000000400077309 */ /* 0x000e220000000000 */
[----:B--2---:R-:W0:Y:S02]  /*9370*/  SHFL.IDX PT, R0, R3, R0, 0x1f ;  /* 0x00001f0003007589 */ /* 0x004e2400000e0000 */
[----:B0-----:R-:W-:Y:S01]  /*9380*/  IADD3 R16, R0, UR49, R7 ;  /* 0x0000003100107c10 */ /* 0x001fe2000fffe007 */
[----:B------:R-:W-:Y:S06]  /*9390*/  BRA `(.L_x_212) ;  /* 0x0000003000fc7947 */ /* 0x000fec0003800000 */
.L_x_211:
[----:B------:R-:W-:Y:S01]  /*93a0*/  VIADD R0, R22, 0x13800 ;  /* 0x0001380016007836 */ /* 0x000fe20000000000 */
[----:B------:R-:W-:Y:S04]  /*93b0*/  BSSY B6, `(.L_x_213) ;  /* 0x0000013000067945 */ /* 0x000fe80003800000 */
[----:B------:R-:W-:-:S13]  /*93c0*/  LOP3.LUT P0, RZ, R0, 0x9f, RZ, 0xc0, !PT ;  /* 0x0000009f00ff7812 */ /* 0x000fda000780c0ff */
[----:B------:R-:W-:Y:S05]  /*93d0*/  @!P0 BRA `(.L_x_214) ;  /* 0x0000000000408947 */ /* 0x000fea0003800000 */
[----:B------:R-:W-:Y:S01]  /*93e0*/  MOV R2, 0x0 ;  /* 0x0000000000027802 */ /* 0x000fe20000000f00 */
        /* <DEDUP_REMOVED lines=15> */
.L_x_214:
[----:B------:R-:W-:Y:S05]  /*94e0*/  BSYNC B6 ;  /* 0x0000000000067941 */ /* 0x000fea0003800000 */
.L_x_213:
[----:B------:R-:W-:Y:S01]  /*94f0*/  VIADD R0, R22, 0x9000 ;  /* 0x0000900016007836 */ /* 0x000fe20000000000 */
[----:B------:R-:W-:Y:S01]  /*9500*/  LOP3.LUT R27, R27, 0xfffffffe, RZ, 0xc0, !PT ;  /* 0xfffffffe1b1b7812 */ /* 0x000fe200078ec0ff */
[----:B------:R-:W-:Y:S03]  /*9510*/  BSSY B6, `(.L_x_215) ;  /* 0x0000014000067945 */ /* 0x000fe60003800000 */
[----:B------:R-:W-:-:S13]  /*9520*/  LOP3.LUT P0, RZ, R0, 0x9f, RZ, 0xc0, !PT ;  /* 0x0000009f00ff7812 */ /* 0x000fda000780c0ff */
[----:B------:R-:W-:Y:S01]  /*9530*/  @P0 LOP3.LUT R27, R27, 0x1, RZ, 0xfc, !PT ;  /* 0x000000011b1b0812 */ /* 0x000fe200078efcff */
[----:B------:R-:W-:Y:S06]  /*9540*/  @!P0 BRA `(.L_x_216) ;  /* 0x0000000000408947 */ /* 0x000fec0003800000 */
        /* <DEDUP_REMOVED lines=16> */
.L_x_216:
[----:B------:R-:W-:Y:S05]  /*9650*/  BSYNC B6 ;  /* 0x0000000000067941 */ /* 0x000fea0003800000 */
.L_x_215:
        /* <DEDUP_REMOVED lines=20> */
.L_x_218:
[----:B------:R-:W-:Y:S05]  /*97a0*/  BSYNC B6 ;  /* 0x0000000000067941 */ /* 0x000fea0003800000 */
.L_x_217:
[----:B------:R-:W-:Y:S01]  /*97b0*/  LOP3.LUT P6, RZ, R27, 0x1, RZ, 0xc0, !PT ;  /* 0x000000011bff7812 */ /* 0x000fe200078cc0ff */
[----:B------:R-:W-:-:S12]  /*97c0*/  BSSY B6, `(.L_x_219) ;  /* 0x0000012000067945 */ /* 0x000fd80003800000 */
        /* <DEDUP_REMOVED lines=17> */
.L_x_220:
[----:B------:R-:W-:Y:S05]  /*98e0*/  BSYNC B6 ;  /* 0x0000000000067941 */ /* 0x000fea0003800000 */
.L_x_219:
[----:B------:R-:W-:Y:S01]  /*98f0*/  ULDC.64 UR4, c[0x0][0x9f8] ;  /* 0x00027e0000047ab9 */ /* 0x000fe20000000a00 */
[----:B------:R-:W0:Y:S01]  /*9900*/  LDC R5, c[0x0][0x430] ;  /* 0x00010c00ff057b82 */ /* 0x000e220000000800 */
[----:B------:R-:W-:-:S04]  /*9910*/  UISETP.NE.U32.AND UP0, UPT, UR4, URZ, UPT ;  /* 0x0000003f0400728c */ /* 0x000fc8000bf05070 */
[----:B------:R-:W-:-:S06]  /*9920*/  UISETP.NE.AND.EX UP0, UPT, UR5, URZ, UPT, UP0 ;  /* 0x0000003f0500728c */ /* 0x000fcc000bf05300 */
[----:B------:R-:W-:-:S05]  /*9930*/  PLOP3.LUT P0, PT, PT, PT, UP0, 0x80, 0x0 ;  /* 0x000000000000781c */ /* 0x000fca0003f0f008 */
[----:B------:R-:W-:-:S04]  /*9940*/  @UP0 UIADD3 UR4, UP1, UR36, UR4, URZ ;  /* 0x0000000424040290 */ /* 0x000fc8000ff3e03f */
[----:B------:R-:W-:Y:S02]  /*9950*/  @UP0 UIADD3.X UR5, UR37, UR5, URZ, UP1, !UPT ;  /* 0x0000000525050290 */ /* 0x000fe40008ffe43f */
[----:B------:R-:W-:-:S04]  /*9960*/  IMAD.U32 R2, RZ, RZ, UR4 ;  /* 0x00000004ff027e24 */ /* 0x000fc8000f8e00ff */
[----:B------:R-:W-:-:S05]  /*9970*/  IMAD.U32 R3, RZ, RZ, UR5 ;  /* 0x00000005ff037e24 */ /* 0x000fca000f8e00ff */
[----:B------:R1:W2:Y:S01]  /*9980*/  @P0 LDG.E R25, desc[UR50][R2.64] ;  /* 0x0000003202190981 */ /* 0x0002a2000c1e1900 */
[----:B0-----:R-:W-:Y:S01]  /*9990*/  ISETP.NE.AND P1, PT, R5, 0x1, PT ;  /* 0x000000010500780c */ /* 0x001fe20003f25270 */
[----:B------:R-:W-:Y:S01]  /*99a0*/  IMAD.U32 R7, RZ, RZ, UR43 ;  /* 0x0000002bff077e24 */ /* 0x000fe2000f8e00ff */
[----:B------:R-:W-:Y:S01]  /*99b0*/  LOP3.LUT R27, R27, 0xffffffef, RZ, 0xc0, !PT ;  /* 0xffffffef1b1b7812 */ /* 0x000fe200078ec0ff */
[----:B------:R-:W0:Y:S03]  /*99c0*/  S2R R21, SR_TID.X ;  /* 0x0000000000157919 */ /* 0x000e260000002100 */
[----:B------:R-:W-:Y:S01]  /*99d0*/  LEA R7, R7, 0xffffff80, 0x7 ;  /* 0xffffff8007077811 */ /* 0x000fe200078e38ff */
[----:B------:R-:W3:Y:S06]  /*99e0*/  S2R R20, SR_TID.X ;  /* 0x0000000000147919 */ /* 0x000eec0000002100 */
[----:B-1----:R-:W1:Y:S01]  /*99f0*/  @P1 LDC R3, c[0x0][0x434] ;  /* 0x00010d00ff031b82 */ /* 0x002e620000000800 */
[----:B------:R-:W-:-:S07]  /*9a00*/  @P1 LOP3.LUT R27, R27, 0x10, RZ, 0xfc, !PT ;  /* 0x000000101b1b1812 */ /* 0x000fce00078efcff */
[----:B------:R-:W4:Y:S01]  /*9a10*/  @P1 LDC R0, c[0x0][0x438] ;  /* 0x00010e00ff001b82 */ /* 0x000f220000000800 */
[----:B0-----:R-:W-:Y:S01]  /*9a20*/  IMAD.SHL.U32 R21, R21, 0x40, RZ ;  /* 0x0000004015157824 */ /* 0x001fe200078e00ff */
[----:B---3--:R-:W-:-:S04]  /*9a30*/  LOP3.LUT R20, R20, 0x7f, RZ, 0xc0, !PT ;  /* 0x0000007f14147812 */ /* 0x008fc800078ec0ff */
[----:B------:R-:W-:Y:S02]  /*9a40*/  LOP3.LUT R21, R21, 0x40, RZ, 0xc0, !PT ;  /* 0x0000004015157812 */ /* 0x000fe400078ec0ff */
[----:B------:R-:W-:-:S04]  /*9a50*/  SHF.R.U32.HI R20, RZ, 0x1, R20 ;  /* 0x00000001ff147819 */ /* 0x000fc80000011614 */
[----:B------:R-:W-:-:S04]  /*9a60*/  LOP3.LUT R4, R7, R20, R21, 0xfe, !PT ;  /* 0x0000001407047212 */ /* 0x000fc800078efe15 */
[C---:B------:R-:W-:Y:S01]  /*9a70*/  ISETP.GE.AND P0, PT, R4.reuse, UR42, PT ;  /* 0x0000002a04007c0c */ /* 0x040fe2000bf06270 */
[----:B------:R-:W-:-:S04]  /*9a80*/  VIADD R2, R4, UR38 ;  /* 0x0000002604027c36 */ /* 0x000fc80008000000 */
[----:B-1----:R-:W-:-:S04]  /*9a90*/  @P1 IMAD.HI.U32 R3, R2, R3, RZ ;  /* 0x0000000302031227 */ /* 0x002fc800078e00ff */
[----:B------:R-:W-:Y:S01]  /*9aa0*/  IMAD.MOV.U32 R8, RZ, RZ, R2 ;  /* 0x000000ffff087224 */ /* 0x000fe200078e0002 */
[----:B----4-:R-:W-:Y:S02]  /*9ab0*/  @P1 SHF.R.U32.HI R8, RZ, R0, R3 ;  /* 0x00000000ff081219 */ /* 0x010fe40000011603 */
[----:B------:R-:W0:Y:S02]  /*9ac0*/  LDC R0, c[0x0][0x2f4] ;  /* 0x0000bd00ff007b82 */ /* 0x000e240000000800 */
[--C-:B------:R-:W-:Y:S01]  /*9ad0*/  @!P0 SHF.R.S32.HI R9, RZ, 0x1f, R8.reuse ;  /* 0x0000001fff098819 */ /* 0x100fe20000011408 */
[----:B------:R-:W-:-:S04]  /*9ae0*/  IMAD.MOV R6, RZ, RZ, -R8 ;  /* 0x000000ffff067224 */ /* 0x000fc800078e0a08 */
[----:B------:R-:W-:Y:S02]  /*9af0*/  IMAD R6, R5, R6, R2 ;  /* 0x0000000605067224 */ /* 0x000fe400078e0202 */
[----:B------:R-:W1:Y:S08]  /*9b00*/  @!P0 LDC.64 R2, c[0x0][0x428] ;  /* 0x00010a00ff028b82 */ /* 0x000e700000000a00 */
[----:B------:R-:W3:Y:S01]  /*9b10*/  @!P0 LDC.64 R4, c[0x0][0x418] ;  /* 0x00010600ff048b82 */ /* 0x000ee20000000a00 */
[----:B0-----:R-:W-:-:S02]  /*9b20*/  ISETP.GE.AND P3, PT, R28, R0, PT ;  /* 0x000000001c00720c */ /* 0x001fc40003f66270 */
[C---:B------:R-:W-:Y:S02]  /*9b30*/  LOP3.LUT R11, R28.reuse, 0x20, RZ, 0xfc, !PT ;  /* 0x000000201c0b7812 */ /* 0x040fe400078efcff */
[----:B------:R-:W-:Y:S01]  /*9b40*/  LOP3.LUT R27, R27, 0xfffffff7, RZ, 0xc0, !PT ;  /* 0xfffffff71b1b7812 */ /* 0x000fe200078ec0ff */
[----:B------:R-:W-:Y:S01]  /*9b50*/  IMAD.U32 R12, RZ, RZ, UR46 ;  /* 0x0000002eff0c7e24 */ /* 0x000fe2000f8e00ff */
[----:B------:R-:W-:-:S04]  /*9b60*/  LOP3.LUT R10, R28, 0x40, RZ, 0xfc, !PT ;  /* 0x000000401c0a7812 */ /* 0x000fc800078efcff */
[----:B------:R-:W-:-:S03]  /*9b70*/  ISETP.NE.AND P2, PT, R12, 0x3, PT ;  /* 0x000000030c00780c */ /* 0x000fc60003f45270 */
[----:B------:R-:W-:-:S04]  /*9b80*/  @P3 LOP3.LUT R27, R27, 0x8, RZ, 0xfc, !PT ;  /* 0x000000081b1b3812 */ /* 0x000fc800078efcff */
[----:B------:R-:W-:-:S04]  /*9b90*/  LOP3.LUT R27, R27, 0xfffffffe, RZ, 0xc0, !PT ;  /* 0xfffffffe1b1b7812 */ /* 0x000fc800078ec0ff */
[----:B------:R-:W-:Y:S01]  /*9ba0*/  LOP3.LUT R27, R27, 0xfffffffb, RZ, 0xc0, !PT ;  /* 0xfffffffb1b1b7812 */ /* 0x000fe200078ec0ff */
[----:B------:R-:W-:Y:S01]  /*9bb0*/  UMOV UR4, 0xffffffff ;  /* 0xffffffff00047882 */ /* 0x000fe20000000000 */
[----:B--2---:R-:W-:Y:S01]  /*9bc0*/  SHF.R.S32.HI R29, RZ, 0x1f, R25 ;  /* 0x0000001fff1d7819 */ /* 0x004fe20000011419 */
[----:B-1----:R-:W-:-:S04]  /*9bd0*/  @!P0 IMAD.WIDE.U32 R8, R25, R2, R8 ;  /* 0x0000000219088225 */ /* 0x002fc800078e0008 */
[----:B------:R-:W-:-:S04]  /*9be0*/  @!P0 IMAD R2, R29, R2, RZ ;  /* 0x000000021d028224 */ /* 0x000fc800078e02ff */
[----:B------:R-:W-:Y:S01]  /*9bf0*/  @!P0 IMAD R3, R25, R3, R2 ;  /* 0x0000000319038224 */ /* 0x000fe200078e0202 */
[----:B---3--:R-:W-:-:S03]  /*9c00*/  @!P0 LEA R2, P1, R8, R4, 0x2 ;  /* 0x0000000408028211 */ /* 0x008fc600078210ff */
[----:B------:R-:W-:-:S05]  /*9c10*/  @!P0 IMAD.IADD R3, R9, 0x1, R3 ;  /* 0x0000000109038824 */ /* 0x000fca00078e0203 */
[----:B------:R-:W-:Y:S01]  /*9c20*/  @!P0 LEA.HI.X R3, R8, R5, R3, 0x2, P1 ;  /* 0x0000000508038211 */ /* 0x000fe200008f1403 */
[----:B------:R-:W-:Y:S01]  /*9c30*/  IMAD.MOV.U32 R5, RZ, RZ, RZ ;  /* 0x000000ffff057224 */ /* 0x000fe200078e00ff */
[----:B------:R-:W-:-:S05]  /*9c40*/  ISETP.GE.AND P1, PT, R11, R0, PT ;  /* 0x000000000b00720c */ /* 0x000fca0003f26270 */
[----:B------:R0:W5:Y:S01]  /*9c50*/  @!P0 LDG.E R5, desc[UR50][R2.64] ;  /* 0x0000003202058981 */ /* 0x000162000c1e1900 */
[----:B------:R-:W-:-:S07]  /*9c60*/  ISETP.GE.AND P0, PT, R10, R0, PT ;  /* 0x000000000a00720c */ /* 0x000fce0003f06270 */
[----:B------:R-:W-:-:S04]  /*9c70*/  @P1 LOP3.LUT R27, R27, 0x4, RZ, 0xfc, !PT ;  /* 0x000000041b1b1812 */ /* 0x000fc800078efcff */
[----:B------:R-:W-:-:S04]  /*9c80*/  @P2 LOP3.LUT R27, R27, 0x1, RZ, 0xfc, !PT ;  /* 0x000000011b1b2812 */ /* 0x000fc800078efcff */
[----:B------:R-:W-:-:S04]  /*9c90*/  LOP3.LUT R27, R27, 0xfffffffd, RZ, 0xc0, !PT ;  /* 0xfffffffd1b1b7812 */ /* 0x000fc800078ec0ff */
[----:B------:R-:W-:Y:S01]  /*9ca0*/  @P0 LOP3.LUT R27, R27, 0x2, RZ, 0xfc, !PT ;  /* 0x000000021b1b0812 */ /* 0x000fe200078efcff */
[----:B0-----:R-:W-:Y:S06]  /*9cb0*/  BRA.DIV UR4, `(.L_x_221) ;  /* 0x0000003a04987947 */ /* 0x001fec000b800000 */
.L_x_301:
[----:B------:R-:W-:Y:S01]  /*9cc0*/  SHF.R.S32.HI R26, RZ, 0x1f, R18 ;  /* 0x0000001fff1a7819 */ /* 0x000fe20000011412 */
[----:B------:R-:W-:Y:S06]  /*9cd0*/  @!P2 BRA `(.L_x_222) ;  /* 0x000000000004a947 */ /* 0x000fec0003800000 */
[----:B------:R-:W-:Y:S01]  /*9ce0*/  BPT.TRAP 0x1 ;  /* 0x000000040000795c */ /* 0x000fe20000300000 */
.L_x_222:
[----:B------:R-:W-:Y:S01]  /*9cf0*/  IMAD R4, R23, 0x8, R22 ;  /* 0x0000000817047824 */ /* 0x000fe200078e0216 */
[----:B------:R-:W-:Y:S01]  /*9d00*/  SHF.L.U32 R0, R24, 0x1f, RZ ;  /* 0x0000001f18007819 */ /* 0x000fe200000006ff */
[----:B------:R-:W-:Y:S01]  /*9d10*/  BSSY B0, `(.L_x_223) ;  /* 0x0000005000007945 */ /* 0x000fe20003800000 */
[----:B------:R-:W-:Y:S02]  /*9d20*/  SHF.R.S32.HI R20, RZ, 0x1f, R6 ;  /* 0x0000001fff147819 */ /* 0x000fe40000011406 */
[----:B------:R-:W0:Y:S01]  /*9d30*/  SYNCS.PHASECHK.TRANS64.TRYWAIT P0, [R4+URZ+0x19c80], R0 ;  /* 0x019c8000040075a7 */ /* 0x000e22000800017f */
[----:B------:R1:W-:Y:S02]  /*9d40*/  STL [R1+0x18], R0 ;  /* 0x0000180001007387 */ /* 0x0003e40000100800 */
[----:B01----:R-:W-:Y:S05]  /*9d50*/  @!P0 BRA `(.L_x_224) ;  /* 0x00000038009c8947 */ /* 0x003fea0003800000 */
.L_x_302:
[----:B------:R-:W-:Y:S05]  /*9d60*/  BSYNC B0 ;  /* 0x0000000000007941 */ /* 0x000fea0003800000 */
.L_x_223:
[----:B------:R-:W2:Y:S01]  /*9d70*/  LDL R10, [R1+0x4] ;  /* 0x00000400010a7983 */ /* 0x000ea20000100800 */
[----:B------:R-:W-:Y:S01]  /*9d80*/  ULDC.64 UR4, c[0x0][0x328] ;  /* 0x0000ca0000047ab9 */ /* 0x000fe20000000a00 */
[----:B-----5:R-:W-:Y:S01]  /*9d90*/  SHF.R.S32.HI R21, RZ, 0x1f, R5 ;  /* 0x0000001fff157819 */ /* 0x020fe20000011405 */
[----:B0-----:R-:W-:Y:S01]  /*9da0*/  IMAD R0, R20, UR4, RZ ;  /* 0x0000000414007c24 */ /* 0x001fe2000f8e02ff */
[----:B------:R-:W0:Y:S01]  /*9db0*/  S2R R8, SR_TID.X ;  /* 0x0000000000087919 */ /* 0x000e220000002100 */
[----:B------:R-:W-:Y:S01]  /*9dc0*/  IMAD.WIDE.U32 R2, R6, UR4, RZ ;  /* 0x0000000406027c25 */ /* 0x000fe2000f8e00ff */
[----:B------:R-:W-:-:S03]  /*9dd0*/  ULDC.64 UR6, c[0x0][0x318] ;  /* 0x0000c60000067ab9 */ /* 0x000fc60000000a00 */
        /* <DEDUP_REMOVED lines=11> */
[----:B------:R-:W-:Y:S01]  /*9e90*/  UMOV UR4, 0xffffffff ;  /* 0xffffffff00047882 */ /* 0x000fe20000000000 */
[----:B0-----:R-:W-:-:S04]  /*9ea0*/  LOP3.LUT R8, R8, 0x7f, RZ, 0xc0, !PT ;  /* 0x0000007f08087812 */ /* 0x001fc800078ec0ff */
[----:B------:R-:W-:Y:S02]  /*9eb0*/  SHF.R.U32.HI R11, RZ, 0x1, R8 ;  /* 0x00000001ff0b7819 */ /* 0x000fe40000011608 */
[----:B------:R-:W-:Y:S02]  /*9ec0*/  IADD3 R8, P0, R2, UR6, RZ ;  /* 0x0000000602087c10 */ /* 0x000fe4000ff1e0ff */
[----:B------:R-:W-:Y:S02]  /*9ed0*/  IADD3 R7, -R11, UR42, -R7 ;  /* 0x0000002a0b077c10 */ /* 0x000fe4000fffe907 */
[----:B------:R-:W-:Y:S02]  /*9ee0*/  IADD3.X R9, R3, UR7, R9, P0, !PT ;  /* 0x0000000703097c10 */ /* 0x000fe400087fe409 */
[----:B------:R-:W-:Y:S01]  /*9ef0*/  ISETP.GE.AND P0, PT, R7, 0x1, PT ;  /* 0x000000010700780c */ /* 0x000fe20003f06270 */
[----:B--2---:R-:W-:Y:S01]  /*9f00*/  IMAD R10, R23, 0x3000, R10 ;  /* 0x00003000170a7824 */ /* 0x004fe200078e020a */
[----:B------:R-:W-:Y:S11]  /*9f10*/  BRA.DIV UR4, `(.L_x_225) ;  /* 0x0000003a04447947 */ /* 0x000ff6000b800000 */
[----:B------:R-:W0:Y:S01]  /*9f20*/  SHFL.IDX PT, R2, R8, RZ, 0x1e1f ;  /* 0x001e1fff08027589 */ /* 0x000e2200000e0000 */
[----:B------:R-:W1:Y:S01]  /*9f30*/  LDC R12, c[0x0][0x2f4] ;  /* 0x0000bd00ff0c7b82 */ /* 0x000e620000000800 */
[C---:B------:R-:W-:Y:S02]  /*9f40*/  LOP3.LUT R13, R28.reuse, 0x20, RZ, 0xfc, !PT ;  /* 0x000000201c0d7812 */ /* 0x040fe400078efcff */
[----:B------:R-:W2:Y:S01]  /*9f50*/  SHFL.IDX PT, R0, R9, RZ, 0x1e1f ;  /* 0x001e1fff09007589 */ /* 0x000ea200000e0000 */
[----:B------:R-:W-:-:S03]  /*9f60*/  LOP3.LUT R11, R28, 0x40, RZ, 0xfc, !PT ;  /* 0x000000401c0b7812 */ /* 0x000fc600078efcff */
[----:B------:R-:W3:Y:S01]  /*9f70*/  SHFL.IDX PT, R9, R9, 0x1, 0x1e1f ;  /* 0x003e1f0009097f89 */ /* 0x000ee200000e0000 */
[C---:B0-----:R-:W-:Y:S02]  /*9f80*/  IADD3 R2, P1, R28.reuse, R2, RZ ;  /* 0x000000021c027210 */ /* 0x041fe40007f3e0ff */
[-C--:B-1----:R-:W-:Y:S02]  /*9f90*/  ISETP.GE.AND P3, PT, R28, R12.reuse, PT ;  /* 0x0000000c1c00720c */ /* 0x082fe40003f66270 */
[----:B------:R-:W-:Y:S01]  /*9fa0*/  ISETP.GE.AND P2, PT, R13, R12, PT ;  /* 0x0000000c0d00720c */ /* 0x000fe20003f46270 */
[----:B--2---:R-:W-:Y:S01]  /*9fb0*/  IMAD.X R3, RZ, RZ, R0, P1 ;  /* 0x000000ffff037224 */ /* 0x004fe200008e0600 */
[----:B------:R-:W-:Y:S01]  /*9fc0*/  ISETP.LT.OR P1, PT, R7, 0x1, P3 ;  /* 0x000000010700780c */ /* 0x000fe20001f21670 */
[----:B------:R-:W-:-:S12]  /*9fd0*/  IMAD.IADD R0, R22, 0x1, R10 ;  /* 0x0000000116007824 */ /* 0x000fd800078e020a */
[----:B------:R-:W-:Y:S01]  /*9fe0*/  LDGSTS.E.BYPASS.LTC128B.128 [R0+0x9000], desc[UR50][R2.64], !P1 ;  /* 0x0900000002007fae */ /* 0x000fe2000c901d72 */
[----:B------:R-:W-:-:S13]  /*9ff0*/  ISETP.LT.OR P1, PT, R7, 0x1, P2 ;  /* 0x000000010700780c */ /* 0x000fda0001721670 */
[----:B------:R-:W-:Y:S01]  /*a000*/  LDGSTS.E.BYPASS.LTC128B.128 [R0+0xa000], desc[UR50][R2.64+0x20], !P1 ;  /* 0x0a00002002007fae */ /* 0x000fe2000c901d72 */
[----:B------:R-:W-:-:S04]  /*a010*/  ISETP.GE.AND P1, PT, R11, R12, PT ;  /* 0x0000000c0b00720c */ /* 0x000fc80003f26270 */
[----:B------:R-:W-:-:S13]  /*a020*/  ISETP.LT.OR P4, PT, R7, 0x1, P1 ;  /* 0x000000010700780c */ /* 0x000fda0000f81670 */
[----:B------:R0:W-:Y:S01]  /*a030*/  LDGSTS.E.BYPASS.LTC128B.128 [R0+0xb000], desc[UR50][R2.64+0x40], !P4 ;  /* 0x0b00004002007fae */ /* 0x0001e2000e101d72 */
[----:B------:R-:W-:-:S03]  /*a040*/  ISETP.GE.AND P4, PT, R7, 0x41, PT ;  /* 0x000000410700780c */ /* 0x000fc60003f86270 */
[----:B0--3--:R0:W1:Y:S10]  /*a050*/  SHFL.IDX PT, R2, R8, 0x1, 0x1e1f ;  /* 0x003e1f0008027f89 */ /* 0x00907400000e0000 */
.L_x_308:
[C---:B------:R-:W-:Y:S02]  /*a060*/  ISETP.LT.OR P3, PT, R7.reuse, 0x41, P3 ;  /* 0x000000410700780c */ /* 0x040fe40001f61670 */
[C---:B------:R-:W-:Y:S02]  /*a070*/  ISETP.LT.OR P2, PT, R7.reuse, 0x41, P2 ;  /* 0x000000410700780c */ /* 0x040fe40001741670 */
[----:B------:R-:W-:Y:S02]  /*a080*/  ISETP.LT.OR P1, PT, R7, 0x41, P1 ;  /* 0x000000410700780c */ /* 0x000fe40000f21670 */
[----:B-1----:R-:W-:-:S05]  /*a090*/  IADD3 R2, P5, R28, R2, RZ ;  /* 0x000000021c027210 */ /* 0x002fca0007fbe0ff */
[----:B------:R-:W-:-:S05]  /*a0a0*/  IMAD.X R3, RZ, RZ, R9, P5 ;  /* 0x000000ffff037224 */ /* 0x000fca00028e0609 */
[----:B------:R-:W-:Y:S01]  /*a0b0*/  @!PT LDS RZ, [RZ] ;  /* 0x00000000fffff984 */ /* 0x000fe20000000800 */
[----:B------:R-:W-:Y:S01]  /*a0c0*/  @!PT LDS RZ, [RZ] ;  /* 0x00000000fffff984 */ /* 0x000fe20000000800 */
[----:B------:R-:W-:Y:S01]  /*a0d0*/  @!PT LDS RZ, [RZ] ;  /* 0x00000000fffff984 */ /* 0x000fe20000000800 */
[----:B------:R1:W-:Y:S04]  /*a0e0*/  LDGSTS.E.BYPASS.LTC128B.128 [R0+0x9800], desc[UR50][R2.64], !P3 ;  /* 0x0980000002007fae */ /* 0x0003e8000d901d72 */
[----:B------:R1:W-:Y:S04]  /*a0f0*/  LDGSTS.E.BYPASS.LTC128B.128 [R0+0xa800], desc[UR50][R2.64+0x20], !P2 ;  /* 0x0a80002002007fae */ /* 0x0003e8000d101d72 */
[----:B------:R1:W-:Y:S01]  /*a100*/  LDGSTS.E.BYPASS.LTC128B.128 [R0+0xb800], desc[UR50][R2.64+0x40], !P1 ;  /* 0x0b80004002007fae */ /* 0x0003e2000c901d72 */
[----:B------:R-:W-:Y:S01]  /*a110*/  PLOP3.LUT P1, PT, PT, PT, PT, 0x80, 0x0 ;  /* 0x000000000000781c */ /* 0x000fe20003f2f070 */
[----:B------:R-:W-:-:S12]  /*a120*/  NOP ;  /* 0x0000000000007918 */ /* 0x000fd80000000000 */
.L_x_226:
[----:B------:R-:W-:Y:S02]  /*a130*/  PLOP3.LUT P2, PT, P2, P1, PT, 0xa2, 0x0 ;  /* 0x000000000000781c */ /* 0x000fe40001743472 */
[----:B------:R-:W-:-:S08]  /*a140*/  @P1 R2UR P2, UR4, R4 ;  /* 0x00000000040412ca */ /* 0x000fd00000040000 */
[----:B------:R-:W-:-:S05]  /*a150*/  @P1 PLOP3.LUT P1, PT, P2, PT, PT, 0x80, 0x0 ;  /* 0x000000000000181c */ /* 0x000fca000172f070 */
[----:B------:R-:W-:Y:S01]  /*a160*/  @!P2 SYNCS.ARRIVE.TRANS64.RED.A0T1 RZ, [UR4+0x19c70], RZ ;  /* 0x019c70ffffffa9a7 */ /* 0x000fe20008200404 */
[----:B------:R-:W-:Y:S07]  /*a170*/  @!P2 ARRIVES.LDGSTSBAR.64.TRANSCNT [UR4+0x19c70] ;  /* 0x019c7000ff00a9b0 */ /* 0x000fee0008000a84 */
[----:B------:R-:W-:Y:S05]  /*a180*/  @P1 BRA.U.ANY `(.L_x_226) ;  /* 0xfffffffd00e81947 */ /* 0x000fea000393ffff */
[----:B------:R-:W-:Y:S01]  /*a190*/  NOP ;  /* 0x0000000000007918 */ /* 0x000fe20000000000 */
[----:B-1----:R-:W-:-:S05]  /*a1a0*/  IMAD.U32 R2, RZ, RZ, UR46 ;  /* 0x0000002eff027e24 */ /* 0x002fca000f8e00ff */
[----:B------:R-:W-:-:S13]  /*a1b0*/  ISETP.NE.AND P3, PT, R2, 0x3, PT ;  /* 0x000000030200780c */ /* 0x000fda0003f65270 */
[----:B------:R-:W-:Y:S05]  /*a1c0*/  @!P3 BRA `(.L_x_227) ;  /* 0x000000000004b947 */ /* 0x000fea0003800000 */
[----:B------:R-:W-:Y:S01]  /*a1d0*/  BPT.TRAP 0x1 ;  /* 0x000000040000795c */ /* 0x000fe20000300000 */
.L_x_227:
[----:B------:R1:W-:Y:S01]  /*a1e0*/  SYNCS.ARRIVE.TRANS64.A1T0 RZ, [R4+URZ+0x19c70], RZ ;  /* 0x019c70ff04ff79a7 */ /* 0x0003e2000810003f */
[----:B------:R-:W-:Y:S05]  /*a1f0*/  @!P3 BRA `(.L_x_228) ;  /* 0x000000000004b947 */ /* 0x000fea0003800000 */
[----:B------:R-:W-:Y:S01]  /*a200*/  BPT.TRAP 0x1 ;  /* 0x000000040000795c */ /* 0x000fe20000300000 */
.L_x_228:
[----:B------:R-:W2:Y:S01]  /*a210*/  LDL R2, [R1+0x18] ;  /* 0x0000180001027983 */ /* 0x000ea20000100800 */
[----:B------:R-:W-:Y:S01]  /*a220*/  BSSY B0, `(.L_x_229) ;  /* 0x0000003000007945 */ /* 0x000fe20003800000 */
[----:B--2---:R-:W2:Y:S03]  /*a230*/  SYNCS.PHASECHK.TRANS64.TRYWAIT P1, [R4+URZ+0x19c40], R2 ;  /* 0x019c4002040075a7 */ /* 0x004ea6000802017f */
[----:B--2---:R-:W-:Y:S05]  /*a240*/  @!P1 BRA `(.L_x_230) ;  /* 0x0000003800509947 */ /* 0x004fea0003800000 */
.L_x_309:
[----:B------:R-:W-:Y:S05]  /*a250*/  BSYNC B0 ;  /* 0x0000000000007941 */ /* 0x000fea0003800000 */
.L_x_229:
[----:B------:R-:W-:Y:S01]  /*a260*/  ULDC.64 UR4, c[0x0][0x300] ;  /* 0x0000c00000047ab9 */ /* 0x000fe20000000a00 */
[----:B0-----:R-:W0:Y:S01]  /*a270*/  LDC R8, c[0x0][0x2f4] ;  /* 0x0000bd00ff087b82 */ /* 0x001e220000000800 */
[----:B------:R-:W-:Y:S01]  /*a280*/  IMAD R7, R20, UR4, RZ ;  /* 0x0000000414077c24 */ /* 0x000fe2000f8e02ff */
[----:B------:R-:W-:Y:S01]  /*a290*/  ULDC.64 UR6, c[0x0][0x2e8] ;  /* 0x0000ba0000067ab9 */ /* 0x000fe20000000a00 */
[----:B--2---:R-:W-:Y:S01]  /*a2a0*/  IMAD.WIDE.U32 R2, R6, UR4, RZ ;  /* 0x0000000406027c25 */ /* 0x004fe2000f8e00ff */
[C---:B------:R-:W-:Y:S02]  /*a2b0*/  LOP3.LUT R10, R28.reuse, 0x40, RZ, 0xfc, !PT ;  /* 0x000000401c0a7812 */ /* 0x040fe400078efcff */
[----:B------:R-:W-:Y:S01]  /*a2c0*/  LOP3.LUT R9, R28, 0x20, RZ, 0xfc, !PT ;  /* 0x000000201c097812 */ /* 0x000fe200078efcff */
[----:B------:R-:W-:Y:S01]  /*a2d0*/  IMAD R7, R6, UR5, R7 ;  /* 0x0000000506077c24 */ /* 0x000fe2000f8e0207 */
[----:B------:R-:W-:Y:S02]  /*a2e0*/  ULDC.64 UR4, c[0x0][0x310] ;  /* 0x0000c40000047ab9 */ /* 0x000fe40000000a00 */
        /* <DEDUP_REMOVED lines=8> */
[----:B------:R-:W-:Y:S01]  /*a370*/  UMOV UR4, 0xffffffff ;  /* 0xffffffff00047882 */ /* 0x000fe20000000000 */
[-C--:B0-----:R-:W-:Y:S02]  /*a380*/  ISETP.GE.AND P2, PT, R10, R8.reuse, PT ;  /* 0x000000080a00720c */ /* 0x081fe40003f46270 */
[----:B------:R-:W-:Y:S01]  /*a390*/  IMAD R6, R18, UR5, R6 ;  /* 0x0000000512067c24 */ /* 0x000fe2000f8e0206 */
[----:B------:R-:W-:Y:S02]  /*a3a0*/  IADD3 R5, P1, R2, UR6, RZ ;  /* 0x0000000602057c10 */ /* 0x000fe4000ff3e0ff */
[----:B------:R-:W-:-:S02]  /*a3b0*/  ISETP.GE.AND P3, PT, R9, R8, PT ;  /* 0x000000080900720c */ /* 0x000fc40003f66270 */
[----:B------:R-:W-:Y:S02]  /*a3c0*/  IADD3.X R6, R3, UR7, R6, P1, !PT ;  /* 0x0000000703067c10 */ /* 0x000fe40008ffe406 */
[----:B------:R-:W-:Y:S01]  /*a3d0*/  ISETP.GE.AND P5, PT, R28, R8, PT ;  /* 0x000000081c00720c */ /* 0x000fe20003fa6270 */
[----:B------:R-:W-:-:S12]  /*a3e0*/  BRA.DIV UR4, `(.L_x_231) ;  /* 0x0000003a04007947 */ /* 0x000fd8000b800000 */
[----:B------:R-:W0:Y:S04]  /*a3f0*/  SHFL.IDX PT, R3, R5, RZ, 0x1e1f ;  /* 0x001e1fff05037589 */ /* 0x000e2800000e0000 */
[----:B------:R-:W2:Y:S04]  /*a400*/  SHFL.IDX PT, R2, R6, RZ, 0x1e1f ;  /* 0x001e1fff06027589 */ /* 0x000ea800000e0000 */
[----:B------:R-:W3:Y:S04]  /*a410*/  SHFL.IDX PT, R5, R5, 0x1, 0x1e1f ;  /* 0x003e1f0005057f89 */ /* 0x000ee800000e0000 */
[----:B------:R-:W4:Y:S01]  /*a420*/  SHFL.IDX PT, R6, R6, 0x1, 0x1e1f ;  /* 0x003e1f0006067f89 */ /* 0x000f2200000e0000 */
[----:B0-----:R-:W-:-:S05]  /*a430*/  @P0 IADD3 R3, P1, R28, R3, RZ ;  /* 0x000000031c030210 */ /* 0x001fca0007f3e0ff */
[----:B--2---:R-:W-:-:S05]  /*a440*/  @P0 IMAD.X R2, RZ, RZ, R2, P1 ;  /* 0x000000ffff020224 */ /* 0x004fca00008e0602 */
[----:B------:R-:W-:-:S04]  /*a450*/  @P0 LOP3.LUT R3, R3, R2, RZ, 0x3c, !PT ;  /* 0x0000000203030212 */ /* 0x000fc800078e3cff */
[----:B------:R-:W-:-:S04]  /*a460*/  @P0 LOP3.LUT R2, R3, R2, RZ, 0x3c, !PT ;  /* 0x0000000203020212 */ /* 0x000fc800078e3cff */
[----:B------:R-:W-:-:S05]  /*a470*/  @P0 LOP3.LUT R3, R3, R2, RZ, 0x3c, !PT ;  /* 0x0000000203030212 */ /* 0x000fca00078e3cff */
[----:B------:R0:W-:Y:S04]  /*a480*/  @P0 LDGSTS.E.BYPASS.LTC128B.128 [R0+0x13800], desc[UR50][R2.64], !P5 ;  /* 0x1380000002000fae */ /* 0x0001e8000e901d72 */
[----:B------:R0:W-:Y:S04]  /*a490*/  @P0 LDGSTS.E.BYPASS.LTC128B.128 [R0+0x14800], desc[UR50][R2.64+0x20], !P3 ;  /* 0x1480002002000fae */ /* 0x0001e8000d901d72 */
[----:B---34-:R0:W-:Y:S02]  /*a4a0*/  @P0 LDGSTS.E.BYPASS.LTC128B.128 [R0+0x15800], desc[UR50][R2.64+0x40], !P2 ;  /* 0x1580004002000fae */ /* 0x0181e4000d101d72 */
.L_x_315:
[----:B0-2---:R-:W-:-:S05]  /*a4b0*/  @P4 IADD3 R2, P0, R28, R5, RZ ;  /* 0x000000051c024210 */ /* 0x005fca0007f1e0ff */
        /* <DEDUP_REMOVED lines=9> */
.L_x_232:
        /* <DEDUP_REMOVED lines=11> */
.L_x_233:
[----:B------:R0:W-:Y:S02]  /*a600*/  SYNCS.ARRIVE.TRANS64.A1T0 RZ, [R4+URZ+0x19c30], RZ ;  /* 0x019c30ff04ff79a7 */ /* 0x0001e4000810003f */
[----:B------:R-:W-:Y:S05]  /*a610*/  WARPSYNC.ALL ;  /* 0x0000000000007948 */ /* 0x000fea0003800000 */
[C---:B------:R-:W-:Y:S01]  /*a620*/  R2UR UR5, R19.reuse ;  /* 0x00000000130572ca */ /* 0x040fe200000e0000 */
[----:B------:R-:W-:Y:S01]  /*a630*/  VIADD R0, R22, 0xf000 ;  /* 0x0000f00016007836 */ /* 0x000fe20000000000 */
[----:B------:R-:W-:Y:S01]  /*a640*/  R2UR UR36, R19 ;  /* 0x00000000132472ca */ /* 0x000fe200000e0000 */
[----:B------:R-:W-:Y:S01]  /*a650*/  ULDC.64 UR6, c[0x0][0x298] ;  /* 0x0000a60000067ab9 */ /* 0x000fe20000000a00 */
[----:B------:R-:W-:Y:S01]  /*a660*/  UISETP.NE.AND UP0, UPT, UR47, URZ, UPT ;  /* 0x0000003f2f00728c */ /* 0x000fe2000bf05270 */
[----:B------:R-:W-:Y:S01]  /*a670*/  BSSY B6, `(.L_x_234) ;  /* 0x000001b000067945 */ /* 0x000fe20003800000 */
[----:B------:R-:W-:Y:S01]  /*a680*/  BAR.SYNC.DEFER_BLOCKING 0x8, 0x200 ;  /* 0x0208000000007b1d */ /* 0x000fe20000010000 */
[----:B------:R-:W-:Y:S01]  /*a690*/  LOP3.LUT P0, RZ, R0, 0x9f, RZ, 0xc0, !PT ;  /* 0x0000009f00ff7812 */ /* 0x000fe2000780c0ff */
[----:B------:R-:W-:-:S02]  /*a6a0*/  USEL UR44, UR44, URZ, !UP0 ;  /* 0x0000003f2c2c7287 */ /* 0x000fc4000c000000 */
[----:B------:R-:W-:-:S03]  /*a6b0*/  USEL UR45, UR45, URZ, !UP0 ;  /* 0x0000003f2d2d7287 */ /* 0x000fc6000c000000 */
[----:B------:R-:W-:Y:S02]  /*a6c0*/  USHF.R.S32.HI UR4, URZ, 0x1f, UR5 ;  /* 0x0000001f3f047899 */ /* 0x000fe40008011405 */
[----:B------:R-:W-:Y:S02]  /*a6d0*/  UIMAD.WIDE.U32 UR36, UR36, UR6, URZ ;  /* 0x00000006242472a5 */ /* 0x000fe4000f8e003f */
[----:B------:R-:W-:-:S04]  /*a6e0*/  UIMAD UR4, UR4, UR6, URZ ;  /* 0x00000006040472a4 */ /* 0x000fc8000f8e023f */
[----:B------:R-:W-:-:S04]  /*a6f0*/  UIMAD UR4, UR5, UR7, UR4 ;  /* 0x00000007050472a4 */ /* 0x000fc8000f8e0204 */
[----:B------:R-:W-:Y:S01]  /*a700*/  UIADD3 UR47, UR37, UR4, URZ ;  /* 0x00000004252f7290 */ /* 0x000fe2000fffe03f */
[----:B------:R-:W-:Y:S11]  /*a710*/  @!P0 BRA `(.L_x_235) ;  /* 0x0000000000408947 */ /* 0x000ff60003800000 */
[----:B------:R-:W-:Y:S01]  /*a720*/  MOV R2, 0x0 ;  /* 0x0000000000027802 */ /* 0x000fe20000000f00 */
[----:B------:R-:W-:Y:S01]  /*a730*/  ULDC.64 UR6, c[0x4][0x98] ;  /* 0x0100260000067ab9 */ /* 0x000fe20000000a00 */
[----:B------:R-:W-:Y:S01]  /*a740*/  ULDC.64 UR8, c[0x4][0xa0] ;  /* 0x0100280000087ab9 */ /* 0x000fe20000000a00 */
[----:B------:R-:W-:Y:S01]  /*a750*/  ULDC.64 UR4, c[0x4][0x28] ;  /* 0x01000a0000047ab9 */ /* 0x000fe20000000a00 */
[----:B01----:R-:W-:Y:S02]  /*a760*/  IMAD.U32 R4, RZ, RZ, UR6 ;  /* 0x00000006ff047e24 */ /* 0x003fe4000f8e00ff */
        /* <DEDUP_REMOVED lines=11> */
.L_x_235:
[----:B------:R-:W-:Y:S05]  /*a820*/  BSYNC B6 ;  /* 0x0000000000067941 */ /* 0x000fea0003800000 */
.L_x_234:
[----:B------:R2:W5:Y:S01]  /*a830*/  LDL R9, [R1+0x14] ;  /* 0x0000140001097983 */ /* 0x0005620000100800 */
[----:B------:R-:W3:Y:S01]  /*a840*/  LDC R8, c[0x0][0x448] ;  /* 0x00011200ff087b82 */ /* 0x000ee20000000800 */
[----:B------:R-:W-:Y:S01]  /*a850*/  R2UR UR6, R26 ;  /* 0x000000001a0672ca */ /* 0x000fe200000e0000 */
[----:B------:R-:W-:Y:S01]  /*a860*/  ULDC.64 UR8, c[0x0][0x2d8] ;  /* 0x0000b60000087ab9 */ /* 0x000fe20000000a00 */
[----:B------:R-:W4:Y:S01]  /*a870*/  S2R R19, SR_TID.X ;  /* 0x0000000000137919 */ /* 0x000f220000002100 */
[----:B------:R-:W-:Y:S02]  /*a880*/  R2UR UR7, R18 ;  /* 0x00000000120772ca */ /* 0x000fe400000e0000 */
[----:B---3--:R-:W-:Y:S02]  /*a890*/  ISETP.NE.AND P0, PT, R8, 0x1, PT ;  /* 0x000000010800780c */ /* 0x008fe40003f05270 */
[----:B------:R-:W-:Y:S02]  /*a8a0*/  R2UR UR10, R18 ;  /* 0x00000000120a72ca */ /* 0x000fe400000e0000 */
[C---:B----4-:R-:W-:Y:S01]  /*a8b0*/  LOP3.LUT R2, R19.reuse, 0x7f, RZ, 0xc0, !PT ;  /* 0x0000007f13027812 */ /* 0x050fe200078ec0ff */
[----:B------:R-:W-:-:S08]  /*a8c0*/  IMAD.SHL.U32 R19, R19, 0x40, RZ ;  /* 0x0000004013137824 */ /* 0x000fd000078e00ff */
[----:B------:R-:W3:Y:S01]  /*a8d0*/  @P0 LDC R3, c[0x0][0x44c] ;  /* 0x00011300ff030b82 */ /* 0x000ee20000000800 */
[----:B------:R-:W-:Y:S02]  /*a8e0*/  SHF.R.U32.HI R2, RZ, 0x1, R2 ;  /* 0x00000001ff027819 */ /* 0x000fe40000011602 */
[----:B------:R-:W-:-:S05]  /*a8f0*/  LOP3.LUT R19, R19, 0x40, RZ, 0xc0, !PT ;  /* 0x0000004013137812 */ /* 0x000fca00078ec0ff */
[----:B------:R-:W4:Y:S01]  /*a900*/  @P0 LDC R0, c[0x0][0x450] ;  /* 0x00011400ff000b82 */ /* 0x000f220000000800 */
[----:B------:R-:W-:Y:S01]  /*a910*/  LOP3.LUT R2, R2, R19, RZ, 0xfc, !PT ;  /* 0x0000001302027212 */ /* 0x000fe200078efcff */
[----:B------:R-:W-:Y:S01]  /*a920*/  UIMAD UR6, UR6, UR8, URZ ;  /* 0x00000008060672a4 */ /* 0x000fe2000f8e023f */
[----:B------:R-:W-:Y:S01]  /*a930*/  UMOV UR4, UR36 ;  /* 0x0000002400047c82 */ /* 0x000fe20008000000 */
[----:B------:R-:W-:Y:S02]  /*a940*/  UMOV UR5, UR47 ;  /* 0x0000002f00057c82 */ /* 0x000fe40008000000 */
[----:B------:R-:W-:Y:S01]  /*a950*/  IMAD R6, R17, 0xc0, R2 ;  /* 0x000000c011067824 */ /* 0x000fe200078e0202 */
[----:B------:R-:W-:Y:S02]  /*a960*/  UIMAD.WIDE.U32 UR4, UR7, UR8, UR4 ;  /* 0x00000008070472a5 */ /* 0x000fe4000f8e0004 */
[----:B------:R-:W-:-:S03]  /*a970*/  UIMAD UR6, UR10, UR9, UR6 ;  /* 0x000000090a0672a4 */ /* 0x000fc6000f8e0206 */
[----:B------:R-:W-:Y:S01]  /*a980*/  ULDC.64 UR8, c[0x0][0x2e0] ;  /* 0x0000b80000087ab9 */ /* 0x000fe20000000a00 */
[----:B------:R-:W-:Y:S02]  /*a990*/  UIADD3 UR5, UR5, UR6, URZ ;  /* 0x0000000605057290 */ /* 0x000fe4000fffe03f */
[----:B------:R-:W-:Y:S01]  /*a9a0*/  UIMAD UR6, UR45, UR8, URZ ;  /* 0x000000082d0672a4 */ /* 0x000fe2000f8e023f */
[----:B---3--:R-:W-:Y:S01]  /*a9b0*/  @P0 IMAD.HI.U32 R3, R6, R3, RZ ;  /* 0x0000000306030227 */ /* 0x008fe200078e00ff */
[----:B------:R-:W-:Y:S02]  /*a9c0*/  UIMAD.WIDE.U32 UR4, UR44, UR8, UR4 ;  /* 0x000000082c0472a5 */ /* 0x000fe4000f8e0004 */
[----:B------:R-:W-:Y:S01]  /*a9d0*/  UIMAD UR6, UR44, UR9, UR6 ;  /* 0x000000092c0672a4 */ /* 0x000fe2000f8e0206 */
[----:B------:R-:W-:Y:S01]  /*a9e0*/  IMAD.MOV.U32 R2, RZ, RZ, R6 ;  /* 0x000000ffff027224 */ /* 0x000fe200078e0006 */
[----:B------:R-:W-:Y:S01]  /*a9f0*/  ULDC.64 UR10, c[0x0][0x280] ;  /* 0x0000a000000a7ab9 */ /* 0x000fe20000000a00 */
[----:B------:R-:W-:Y:S01]  /*aa00*/  ULDC.64 UR8, c[0x0][0x2c8] ;  /* 0x0000b20000087ab9 */ /* 0x000fe20000000a00 */
[----:B----4-:R-:W-:Y:S01]  /*aa10*/  @P0 SHF.R.U32.HI R2, RZ, R0, R3 ;  /* 0x00000000ff020219 */ /* 0x010fe20000011603 */
[----:B------:R-:W-:-:S03]  /*aa20*/  UIADD3 UR5, UR5, UR6, URZ ;  /* 0x0000000605057290 */ /* 0x000fc6000fffe03f */
[--C-:B01----:R-:W-:Y:S01]  /*aa30*/  SHF.R.S32.HI R4, RZ, 0x1f, R2.reuse ;  /* 0x0000001fff047819 */ /* 0x103fe20000011402 */
[----:B------:R-:W-:Y:S01]  /*aa40*/  ULDC.64 UR6, c[0x0][0x2d0] ;  /* 0x0000b40000067ab9 */ /* 0x000fe20000000a00 */
[----:B------:R-:W-:Y:S02]  /*aa50*/  IMAD.MOV R0, RZ, RZ, -R2 ;  /* 0x000000ffff007224 */ /* 0x000fe400078e0a02 */
[----:B------:R-:W-:Y:S02]  /*aa60*/  IMAD.U32 R5, RZ, RZ, UR6 ;  /* 0x00000006ff057e24 */ /* 0x000fe4000f8e00ff */
[----:B------:R-:W-:Y:S02]  /*aa70*/  IMAD R4, R4, UR6, RZ ;  /* 0x0000000604047c24 */ /* 0x000fe4000f8e02ff */
[----:B------:R-:W-:Y:S02]  /*aa80*/  IMAD R0, R8, R0, R6 ;  /* 0x0000000008007224 */ /* 0x000fe400078e0206 */
[----:B------:R-:W-:-:S02]  /*aa90*/  IMAD R4, R2, UR7, R4 ;  /* 0x0000000702047c24 */ /* 0x000fc4000f8e0204 */
[----:B------:R-:W-:-:S04]  /*aaa0*/  IMAD.WIDE.U32 R2, R2, R5, UR4 ;  /* 0x0000000402027e25 */ /* 0x000fc8000f8e0005 */
[----:B------:R-:W-:Y:S01]  /*aab0*/  IMAD.IADD R3, R3, 0x1, R4 ;  /* 0x0000000103037824 */ /* 0x000fe200078e0204 */
[----:B------:R-:W-:Y:S01]  /*aac0*/  SHF.R.S32.HI R4, RZ, 0x1f, R0 ;  /* 0x0000001fff047819 */ /* 0x000fe20000011400 */
[----:B------:R-:W-:-:S04]  /*aad0*/  IMAD.WIDE.U32 R2, R0, UR8, R2 ;  /* 0x0000000800027c25 */ /* 0x000fc8000f8e0002 */
[----:B------:R-:W-:-:S04]  /*aae0*/  IMAD R4, R4, UR8, RZ ;  /* 0x0000000804047c24 */ /* 0x000fc8000f8e02ff */
[----:B------:R-:W-:Y:S01]  /*aaf0*/  IMAD R0, R0, UR9, R4 ;  /* 0x0000000900007c24 */ /* 0x000fe2000f8e0204 */
[----:B------:R-:W-:Y:S02]  /*ab00*/  IADD3 R4, P1, R2, UR10, RZ ;  /* 0x0000000a02047c10 */ /* 0x000fe4000ff3e0ff */
[----:B------:R-:W0:Y:S02]  /*ab10*/  @P0 LDC R2, c[0x0][0x44c] ;  /* 0x00011300ff020b82 */ /* 0x000e240000000800 */
[----:B------:R-:W-:-:S06]  /*ab20*/  IADD3.X R0, R3, UR11, R0, P1, !PT ;  /* 0x0000000b03007c10 */ /* 0x000fcc0008ffe400 */
[----:B------:R-:W1:Y:S01]  /*ab30*/  @P0 LDC R3, c[0x0][0x450] ;  /* 0x00011400ff030b82 */ /* 0x000e620000000800 */
[----:B------:R-:W-:Y:S01]  /*ab40*/  VIADD R6, R6, 0x80 ;  /* 0x0000008006067836 */ /* 0x000fe20000000000 */
[----:B------:R-:W3:Y:S03]  /*ab50*/  S2R R19, SR_TID.X ;  /* 0x0000000000137919 */ /* 0x000ee60000002100 */
[----:B0-----:R-:W-:-:S04]  /*ab60*/  @P0 IMAD.HI.U32 R7, R6, R2, RZ ;  /* 0x0000000206070227 */ /* 0x001fc800078e00ff */
[----:B------:R-:W-:Y:S01]  /*ab70*/  IMAD.MOV.U32 R2, RZ, RZ, R6 ;  /* 0x000000ffff027224 */ /* 0x000fe200078e0006 */
[----:B-1----:R-:W-:-:S05]  /*ab80*/  @P0 SHF.R.U32.HI R2, RZ, R3, R7 ;  /* 0x00000003ff020219 */ /* 0x002fca0000011607 */
[----:B------:R-:W-:-:S04]  /*ab90*/  IMAD.MOV R3, RZ, RZ, -R2 ;  /* 0x000000ffff037224 */ /* 0x000fc800078e0a02 */
[----:B------:R-:W-:Y:S01]  /*aba0*/  IMAD R6, R8, R3, R6 ;  /* 0x0000000308067224 */ /* 0x000fe200078e0206 */
[----:B------:R-:W-:-:S05]  /*abb0*/  SHF.R.S32.HI R3, RZ, 0x1f, R2 ;  /* 0x0000001fff037819 */ /* 0x000fca0000011402 */
[----:B------:R-:W-:-:S04]  /*abc0*/  IMAD R3, R3, UR6, RZ ;  /* 0x0000000603037c24 */ /* 0x000fc8000f8e02ff */
[C---:B------:R-:W-:Y:S02]  /*abd0*/  IMAD R7, R2.reuse, UR7, R3 ;  /* 0x0000000702077c24 */ /* 0x040fe4000f8e0203 */
[----:B------:R-:W-:Y:S01]  /*abe0*/  IMAD.WIDE.U32 R2, R2, R5, UR4 ;  /* 0x0000000402027e25 */ /* 0x000fe2000f8e0005 */
[----:B------:R-:W-:Y:S01]  /*abf0*/  SHF.R.S32.HI R5, RZ, 0x1f, R6 ;  /* 0x0000001fff057819 */ /* 0x000fe20000011406 */
[----:B------:R-:W-:Y:S02]  /*ac00*/  ULDC UR4, c[0x0][0x2b8] ;  /* 0x0000ae0000047ab9 */ /* 0x000fe40000000800 */
[----:B------:R-:W-:Y:S02]  /*ac10*/  IMAD.IADD R3, R3, 0x1, R7 ;  /* 0x0000000103037824 */ /* 0x000fe400078e0207 */
[----:B------:R-:W-:Y:S02]  /*ac20*/  IMAD R5, R5, UR8, RZ ;  /* 0x0000000805057c24 */ /* 0x000fe4000f8e02ff */
[----:B------:R-:W-:Y:S01]  /*ac30*/  IMAD.WIDE.U32 R2, R6, UR8, R2 ;  /* 0x0000000806027c25 */ /* 0x000fe2000f8e0002 */
[----:B------:R-:W-:-:S03]  /*ac40*/  LOP3.LUT R10, R28, 0x20, RZ, 0xfc, !PT ;  /* 0x000000201c0a7812 */ /* 0x000fc600078efcff */
[----:B------:R-:W-:Y:S01]  /*ac50*/  IMAD R6, R6, UR9, R5 ;  /* 0x0000000906067c24 */ /* 0x000fe2000f8e0205 */
[----:B------:R-:W-:Y:S02]  /*ac60*/  IADD3 R7, P0, R2, UR10, RZ ;  /* 0x0000000a02077c10 */ /* 0x000fe4000ff1e0ff */
[C---:B------:R-:W-:Y:S01]  /*ac70*/  LOP3.LUT R11, R28.reuse, 0x40, RZ, 0xfc, !PT ;  /* 0x000000401c0b7812 */ /* 0x040fe200078efcff */
[----:B------:R-:W-:Y:S01]  /*ac80*/  UMOV UR5, 0xffffffff ;  /* 0xffffffff00057882 */ /* 0x000fe20000000000 */
[----:B------:R-:W-:Y:S02]  /*ac90*/  IADD3.X R6, R3, UR11, R6, P0, !PT ;  /* 0x0000000b03067c10 */ /* 0x000fe400087fe406 */
[----:B---3--:R-:W-:Y:S02]  /*aca0*/  LOP3.LUT R19, R19, 0x7f, RZ, 0xc0, !PT ;  /* 0x0000007f13137812 */ /* 0x008fe400078ec0ff */
[----:B------:R-:W-:Y:S02]  /*acb0*/  ISETP.GE.AND P3, PT, R28, UR4, PT ;  /* 0x000000041c007c0c */ /* 0x000fe4000bf66270 */
[----:B------:R-:W-:-:S02]  /*acc0*/  ISETP.GE.AND P2, PT, R10, UR4, PT ;  /* 0x000000040a007c0c */ /* 0x000fc4000bf46270 */
[----:B------:R-:W-:Y:S02]  /*acd0*/  ISETP.GE.AND P0, PT, R11, UR4, PT ;  /* 0x000000040b007c0c */ /* 0x000fe4000bf06270 */
[----:B------:R-:W-:Y:S01]  /*ace0*/  SHF.R.U32.HI R10, RZ, 0x1, R19 ;  /* 0x00000001ff0a7819 */ /* 0x000fe20000011613 */
[----:B--2---:R-:W-:Y:S10]  /*acf0*/  BRA.DIV UR5, `(.L_x_236) ;  /* 0x0000003205607947 */ /* 0x004ff4000b800000 */
[----:B------:R-:W0:Y:S01]  /*ad00*/  SHFL.IDX PT, R3, R4, RZ, 0x1e1f ;  /* 0x001e1fff04037589 */ /* 0x000e2200000e0000 */
[----:B------:R-:W-:Y:S02]  /*ad10*/  IMAD R17, R17, 0xc0, R10 ;  /* 0x000000c011117824 */ /* 0x000fe400078e020a */
[----:B------:R-:W-:Y:S01]  /*ad20*/  IMAD R5, R8, UR41, RZ ;  /* 0x0000002908057c24 */ /* 0x000fe2000f8e02ff */
[----:B------:R-:W1:Y:S04]  /*ad30*/  SHFL.IDX PT, R2, R0, RZ, 0x1e1f ;  /* 0x001e1fff00027589 */ /* 0x000e6800000e0000 */
[----:B------:R-:W-:Y:S01]  /*ad40*/  ISETP.GE.AND P1, PT, R17, R5, PT ;  /* 0x000000051100720c */ /* 0x000fe20003f26270 */
[----:B------:R-:W2:Y:S04]  /*ad50*/  SHFL.IDX PT, R4, R4, 0x1, 0x1e1f ;  /* 0x003e1f0004047f89 */ /* 0x000ea800000e0000 */
[----:B------:R-:W3:Y:S04]  /*ad60*/  SHFL.IDX PT, R0, R0, 0x1, 0x1e1f ;  /* 0x003e1f0000007f89 */ /* 0x000ee800000e0000 */
[----:B------:R-:W4:Y:S04]  /*ad70*/  SHFL.IDX PT, R6, R6, RZ, 0x1e1f ;  /* 0x001e1fff06067589 */ /* 0x000f2800000e0000 */
[----:B0-----:R-:W-:-:S05]  /*ad80*/  @!P1 IADD3 R3, P4, R28, R3, RZ ;  /* 0x000000031c039210 */ /* 0x001fca0007f9e0ff */
[----:B-1----:R-:W-:-:S05]  /*ad90*/  @!P1 IMAD.X R2, RZ, RZ, R2, P4 ;  /* 0x000000ffff029224 */ /* 0x002fca00020e0602 */
[----:B------:R-:W-:-:S04]  /*ada0*/  @!P1 LOP3.LUT R3, R3, R2, RZ, 0x3c, !PT ;  /* 0x0000000203039212 */ /* 0x000fc800078e3cff */
[----:B------:R-:W-:-:S04]  /*adb0*/  @!P1 LOP3.LUT R2, R3, R2, RZ, 0x3c, !PT ;  /* 0x0000000203029212 */ /* 0x000fc800078e3cff */
[----:B------:R-:W-:-:S05]  /*adc0*/  @!P1 LOP3.LUT R3, R3, R2, RZ, 0x3c, !PT ;  /* 0x0000000203039212 */ /* 0x000fca00078e3cff */
[----:B-----5:R-:W-:Y:S04]  /*add0*/  @!P1 LDGSTS.E.BYPASS.LTC128B.128 [R9+0xf000], desc[UR50][R2.64], !P3 ;  /* 0x0f00000002099fae */ /* 0x020fe8000d901d72 */
[----:B------:R-:W-:Y:S04]  /*ade0*/  @!P1 LDGSTS.E.BYPASS.LTC128B.128 [R9+0x10800], desc[UR50][R2.64+0x20], !P2 ;  /* 0x1080002002099fae */ /* 0x000fe8000d101d72 */
[----:B------:R0:W-:Y:S02]  /*adf0*/  @!P1 LDGSTS.E.BYPASS.LTC128B.128 [R9+0x12000], desc[UR50][R2.64+0x40], !P0 ;  /* 0x1200004002099fae */ /* 0x0001e4000c101d72 */
[----:B0-----:R-:W-:-:S05]  /*ae00*/  VIADD R2, R17, 0x40 ;  /* 0x0000004011027836 */ /* 0x001fca0000000000 */
[----:B------:R-:W-:-:S13]  /*ae10*/  ISETP.GE.AND P1, PT, R2, R5, PT ;  /* 0x000000050200720c */ /* 0x000fda0003f26270 */
[----:B--2---:R-:W-:-:S05]  /*ae20*/  @!P1 IADD3 R2, P4, R28, R4, RZ ;  /* 0x000000041c029210 */ /* 0x004fca0007f9e0ff */
[----:B---3--:R-:W-:-:S04]  /*ae30*/  @!P1 IMAD.X R0, RZ, RZ, R0, P4 ;  /* 0x000000ffff009224 */ /* 0x008fc800020e0600 */
[----:B------:R-:W-:-:S05]  /*ae40*/  @!P1 IMAD.MOV.U32 R3, RZ, RZ, R0 ;  /* 0x000000ffff039224 */ /* 0x000fca00078e0000 */
[----:B------:R-:W-:Y:S04]  /*ae50*/  @!P1 LDGSTS.E.BYPASS.LTC128B.128 [R9+0xf800], desc[UR50][R2.64], !P3 ;  /* 0x0f80000002099fae */ /* 0x000fe8000d901d72 */
[----:B------:R-:W-:Y:S04]  /*ae60*/  @!P1 LDGSTS.E.BYPASS.LTC128B.128 [R9+0x11000], desc[UR50][R2.64+0x20], !P2 ;  /* 0x1100002002099fae */ /* 0x000fe8000d101d72 */
[----:B------:R0:W-:Y:S04]  /*ae70*/  @!P1 LDGSTS.E.BYPASS.LTC128B.128 [R9+0x12800], desc[UR50][R2.64+0x40], !P0 ;  /* 0x1280004002099fae */ /* 0x0001e8000c101d72 */
[----:B0---4-:R0:W1:Y:S02]  /*ae80*/  SHFL.IDX PT, R2, R7, RZ, 0x1e1f ;  /* 0x001e1fff07027589 */ /* 0x01106400000e0000 */
.L_x_322:
[----:B------:R-:W-:Y:S01]  /*ae90*/  VIADD R17, R17, 0x80 ;  /* 0x0000008011117836 */ /* 0x000fe20000000000 */
[----:B------:R-:W-:Y:S04]  /*aea0*/  BSSY B0, `(.L_x_237) ;  /* 0x000000b000007945 */ /* 0x000fe80003800000 */
[----:B------:R-:W-:-:S13]  /*aeb0*/  ISETP.GE.AND P1, PT, R17, R5, PT ;  /* 0x000000051100720c */ /* 0x000fda0003f26270 */
[----:B------:R-:W-:Y:S05]  /*aec0*/  @P1 BRA `(.L_x_238) ;  /* 0x0000000000201947 */ /* 0x000fea0003800000 */
[----:B-1----:R-:W-:-:S05]  /*aed0*/  IADD3 R2, P1, R28, R2, RZ ;  /* 0x000000021c027210 */ /* 0x002fca0007f3e0ff */
[----:B------:R-:W-:-:S05]  /*aee0*/  IMAD.X R3, RZ, RZ, R6, P1 ;  /* 0x000000ffff037224 */ /* 0x000fca00008e0606 */
[----:B------:R-:W-:Y:S01]  /*aef0*/  @!PT LDS RZ, [RZ] ;  /* 0x00000000fffff984 */ /* 0x000fe20000000800 */
[----:B------:R-:W-:Y:S01]  /*af00*/  @!PT LDS RZ, [RZ] ;  /* 0x00000000fffff984 */ /* 0x000fe20000000800 */
[----:B------:R-:W-:Y:S01]  /*af10*/  @!PT LDS RZ, [RZ] ;  /* 0x00000000fffff984 */ /* 0x000fe20000000800 */
[----:B------:R2:W-:Y:S04]  /*af20*/  LDGSTS.E.BYPASS.LTC128B.128 [R9+0x10000], desc[UR50][R2.64], !P3 ;  /* 0x1000000002097fae */ /* 0x0005e8000d901d72 */
[----:B------:R2:W-:Y:S04]  /*af30*/  LDGSTS.E.BYPASS.LTC128B.128 [R9+0x11800], desc[UR50][R2.64+0x20], !P2 ;  /* 0x1180002002097fae */ /* 0x0005e8000d101d72 */
[----:B------:R2:W-:Y:S02]  /*af40*/  LDGSTS.E.BYPASS.LTC128B.128 [R9+0x13000], desc[UR50][R2.64+0x40], !P0 ;  /* 0x1300004002097fae */ /* 0x0005e4000c101d72 */
.L_x_238:
[----:B------:R-:W-:Y:S05]  /*af50*/  BSYNC B0 ;  /* 0x0000000000007941 */ /* 0x000fea0003800000 */
.L_x_237:
[----:B------:R-:W-:Y:S01]  /*af60*/  NOP ;  /* 0x0000000000007918 */ /* 0x000fe20000000000 */
[----:B------:R-:W-:-:S13]  /*af70*/  PLOP3.LUT P0, PT, PT, PT, PT, 0x80, 0x0 ;  /* 0x000000000000781c */ /* 0x000fda0003f0f070 */
.L_x_239:
[----:B------:R-:W-:Y:S02]  /*af80*/  PLOP3.LUT P1, PT, P1, P0, PT, 0xa2, 0x0 ;  /* 0x000000000000781c */ /* 0x000fe40000f21472 */
[----:B------:R-:W-:-:S08]  /*af90*/  @P0 R2UR P1, UR4, R22 ;  /* 0x00000000160402ca */ /* 0x000fd00000020000 */
[----:B------:R-:W-:-:S05]  /*afa0*/  @P0 PLOP3.LUT P0, PT, P1, PT, PT, 0x80, 0x0 ;  /* 0x000000000000081c */ /* 0x000fca0000f0f070 */
[----:B------:R-:W-:Y:S01]  /*afb0*/  @!P1 SYNCS.ARRIVE.TRANS64.RED.A0T1 RZ, [UR4+0x19c00], RZ ;  /* 0x019c00ffffff99a7 */ /* 0x000fe20008200404 */
[----:B------:R-:W-:Y:S07]  /*afc0*/  @!P1 ARRIVES.LDGSTSBAR.64.TRANSCNT [UR4+0x19c00] ;  /* 0x019c0000ff0099b0 */ /* 0x000fee0008000a84 */
[----:B------:R-:W-:Y:S05]  /*afd0*/  @P0 BRA.U.ANY `(.L_x_239) ;  /* 0xfffffffd00e80947 */ /* 0x000fea000393ffff */
[----:B-12---:R-:W2:Y:S02]  /*afe0*/  LDL.LU R2, [R1+0x1c] ;  /* 0x00001c0001027983 */ /* 0x006ea40000300800 */
[----:B--2---:R-:W-:-:S05]  /*aff0*/  VIADD R2, R2, 0x1 ;  /* 0x0000000102027836 */ /* 0x004fca0000000000 */
[----:B------:R1:W-:Y:S01]  /*b000*/  STL [R1+0x1c], R2 ;  /* 0x00001c0201007387 */ /* 0x0003e20000100800 */
[----:B------:R-:W-:-:S04]  /*b010*/  LEA.HI R0, R2, R2, RZ, 0x1 ;  /* 0x0000000202007211 */ /* 0x000fc800078f08ff */
[----:B------:R-:W-:-:S05]  /*b020*/  LOP3.LUT R0, R0, 0xfffffffe, RZ, 0xc0, !PT ;  /* 0xfffffffe00007812 */ /* 0x000fca00078ec0ff */
[----:B------:R-:W-:-:S05]  /*b030*/  IMAD.IADD R0, R2, 0x1, -R0 ;  /* 0x0000000102007824 */ /* 0x000fca00078e0a00 */
[----:B------:R-:W-:Y:S01]  /*b040*/  SHF.L.U32 R3, R0, 0x1f, RZ ;  /* 0x0000001f00037819 */ /* 0x000fe200000006ff */
[----:B------:R-:W-:Y:S01]  /*b050*/  NOP ;  /* 0x0000000000007918 */ /* 0x000fe20000000000 */
[----:B------:R1:W-:Y:S01]  /*b060*/  SYNCS.ARRIVE.TRANS64.A1T0 RZ, [R22+URZ+0x19c00], RZ ;  /* 0x019c00ff16ff79a7 */ /* 0x0003e2000810003f */
[----:B------:R-:W-:Y:S01]  /*b070*/  BSSY B0, `(.L_x_240) ;  /* 0x0000003000007945 */ /* 0x000fe20003800000 */
[----:B------:R-:W2:Y:S03]  /*b080*/  SYNCS.PHASECHK.TRANS64.TRYWAIT P0, [R22+URZ+0x19c20], R3 ;  /* 0x019c2003160075a7 */ /* 0x000ea6000800017f */
[----:B-12---:R-:W-:Y:S05]  /*b090*/  @!P0 BRA `(.L_x_241) ;  /* 0x00000030006c8947 */ /* 0x006fea0003800000 */
.L_x_323:
[----:B------:R-:W-:Y:S05]  /*b0a0*/  BSYNC B0 ;  /* 0x0000000000007941 */ /* 0x000fea0003800000 */
.L_x_240:
[----:B------:R-:W-:-:S06]  /*b0b0*/  UISETP.GE.AND UP0, UPT, UR42, 0x81, UPT ;  /* 0x000000812a00788c */ /* 0x000fcc000bf06270 */
[----:B------:R-:W-:-:S13]  /*b0c0*/  PLOP3.LUT P0, PT, PT, PT, UP0, 0x80, 0x0 ;  /* 0x000000000000781c */ /* 0x000fda0003f0f008 */
[----:B------:R-:W-:Y:S05]  /*b0d0*/  @!P0 BRA `(.L_x_242) ;  /* 0x0000001000088947 */ /* 0x000fea0003800000 */
[----:B------:R-:W-:Y:S01]  /*b0e0*/  UIADD3 UR4, UR43, -0x2, URZ ;  /* 0xfffffffe2b047890 */ /* 0x000fe2000fffe03f */
[----:B------:R-:W-:Y:S02]  /*b0f0*/  IMAD.MOV.U32 R5, RZ, RZ, R24 ;  /* 0x000000ffff057224 */ /* 0x000fe400078e0018 */
[----:B------:R-:W-:-:S03]  /*b100*/  IMAD.MOV.U32 R4, RZ, RZ, R23 ;  /* 0x000000ffff047224 */ /* 0x000fc600078e0017 */
[----:B------:R-:W-:-:S07]  /*b110*/  IMAD.U32 R19, RZ, RZ, UR4 ;  /* 0x00000004ff137e24 */ /* 0x000fce000f8e00ff */
.L_x_262:
[----:B01----:R-:W1:Y:S01]  /*b120*/  LDC R3, c[0x0][0x430] ;  /* 0x00010c00ff037b82 */ /* 0x003e620000000800 */
[----:B--2---:R-:W2:Y:S01]  /*b130*/  S2R R2, SR_TID.X ;  /* 0x0000000000027919 */ /* 0x004ea20000002100 */
[----:B------:R-:W-:Y:S05]  /*b140*/  YIELD ;  /* 0x0000000000007946 */ /* 0x000fea0003800000 */
[----:B------:R-:W-:Y:S01]  /*b150*/  ULDC UR4, c[0x0][0x430] ;  /* 0x00010c0000047ab9 */ /* 0x000fe20000000800 */
[----:B-1----:R-:W-:Y:S02]  /*b160*/  ISETP.NE.AND P0, PT, R3, 0x1, PT ;  /* 0x000000010300780c */ /* 0x002fe40003f05270 */
[C---:B--2---:R-:W-:Y:S01]  /*b170*/  LOP3.LUT R0, R2.reuse, 0x7f, RZ, 0xc0, !PT ;  /* 0x0000007f02007812 */ /* 0x044fe200078ec0ff */
[----:B------:R-:W-:-:S10]  /*b180*/  IMAD.SHL.U32 R2, R2, 0x40, RZ ;  /* 0x0000004002027824 */ /* 0x000fd400078e00ff */
[----:B------:R-:W1:Y:S01]  /*b190*/  @P0 LDC R6, c[0x0][0x434] ;  /* 0x00010d00ff060b82 */ /* 0x000e620000000800 */
[----:B------:R-:W-:Y:S02]  /*b1a0*/  SHF.R.U32.HI R3, RZ, 0x1, R0 ;  /* 0x00000001ff037819 */ /* 0x000fe40000011600 */
[----:B------:R-:W-:-:S03]  /*b1b0*/  LOP3.LUT R2, R2, 0x40, RZ, 0xc0, !PT ;  /* 0x0000004002027812 */ /* 0x000fc600078ec0ff */
[----:B------:R-:W-:Y:S02]  /*b1c0*/  IMAD R3, R19, 0x80, R3 ;  /* 0x0000008013037824 */ /* 0x000fe400078e0203 */
[----:B------:R-:W2:Y:S03]  /*b1d0*/  @P0 LDC R0, c[0x0][0x438] ;  /* 0x00010e00ff000b82 */ /* 0x000ea60000000800 */
[----:B------:R-:W-:-:S05]  /*b1e0*/  IADD3 R3, R2, UR38, R3 ;  /* 0x0000002602037c10 */ /* 0x000fca000fffe003 */
[----:B------:R-:W-:Y:S02]  /*b1f0*/  IMAD.MOV.U32 R2, RZ, RZ, R3 ;  /* 0x000000ffff027224 */ /* 0x000fe400078e0003 */
[----:B-1----:R-:W-:-:S05]  /*b200*/  @P0 IMAD.HI.U32 R6, R3, R6, RZ ;  /* 0x0000000603060227 */ /* 0x002fca00078e00ff */
[----:B--2---:R-:W-:-:S05]  /*b210*/  @P0 SHF.R.U32.HI R2, RZ, R0, R6 ;  /* 0x00000000ff020219 */ /* 0x004fca0000011606 */
[----:B------:R-:W-:-:S04]  /*b220*/  IMAD.MOV R8, RZ, RZ, -R2 ;  /* 0x000000ffff087224 */ /* 0x000fc800078e0a02 */
[----:B------:R-:W-:Y:S01]  /*b230*/  IMAD R8, R8, UR4, R3 ;  /* 0x0000000408087c24 */ /* 0x000fe2000f8e0203 */
[----:B------:R-:W-:Y:S01]  /*b240*/  ULDC.64 UR4, c[0x0][0x428] ;  /* 0x00010a0000047ab9 */ /* 0x000fe20000000a00 */
[----:B------:R-:W-:Y:S01]  /*b250*/  SHF.R.S32.HI R3, RZ, 0x1f, R2 ;  /* 0x0000001fff037819 */ /* 0x000fe20000011402 */
[----:B------:R-:W-:-:S04]  /*b260*/  IMAD R0, R29, UR4, RZ ;  /* 0x000000041d007c24 */ /* 0x000fc8000f8e02ff */
[C---:B------:R-:W-:Y:S02]  /*b270*/  IMAD R0, R25.reuse, UR5, R0 ;  /* 0x0000000519007c24 */ /* 0x040fe4000f8e0200 */
[----:B------:R-:W-:Y:S01]  /*b280*/  IMAD.WIDE.U32 R2, R25, UR4, R2 ;  /* 0x0000000419027c25 */ /* 0x000fe2000f8e0002 */
[----:B------:R-:W-:-:S03]  /*b290*/  ULDC.64 UR4, c[0x0][0x418] ;  /* 0x0001060000047ab9 */ /* 0x000fc60000000a00 */
[----:B------:R-:W-:Y:S01]  /*b2a0*/  IMAD.IADD R0, R0, 0x1, R3 ;  /* 0x0000000100007824 */ /* 0x000fe200078e0203 */
[----:B------:R-:W-:-:S04]  /*b2b0*/  LEA R6, P0, R2, UR4, 0x2 ;  /* 0x0000000402067c11 */ /* 0x000fc8000f8010ff */
[----:B0-----:R-:W-:-:S06]  /*b2c0*/  LEA.HI.X R7, R2, UR5, R0, 0x2, P0 ;  /* 0x0000000502077c11 */ /* 0x001fcc00080f1400 */
[----:B------:R-:W2:Y:S01]  /*b2d0*/  LDG.E R7, desc[UR50][R6.64] ;  /* 0x0000003206077981 */ /* 0x000ea2000c1e1900 */
[----:B------:R-:W-:Y:S02]  /*b2e0*/  IMAD.U32 R9, RZ, RZ, UR46 ;  /* 0x0000002eff097e24 */ /* 0x000fe4000f8e00ff */
[----:B------:R-:W-:Y:S02]  /*b2f0*/  VIADD R23, R4, 0x1 ;  /* 0x0000000104177836 */ /* 0x000fe40000000000 */
[----:B------:R-:W-:Y:S01]  /*b300*/  IMAD.MOV.U32 R0, RZ, RZ, R19 ;  /* 0x000000ffff007224 */ /* 0x000fe200078e0013 */
[----:B------:R-:W-:Y:S01]  /*b310*/  ISETP.NE.AND P2, PT, R9, 0x3, PT ;  /* 0x000000030900780c */ /* 0x000fe20003f45270 */
[----:B------:R-:W-:Y:S01]  /*b320*/  VIADD R19, R19, 0xffffffff ;  /* 0xffffffff13137836 */ /* 0x000fe20000000000 */
[----:B------:R-:W-:Y:S02]  /*b330*/  ISETP.NE.AND P0, PT, R23, 0x2, PT ;  /* 0x000000021700780c */ /* 0x000fe40003f05270 */
[----:B------:R-:W-:-:S02]  /*b340*/  ISETP.GT.AND P1, PT, R0, RZ, PT ;  /* 0x000000ff0000720c */ /* 0x000fc40003f24270 */
[----:B------:R-:W-:Y:S02]  /*b350*/  SEL R24, RZ, 0x1, P0 ;  /* 0x00000001ff187807 */ /* 0x000fe40000000000 */
[----:B------:R-:W-:Y:S02]  /*b360*/  SEL R23, R23, RZ, P0 ;  /* 0x000000ff17177207 */ /* 0x000fe40000000000 */
[----:B------:R-:W-:Y:S02]  /*b370*/  LOP3.LUT R24, R5, R24, RZ, 0x3c, !PT ;  /* 0x0000001805187212 */ /* 0x000fe400078e3cff */
[----:B--2---:R-:W-:Y:S01]  /*b380*/  SHF.R.S32.HI R17, RZ, 0x1f, R7 ;  /* 0x0000001fff117819 */ /* 0x004fe20000011407 */
[----:B------:R-:W-:Y:S06]  /*b390*/  @!P2 BRA `(.L_x_243) ;  /* 0x000000000004a947 */ /* 0x000fec0003800000 */
[----:B------:R-:W-:Y:S01]  /*b3a0*/  BPT.TRAP 0x1 ;  /* 0x000000040000795c */ /* 0x000fe20000300000 */
.L_x_243:
[----:B------:R-:W-:Y:S01]  /*b3b0*/  IMAD R0, R23, 0x8, R22 ;  /* 0x0000000817007824 */ /* 0x000fe200078e0216 */
[----:B------:R-:W-:Y:S01]  /*b3c0*/  SHF.L.U32 R10, R24, 0x1f, RZ ;  /* 0x0000001f180a7819 */ /* 0x000fe200000006ff */
[----:B------:R-:W-:Y:S01]  /*b3d0*/  BSSY B0, `(.L_x_244) ;  /* 0x0000004000007945 */ /* 0x000fe20003800000 */
[----:B------:R-:W-:Y:S02]  /*b3e0*/  SHF.R.S32.HI R9, RZ, 0x1f, R8 ;  /* 0x0000001fff097819 */ /* 0x000fe40000011408 */
[----:B------:R-:W0:Y:S02]  /*b3f0*/  SYNCS.PHASECHK.TRANS64.TRYWAIT P0, [R0+URZ+0x19c80], R10 ;  /* 0x019c800a000075a7 */ /* 0x000e24000800017f */
[----:B0-----:R-:W-:Y:S05]  /*b400*/  @!P0 BRA `(.L_x_245) ;  /* 0x0000002c00a48947 */ /* 0x001fea0003800000 */
.L_x_324:
[----:B------:R-:W-:Y:S05]  /*b410*/  BSYNC B0 ;  /* 0x0000000000007941 */ /* 0x000fea0003800000 */
.L_x_244:
[----:B------:R-:W2:Y:S01]  /*b420*/  LDL R14, [R1+0x4] ;  /* 0x00000400010e7983 */ /* 0x000ea20000100800 */
[----:B------:R-:W-:Y:S01]  /*b430*/  ULDC.64 UR4, c[0x0][0x328] ;  /* 0x0000ca0000047ab9 */ /* 0x000fe20000000a00 */
[----:B------:R-:W1:Y:S01]  /*b440*/  LDC R11, c[0x0][0x2f4] ;  /* 0x0000bd00ff0b7b82 */ /* 0x000e620000000800 */
[----:B------:R-:W-:Y:S01]  /*b450*/  IMAD R6, R9, UR4, RZ ;  /* 0x0000000409067c24 */ /* 0x000fe2000f8e02ff */
[----:B------:R-:W-:Y:S01]  /*b460*/  ULDC.64 UR6, c[0x0][0x318] ;  /* 0x0000c60000067ab9 */ /* 0x000fe20000000a00 */
[----:B------:R-:W-:Y:S01]  /*b470*/  IMAD.WIDE.U32 R2, R8, UR4, RZ ;  /* 0x0000000408027c25 */ /* 0x000fe2000f8e00ff */
[C---:B------:R-:W-:Y:S02]  /*b480*/  LOP3.LUT R13, R28.reuse, 0x40, RZ, 0xfc, !PT ;  /* 0x000000401c0d7812 */ /* 0x040fe400078efcff */
[----:B------:R-:W-:Y:S01]  /*b490*/  LOP3.LUT R12, R28, 0x20, RZ, 0xfc, !PT ;  /* 0x000000201c0c7812 */ /* 0x000fe200078efcff */
        /* <DEDUP_REMOVED lines=8> */
[----:B------:R-:W-:Y:S01]  /*b520*/  IMAD.IADD R3, R3, 0x1, R6 ;  /* 0x0000000103037824 */ /* 0x000fe200078e0206 */
[-C--:B-1----:R-:W-:Y:S01]  /*b530*/  ISETP.GE.AND P2, PT, R13, R11.reuse, PT ;  /* 0x0000000b0d00720c */ /* 0x082fe20003f46270 */
[----:B------:R-:W-:Y:S01]  /*b540*/  IMAD R21, R18, UR5, R21 ;  /* 0x0000000512157c24 */ /* 0x000fe2000f8e0215 */
[-C--:B------:R-:W-:Y:S01]  /*b550*/  ISETP.GE.AND P3, PT, R12, R11.reuse, PT ;  /* 0x0000000b0c00720c */ /* 0x080fe20003f66270 */
[----:B------:R-:W-:Y:S01]  /*b560*/  IMAD.WIDE.U32 R2, R18, UR4, R2 ;  /* 0x0000000412027c25 */ /* 0x000fe2000f8e0002 */
[----:B------:R-:W-:Y:S01]  /*b570*/  UMOV UR4, 0xffffffff ;  /* 0xffffffff00047882 */ /* 0x000fe20000000000 */
[----:B------:R-:W-:-:S02]  /*b580*/  ISETP.GE.AND P4, PT, R28, R11, PT ;  /* 0x0000000b1c00720c */ /* 0x000fc40003f86270 */
[----:B------:R-:W-:-:S04]  /*b590*/  IADD3 R20, P0, R2, UR6, RZ ;  /* 0x0000000602147c10 */ /* 0x000fc8000ff1e0ff */
[----:B------:R-:W-:Y:S01]  /*b5a0*/  IADD3.X R21, R21, UR7, R3, P0, !PT ;  /* 0x0000000715157c10 */ /* 0x000fe200087fe403 */
[----:B--2---:R-:W-:Y:S01]  /*b5b0*/  IMAD R6, R23, 0x3000, R14 ;  /* 0x0000300017067824 */ /* 0x004fe200078e020e */
[----:B------:R-:W-:Y:S07]  /*b5c0*/  BRA.DIV UR4, `(.L_x_246) ;  /* 0x0000002e04487947 */ /* 0x000fee000b800000 */
[----:B------:R-:W1:Y:S01]  /*b5d0*/  SHFL.IDX PT, R2, R20, RZ, 0x1e1f ;  /* 0x001e1fff14027589 */ /* 0x000e6200000e0000 */
[----:B------:R-:W-:-:S03]  /*b5e0*/  IMAD.IADD R6, R22, 0x1, R6 ;  /* 0x0000000116067824 */ /* 0x000fc600078e0206 */
[----:B------:R-:W2:Y:S04]  /*b5f0*/  SHFL.IDX PT, R3, R21, RZ, 0x1e1f ;  /* 0x001e1fff15037589 */ /* 0x000ea800000e0000 */
[----:B------:R-:W3:Y:S01]  /*b600*/  SHFL.IDX PT, R21, R21, 0x1, 0x1e1f ;  /* 0x003e1f0015157f89 */ /* 0x000ee200000e0000 */
[----:B-1----:R-:W-:-:S05]  /*b610*/  IADD3 R2, P0, R28, R2, RZ ;  /* 0x000000021c027210 */ /* 0x002fca0007f1e0ff */
[----:B--2---:R-:W-:-:S05]  /*b620*/  IMAD.X R3, RZ, RZ, R3, P0 ;  /* 0x000000ffff037224 */ /* 0x004fca00000e0603 */
[----:B------:R-:W-:Y:S04]  /*b630*/  LDGSTS.E.BYPASS.LTC128B.128 [R6+0x9000], desc[UR50][R2.64], !P4 ;  /* 0x0900000002067fae */ /* 0x000fe8000e101d72 */
[----:B------:R-:W-:Y:S04]  /*b640*/  LDGSTS.E.BYPASS.LTC128B.128 [R6+0xa000], desc[UR50][R2.64+0x20], !P3 ;  /* 0x0a00002002067fae */ /* 0x000fe8000d901d72 */
[----:B------:R1:W-:Y:S04]  /*b650*/  LDGSTS.E.BYPASS.LTC128B.128 [R6+0xb000], desc[UR50][R2.64+0x40], !P2 ;  /* 0x0b00004002067fae */ /* 0x0003e8000d101d72 */
[----:B-1-3--:R1:W2:Y:S02]  /*b660*/  SHFL.IDX PT, R2, R20, 0x1, 0x1e1f ;  /* 0x003e1f0014027f89 */ /* 0x00a2a400000e0000 */
.L_x_330:
        /* <DEDUP_REMOVED lines=10> */
.L_x_247:
        /* <DEDUP_REMOVED lines=11> */
.L_x_248:
[----:B------:R2:W-:Y:S01]  /*b7c0*/  SYNCS.ARRIVE.TRANS64.A1T0 RZ, [R0+URZ+0x19c70], RZ ;  /* 0x019c70ff00ff79a7 */ /* 0x0005e2000810003f */
[----:B------:R-:W-:Y:S05]  /*b7d0*/  @!P3 BRA `(.L_x_249) ;  /* 0x000000000004b947 */ /* 0x000fea0003800000 */
[----:B------:R-:W-:Y:S01]  /*b7e0*/  BPT.TRAP 0x1 ;  /* 0x000000040000795c */ /* 0x000fe20000300000 */
.L_x_249:
[----:B------:R-:W3:Y:S01]  /*b7f0*/  SYNCS.PHASECHK.TRANS64.TRYWAIT P0, [R0+URZ+0x19c40], R10 ;  /* 0x019c400a000075a7 */ /* 0x000ee2000800017f */
[----:B------:R-:W-:Y:S04]  /*b800*/  BSSY B0, `(.L_x_250) ;  /* 0x0000002000007945 */ /* 0x000fe80003800000 */
[----:B---3--:R-:W-:Y:S05]  /*b810*/  @!P0 BRA `(.L_x_251) ;  /* 0x0000002c00508947 */ /* 0x008fea0003800000 */
.L_x_331:
[----:B------:R-:W-:Y:S05]  /*b820*/  BSYNC B0 ;  /* 0x0000000000007941 */ /* 0x000fea0003800000 */
.L_x_250:
[----:B------:R-:W-:Y:S01]  /*b830*/  ULDC.64 UR4, c[0x0][0x300] ;  /* 0x0000c00000047ab9 */ /* 0x000fe20000000a00 */
[----:B------:R-:W4:Y:S01]  /*b840*/  LDC R11, c[0x0][0x2f4] ;  /* 0x0000bd00ff0b7b82 */ /* 0x000f220000000800 */
[----:B------:R-:W-:Y:S01]  /*b850*/  IMAD R9, R9, UR4, RZ ;  /* 0x0000000409097c24 */ /* 0x000fe2000f8e02ff */
[----:B------:R-:W-:Y:S01]  /*b860*/  ULDC.64 UR6, c[0x0][0x2e8] ;  /* 0x0000ba0000067ab9 */ /* 0x000fe20000000a00 */
[----:B------:R-:W-:Y:S01]  /*b870*/  IMAD.WIDE.U32 R2, R8, UR4, RZ ;  /* 0x0000000408027c25 */ /* 0x000fe2000f8e00ff */
        /* <DEDUP_REMOVED lines=11> */
[C---:B------:R-:W-:Y:S01]  /*b930*/  IMAD.WIDE.U32 R2, R18.reuse, UR4, R2 ;  /* 0x0000000412027c25 */ /* 0x040fe2000f8e0002 */
[----:B------:R-:W-:Y:S01]  /*b940*/  UMOV UR4, 0xffffffff ;  /* 0xffffffff00047882 */ /* 0x000fe20000000000 */
[-C--:B----4-:R-:W-:Y:S02]  /*b950*/  ISETP.GE.AND P2, PT, R13, R11.reuse, PT ;  /* 0x0000000b0d00720c */ /* 0x090fe40003f46270 */
[----:B------:R-:W-:Y:S01]  /*b960*/  IMAD R8, R18, UR5, R8 ;  /* 0x0000000512087c24 */ /* 0x000fe2000f8e0208 */
[----:B------:R-:W-:Y:S02]  /*b970*/  IADD3 R7, P0, R2, UR6, RZ ;  /* 0x0000000602077c10 */ /* 0x000fe4000ff1e0ff */
[----:B------:R-:W-:-:S02]  /*b980*/  ISETP.GE.AND P3, PT, R12, R11, PT ;  /* 0x0000000b0c00720c */ /* 0x000fc40003f66270 */
[----:B------:R-:W-:Y:S02]  /*b990*/  IADD3.X R8, R8, UR7, R3, P0, !PT ;  /* 0x0000000708087c10 */ /* 0x000fe400087fe403 */
[----:B------:R-:W-:Y:S01]  /*b9a0*/  ISETP.GE.AND P4, PT, R28, R11, PT ;  /* 0x0000000b1c00720c */ /* 0x000fe20003f86270 */
[----:B------:R-:W-:-:S12]  /*b9b0*/  BRA.DIV UR4, `(.L_x_252) ;  /* 0x0000002a04fc7947 */ /* 0x000fd8000b800000 */
[----:B------:R-:W4:Y:S04]  /*b9c0*/  SHFL.IDX PT, R2, R7, RZ, 0x1e1f ;  /* 0x001e1fff07027589 */ /* 0x000f2800000e0000 */
[----:B------:R-:W5:Y:S04]  /*b9d0*/  SHFL.IDX PT, R3, R8, RZ, 0x1e1f ;  /* 0x001e1fff08037589 */ /* 0x000f6800000e0000 */
[----:B------:R-:W0:Y:S01]  /*b9e0*/  SHFL.IDX PT, R8, R8, 0x1, 0x1e1f ;  /* 0x003e1f0008087f89 */ /* 0x000e2200000e0000 */
[----:B----4-:R-:W-:-:S05]  /*b9f0*/  IADD3 R2, P0, R28, R2, RZ ;  /* 0x000000021c027210 */ /* 0x010fca0007f1e0ff */
[----:B-----5:R-:W-:-:S05]  /*ba00*/  IMAD.X R3, RZ, RZ, R3, P0 ;  /* 0x000000ffff037224 */ /* 0x020fca00000e0603 */
[----:B------:R-:W-:Y:S04]  /*ba10*/  LDGSTS.E.BYPASS.LTC128B.128 [R6+0x13800], desc[UR50][R2.64], !P4 ;  /* 0x1380000002067fae */ /* 0x000fe8000e101d72 */
[----:B------:R-:W-:Y:S04]  /*ba20*/  LDGSTS.E.BYPASS.LTC128B.128 [R6+0x14800], desc[UR50][R2.64+0x20], !P3 ;  /* 0x1480002002067fae */ /* 0x000fe8000d901d72 */
[----:B------:R4:W-:Y:S04]  /*ba30*/  LDGSTS.E.BYPASS.LTC128B.128 [R6+0x15800], desc[UR50][R2.64+0x40], !P2 ;  /* 0x1580004002067fae */ /* 0x0009e8000d101d72 */
[----:B----4-:R4:W0:Y:S02]  /*ba40*/  SHFL.IDX PT, R2, R7, 0x1, 0x1e1f ;  /* 0x003e1f0007027f89 */ /* 0x01082400000e0000 */
.L_x_337:
        /* <DEDUP_REMOVED lines=10> */
.L_x_253:
        /* <DEDUP_REMOVED lines=11> */
.L_x_254:
[----:B------:R2:W-:Y:S02]  /*bba0*/  SYNCS.ARRIVE.TRANS64.A1T0 RZ, [R0+URZ+0x19c30], RZ ;  /* 0x019c30ff00ff79a7 */ /* 0x0005e4000810003f */
[----:B--23--:R-:W-:-:S05]  /*bbb0*/  IMAD.U32 R0, RZ, RZ, UR48 ;  /* 0x00000030ff007e24 */ /* 0x00cfca000f8e00ff */
[----:B------:R-:W-:-:S13]  /*bbc0*/  ISETP.NE.AND P0, PT, R0, 0x3, PT ;  /* 0x000000030000780c */ /* 0x000fda0003f05270 */
[----:B------:R-:W-:Y:S05]  /*bbd0*/  @!P0 BRA `(.L_x_255) ;  /* 0x0000000000048947 */ /* 0x000fea0003800000 */
[----:B------:R-:W-:Y:S01]  /*bbe0*/  BPT.TRAP 0x1 ;  /* 0x000000040000795c */ /* 0x000fe20000300000 */
.L_x_255:
[----:B------:R-:W-:Y:S01]  /*bbf0*/  LOP3.LUT R0, R5, 0x1, RZ, 0x3c, !PT ;  /* 0x0000000105007812 */ /* 0x000fe200078e3cff */
[----:B------:R-:W-:Y:S01]  /*bc00*/  IMAD R2, R4, 0x8, R22 ;  /* 0x0000000804027824 */ /* 0x000fe200078e0216 */
[----:B------:R-:W-:Y:S02]  /*bc10*/  BSSY B0, `(.L_x_256) ;  /* 0x0000004000007945 */ /* 0x000fe40003800000 */
[----:B------:R-:W-:-:S04]  /*bc20*/  SHF.L.U32 R0, R0, 0x1f, RZ ;  /* 0x0000001f00007819 */ /* 0x000fc800000006ff */
[----:B------:R-:W0:Y:S02]  /*bc30*/  SYNCS.PHASECHK.TRANS64.TRYWAIT P2, [R2+URZ+0x19c70], R0 ;  /* 0x019c7000020075a7 */ /* 0x000e24000804017f */
[----:B0-----:R-:W-:Y:S05]  /*bc40*/  @!P2 BRA `(.L_x_257) ;  /* 0x0000002800f0a947 */ /* 0x001fea0003800000 */
.L_x_338:
[----:B------:R-:W-:Y:S05]  /*bc50*/  BSYNC B0 ;  /* 0x0000000000007941 */ /* 0x000fea0003800000 */
.L_x_256:
[----:B------:R-:W-:-:S05]  /*bc60*/  IMAD.U32 R3, RZ, RZ, UR46 ;  /* 0x0000002eff037e24 */ /* 0x000fca000f8e00ff */
[----:B------:R-:W-:-:S13]  /*bc70*/  ISETP.NE.AND P2, PT, R3, 0x3, PT ;  /* 0x000000030300780c */ /* 0x000fda0003f45270 */
[----:B------:R-:W-:Y:S05]  /*bc80*/  @!P2 BRA `(.L_x_258) ;  /* 0x000000000004a947 */ /* 0x000fea0003800000 */
[----:B------:R-:W-:Y:S01]  /*bc90*/  BPT.TRAP 0x1 ;  /* 0x000000040000795c */ /* 0x000fe20000300000 */
.L_x_258:
[----:B0-----:R-:W-:Y:S01]  /*bca0*/  SHF.L.U32 R0, R5, 0x1f, RZ ;  /* 0x0000001f05007819 */ /* 0x001fe200000006ff */
[----:B------:R-:W-:-:S03]  /*bcb0*/  IMAD R3, R4, 0x3000, RZ ;  /* 0x0000300004037824 */ /* 0x000fc600078e02ff */
[----:B------:R-:W0:Y:S02]  /*bcc0*/  SYNCS.PHASECHK.TRANS64.TRYWAIT P2, [R2+URZ+0x19c60], R0 ;  /* 0x019c6000020075a7 */ /* 0x000e24000804017f */
[----:B0-----:R-:W-:Y:S05]  /*bcd0*/  @!P2 BRA `(.L_x_259) ;  /* 0x0000002800e0a947 */ /* 0x001fea0003800000 */
.L_x_339:
[----:B------:R-:W0:Y:S04]  /*bce0*/  LDL R4, [R1+0x10] ;  /* 0x0000100001047983 */ /* 0x000e280000100800 */
[----:B------:R-:W2:Y:S04]  /*bcf0*/  LDL R10, [R1+0x8] ;  /* 0x00000800010a7983 */ /* 0x000ea80000100800 */
[----:B------:R-:W3:Y:S01]  /*bd00*/  LDL R12, [R1+0xc] ;  /* 0x00000c00010c7983 */ /* 0x000ee20000100800 */
[----:B------:R-:W-:Y:S05]  /*bd10*/  WARPSYNC.ALL ;  /* 0x0000000000007948 */ /* 0x000fea0003800000 */
[----:B0-----:R-:W-:-:S02]  /*bd20*/  LOP3.LUT R0, R3, R4, RZ, 0xfc, !PT ;  /* 0x0000000403007212 */ /* 0x001fc400078efcff */
[----:B--2---:R-:W-:-:S03]  /*bd30*/  LOP3.LUT R3, R3, R10, RZ, 0xfc, !PT ;  /* 0x0000000a03037212 */ /* 0x004fc600078efcff */
[C---:B------:R-:W-:Y:S02]  /*bd40*/  IMAD.IADD R0, R22.reuse, 0x1, R0 ;  /* 0x0000000116007824 */ /* 0x040fe400078e0200 */
[----:B------:R-:W-:-:S03]  /*bd50*/  IMAD.IADD R3, R22, 0x1, R3 ;  /* 0x0000000116037824 */ /* 0x000fc600078e0203 */
[----:B----4-:R-:W0:Y:S02]  /*bd60*/  LDSM.16.MT88.4 R4, [R0+0x9000] ;  /* 0x009000000004783b */ /* 0x010e240000004200 */
[C-C-:B0-----:R-:W-:Y:S02]  /*bd70*/  PRMT R8, R4.reuse, 0x6420, R5.reuse ;  /* 0x0000642004087816 */ /* 0x141fe40000000005 */
[----:B------:R-:W-:Y:S02]  /*bd80*/  PRMT R9, R4, 0x7531, R5 ;  /* 0x0000753104097816 */ /* 0x000fe40000000005 */
[C-C-:B------:R-:W-:Y:S02]  /*bd90*/  PRMT R10, R6.reuse, 0x6420, R7.reuse ;  /* 0x00006420060a7816 */ /* 0x140fe40000000007 */
[----:B------:R-:W-:-:S05]  /*bda0*/  PRMT R11, R6, 0x7531, R7 ;  /* 0x00007531060b7816 */ /* 0x000fca0000000007 */
[----:B------:R-:W-:Y:S04]  /*bdb0*/  STSM.16.M88.4 [R3+0x3000], R8 ;  /* 0x0030000803007844 */ /* 0x000fe80000000200 */
[----:B------:R-:W0:Y:S02]  /*bdc0*/  LDSM.16.MT88.4 R4, [R0+0xa000] ;  /* 0x00a000000004783b */ /* 0x000e240000004200 */
[C-C-:B0-----:R-:W-:Y:S02]  /*bdd0*/  PRMT R8, R4.reuse, 0x6420, R5.reuse ;  /* 0x0000642004087816 */ /* 0x141fe40000000005 */
[----:B------:R-:W-:Y:S02]  /*bde0*/  PRMT R9, R4, 0x7531, R5 ;  /* 0x0000753104097816 */ /* 0x000fe40000000005 */
[----:B------:R-:W-:-:S02]  /*bdf0*/  PRMT R10, R6, 0x6420, R7 ;  /* 0x00006420060a7816 */ /* 0x000fc40000000007 */
[----:B------:R-:W-:-:S05]  /*be00*/  PRMT R11, R6, 0x7531, R7 ;  /* 0x00007531060b7816 */ /* 0x000fca0000000007 */
[----:B------:R-:W-:Y:S04]  /*be10*/  STSM.16.M88.4 [R3+0x4000], R8 ;  /* 0x0040000803007844 */ /* 0x000fe80000000200 */
[----:B------:R-:W0:Y:S02]  /*be20*/  LDSM.16.MT88.4 R4, [R0+0xb000] ;  /* 0x00b000000004783b */ /* 0x000e240000004200 */
[C-C-:B0-----:R-:W-:Y:S02]  /*be30*/  PRMT R8, R4.reuse, 0x6420, R5.reuse ;  /* 0x0000642004087816 */ /* 0x141fe40000000005 */
[----:B------:R-:W-:Y:S02]  /*be40*/  PRMT R9, R4, 0x7531, R5 ;  /* 0x0000753104097816 */ /* 0x000fe40000000005 */
[----:B------:R-:W-:-:S02]  /*be50*/  PRMT R10, R6, 0x6420, R7 ;  /* 0x00006420060a7816 */ /* 0x000fc40000000007 */
[----:B------:R-:W-:-:S05]  /*be60*/  PRMT R11, R6, 0x7531, R7 ;  /* 0x00007531060b7816 */ /* 0x000fca0000000007 */
[----:B------:R3:W-:Y:S04]  /*be70*/  STSM.16.M88.4 [R3+0x5000], R8 ;  /* 0x0050000803007844 */ /* 0x0007e80000000200 */
[----:B------:R-:W0:Y:S01]  /*be80*/  LDSM.16.MT88.4 R4, [R0+0x9800] ;  /* 0x009800000004783b */ /* 0x000e220000004200 */
        /* <DEDUP_REMOVED lines=28> */
.L_x_260:
[----:B--2---:R2:W-:Y:S01]  /*c050*/  SYNCS.ARRIVE.TRANS64.A1T0 RZ, [R2+URZ+0x19c50], RZ ;  /* 0x019c50ff02ff79a7 */ /* 0x0045e2000810003f */
[----:B------:R-:W-:Y:S06]  /*c060*/  BAR.SYNC.DEFER_BLOCKING 0x2, 0x80 ;  /* 0x0082000000007b1d */ /* 0x000fec0000010000 */
[----:B------:R-:W-:Y:S05]  /*c070*/  @!P0 BRA `(.L_x_261) ;  /* 0x0000000000048947 */ /* 0x000fea0003800000 */
[----:B------:R-:W-:Y:S01]  /*c080*/  BPT.TRAP 0x1 ;  /* 0x000000040000795c */ /* 0x000fe20000300000 */
.L_x_261:
[----:B------:R-:W3:Y:S01]  /*c090*/  LDL R0, [R1] ;  /* 0x0000000001007983 */ /* 0x000ee20000100800 */
[----:B--2---:R-:W-:Y:S02]  /*c0a0*/  VIADD R2, R2, 0x19c80 ;  /* 0x00019c8002027836 */ /* 0x004fe40000000000 */
[----:B------:R-:W-:Y:S02]  /*c0b0*/  IMAD.MOV.U32 R5, RZ, RZ, R24 ;  /* 0x000000ffff057224 */ /* 0x000fe400078e0018 */
[----:B------:R-:W-:Y:S01]  /*c0c0*/  IMAD.MOV.U32 R4, RZ, RZ, R23 ;  /* 0x000000ffff047224 */ /* 0x000fe200078e0017 */
[----:B---3--:R-:W-:-:S04]  /*c0d0*/  PRMT R2, R0, 0x654, R2 ;  /* 0x0000065400027816 */ /* 0x008fc80000000002 */
[----:B------:R2:W-:Y:S01]  /*c0e0*/  SYNCS.ARRIVE.TRANS64.RED.A1T0 RZ, [R2+URZ], RZ ;  /* 0x000000ff02ff79a7 */ /* 0x0005e2000810043f */
[----:B------:R-:W-:Y:S05]  /*c0f0*/  @P1 BRA `(.L_x_262) ;  /* 0xfffffff000081947 */ /* 0x000fea000383ffff */
.L_x_242:
[----:B------:R-:W2:Y:S01]  /*c100*/  S2R R0, SR_TID.X ;  /* 0x0000000000007919 */ /* 0x000ea20000002100 */
[----:B------:R-:W-:Y:S01]  /*c110*/  BSSY B0, `(.L_x_263) ;  /* 0x0000012000007945 */ /* 0x000fe20003800000 */
[----:B--2---:R-:W-:Y:S01]  /*c120*/  LOP3.LUT R2, R0, 0x7f, RZ, 0xc0, !PT ;  /* 0x0000007f00027812 */ /* 0x004fe200078ec0ff */
[----:B------:R-:W-:-:S03]  /*c130*/  IMAD.U32 R0, RZ, RZ, UR48 ;  /* 0x00000030ff007e24 */ /* 0x000fc6000f8e00ff */
[----:B------:R-:W-:Y:S02]  /*c140*/  ISETP.NE.AND P1, PT, R2, RZ, PT ;  /* 0x000000ff0200720c */ /* 0x000fe40003f25270 */
[----:B------:R-:W-:-:S11]  /*c150*/  ISETP.NE.AND P0, PT, R0, 0x3, PT ;  /* 0x000000030000780c */ /* 0x000fd60003f05270 */
[----:B------:R-:W-:Y:S05]  /*c160*/  @P1 BRA `(.L_x_264) ;  /* 0x0000000000301947 */ /* 0x000fea0003800000 */
[----:B------:R-:W2:Y:S01]  /*c170*/  S2R R5, SR_LANEID ;  /* 0x0000000000057919 */ /* 0x000ea20000000000 */
[----:B------:R-:W-:Y:S01]  /*c180*/  VOTEU.ANY UR4, UPT, PT ;  /* 0x0000000000047886 */ /* 0x000fe200038e0100 */
[----:B01----:R-:W0:Y:S01]  /*c190*/  LDC.64 R2, c[0x0][0xc60] ;  /* 0x00031800ff027b82 */ /* 0x003e220000000a00 */
[----:B------:R-:W2:Y:S02]  /*c1a0*/  FLO.U32 R0, UR4 ;  /* 0x0000000400007d00 */ /* 0x000ea400080e0000 */
[----:B--2---:R-:W-:-:S06]  /*c1b0*/  ISETP.EQ.U32.AND P1, PT, R0, R5, PT ;  /* 0x000000050000720c */ /* 0x004fcc0003f22070 */
[----:B------:R-:W0:Y:S07]  /*c1c0*/  POPC R5, UR4 ;  /* 0x0000000400057d09 */ /* 0x000e2e0008000000 */
[----:B0-----:R-:W2:Y:S01]  /*c1d0*/  @P1 ATOMG.E.ADD.STRONG.GPU PT, R3, desc[UR50][R2.64], R5 ;  /* 0x00000005020319a8 */ /* 0x001ea200081ee1f2 */
[----:B------:R-:W0:Y:S02]  /*c1e0*/  S2R R4, SR_LTMASK ;  /* 0x0000000000047919 */ /* 0x000e240000003900 */
[----:B0-----:R-:W-:-:S04]  /*c1f0*/  LOP3.LUT R4, R4, UR4, RZ, 0xc0, !PT ;  /* 0x0000000404047c12 */ /* 0x001fc8000f8ec0ff */
[----:B------:R-:W0:Y:S01]  /*c200*/  POPC R7, R4 ;  /* 0x0000000400077309 */ /* 0x000e220000000000 */
[----:B--2---:R-:W0:Y:S02]  /*c210*/  SHFL.IDX PT, R0, R3, R0, 0x1f ;  /* 0x00001f0003007589 */ /* 0x004e2400000e0000 */
[----:B0-----:R-:W-:-:S07]  /*c220*/  IADD3 R16, R0, UR49, R7 ;  /* 0x0000003100107c10 */ /* 0x001fce000fffe007 */
.L_x_264:
[----:B------:R-:W-:Y:S05]  /*c230*/  BSYNC B0 ;  /* 0x0000000000007941 */ /* 0x000fea0003800000 */
.L_x_263:
[----:B------:R-:W-:Y:S05]  /*c240*/  @!P0 BRA `(.L_x_265) ;  /* 0x0000000000048947 */ /* 0x000fea0003800000 */
[----:B------:R-:W-:Y:S01]  /*c250*/  BPT.TRAP 0x1 ;  /* 0x000000040000795c */ /* 0x000fe20000300000 */
.L_x_265:
[----:B------:R-:W-:Y:S01]  /*c260*/  LOP3.LUT R0, R24, 0x1, RZ, 0x3c, !PT ;  /* 0x0000000118007812 */ /* 0x000fe200078e3cff */
[----:B01----:R-:W-:Y:S01]  /*c270*/  IMAD R3, R23, 0x8, R22 ;  /* 0x0000000817037824 */ /* 0x003fe200078e0216 */
[----:B------:R-:W-:Y:S02]  /*c280*/  BSSY B0, `(.L_x_266) ;  /* 0x0000004000007945 */ /* 0x000fe40003800000 */
[----:B------:R-:W-:-:S04]  /*c290*/  SHF.L.U32 R0, R0, 0x1f, RZ ;  /* 0x0000001f00007819 */ /* 0x000fc800000006ff */
[----:B------:R-:W0:Y:S02]  /*c2a0*/  SYNCS.PHASECHK.TRANS64.TRYWAIT P1, [R3+URZ+0x19c70], R0 ;  /* 0x019c7000030075a7 */ /* 0x000e24000802017f */
[----:B0-----:R-:W-:Y:S05]  /*c2b0*/  @!P1 BRA `(.L_x_267) ;  /* 0x00000024007c9947 */ /* 0x001fea0003800000 */
.L_x_340:
[----:B------:R-:W-:Y:S05]  /*c2c0*/  BSYNC B0 ;  /* 0x0000000000007941 */ /* 0x000fea0003800000 */
.L_x_266:
[----:B------:R-:W-:-:S05]  /*c2d0*/  IMAD.U32 R2, RZ, RZ, UR46 ;  /* 0x0000002eff027e24 */ /* 0x000fca000f8e00ff */
[----:B------:R-:W-:-:S13]  /*c2e0*/  ISETP.NE.AND P1, PT, R2, 0x3, PT ;  /* 0x000000030200780c */ /* 0x000fda0003f25270 */
[----:B------:R-:W-:Y:S05]  /*c2f0*/  @!P1 BRA `(.L_x_268) ;  /* 0x0000000000049947 */ /* 0x000fea0003800000 */
[----:B------:R-:W-:Y:S01]  /*c300*/  BPT.TRAP 0x1 ;  /* 0x000000040000795c */ /* 0x000fe20000300000 */
.L_x_268:
[----:B0-----:R-:W-:-:S04]  /*c310*/  SHF.L.U32 R0, R24, 0x1f, RZ ;  /* 0x0000001f18007819 */ /* 0x001fc800000006ff */
[----:B------:R-:W0:Y:S02]  /*c320*/  SYNCS.PHASECHK.TRANS64.TRYWAIT P1, [R3+URZ+0x19c60], R0 ;  /* 0x019c6000030075a7 */ /* 0x000e24000802017f */
[----:B0-----:R-:W-:Y:S05]  /*c330*/  @!P1 BRA `(.L_x_269) ;  /* 0x0000002400709947 */ /* 0x001fea0003800000 */
.L_x_341:
[----:B------:R-:W2:Y:S04]  /*c340*/  LDL R4, [R1+0x10] ;  /* 0x0000100001047983 */ /* 0x000ea80000100800 */
[----:B------:R-:W3:Y:S04]  /*c350*/  LDL R10, [R1+0x8] ;  /* 0x00000800010a7983 */ /* 0x000ee80000100800 */
[----:B------:R-:W4:Y:S01]  /*c360*/  LDL R12, [R1+0xc] ;  /* 0x00000c00010c7983 */ /* 0x000f220000100800 */
[----:B------:R-:W-:Y:S01]  /*c370*/  IMAD R2, R23, 0x3000, RZ ;  /* 0x0000300017027824 */ /* 0x000fe200078e02ff */
[----:B------:R-:W-:Y:S05]  /*c380*/  WARPSYNC.ALL ;  /* 0x0000000000007948 */ /* 0x000fea0003800000 */
[----:B--2---:R-:W-:-:S02]  /*c390*/  LOP3.LUT R5, R2, R4, RZ, 0xfc, !PT ;  /* 0x0000000402057212 */ /* 0x004fc400078efcff */
[----:B---3--:R-:W-:-:S03]  /*c3a0*/  LOP3.LUT R2, R2, R10, RZ, 0xfc, !PT ;  /* 0x0000000a02027212 */ /* 0x008fc600078efcff */
[C---:B0-----:R-:W-:Y:S02]  /*c3b0*/  IMAD.IADD R0, R22.reuse, 0x1, R5 ;  /* 0x0000000116007824 */ /* 0x041fe400078e0205 */
[----:B------:R-:W-:-:S03]  /*c3c0*/  IMAD.IADD R2, R22, 0x1, R2 ;  /* 0x0000000116027824 */ /* 0x000fc600078e0202 */
[----:B------:R-:W0:Y:S02]  /*c3d0*/  LDSM.16.MT88.4 R4, [R0+0x9000] ;  /* 0x009000000004783b */ /* 0x000e240000004200 */
        /* <DEDUP_REMOVED lines=43> */
[----:B-1----:R-:W1:Y:S01]  /*c690*/  FENCE.VIEW.ASYNC.S ;  /* 0x00000000000073c6 */ /* 0x002e620000000000 */
[----:B------:R-:W-:Y:S05]  /*c6a0*/  @!P1 BRA `(.L_x_270) ;  /* 0x0000000000049947 */ /* 0x000fea0003800000 */
[----:B------:R-:W-:Y:S01]  /*c6b0*/  BPT.TRAP 0x1 ;  /* 0x000000040000795c */ /* 0x000fe20000300000 */
.L_x_270:
[----:B-1----:R1:W-:Y:S01]  /*c6c0*/  SYNCS.ARRIVE.TRANS64.A1T0 RZ, [R3+URZ+0x19c50], RZ ;  /* 0x019c50ff03ff79a7 */ /* 0x0023e2000810003f */
[----:B------:R-:W-:Y:S06]  /*c6d0*/  BAR.SYNC.DEFER_BLOCKING 0x2, 0x80 ;  /* 0x0082000000007b1d */ /* 0x000fec0000010000 */
[----:B------:R-:W-:Y:S05]  /*c6e0*/  @!P0 BRA `(.L_x_271) ;  /* 0x0000000000048947 */ /* 0x000fea0003800000 */
[----:B------:R-:W-:Y:S01]  /*c6f0*/  BPT.TRAP 0x1 ;  /* 0x000000040000795c */ /* 0x000fe20000300000 */
.L_x_271:
[----:B------:R-:W2:Y:S01]  /*c700*/  LDL R0, [R1] ;  /* 0x0000000001007983 */ /* 0x000ea20000100800 */
[----:B-1----:R-:W-:Y:S02]  /*c710*/  VIADD R3, R3, 0x19c80 ;  /* 0x00019c8003037836 */ /* 0x002fe40000000000 */
[----:B------:R-:W-:-:S05]  /*c720*/  VIADD R23, R23, 0x1 ;  /* 0x0000000117177836 */ /* 0x000fca0000000000 */
[----:B------:R-:W-:-:S04]  /*c730*/  ISETP.NE.AND P0, PT, R23, 0x2, PT ;  /* 0x000000021700780c */ /* 0x000fc80003f05270 */
[----:B------:R-:W-:Y:S02]  /*c740*/  SEL R23, R23, RZ, P0 ;  /* 0x000000ff17177207 */ /* 0x000fe40000000000 */
[----:B--2---:R-:W-:-:S04]  /*c750*/  PRMT R3, R0, 0x654, R3 ;  /* 0x0000065400037816 */ /* 0x004fc80000000003 */
[----:B------:R1:W-:Y:S02]  /*c760*/  SYNCS.ARRIVE.TRANS64.RED.A1T0 RZ, [R3+URZ], RZ ;  /* 0x000000ff03ff79a7 */ /* 0x0003e4000810043f */
[----:B-1----:R-:W-:-:S04]  /*c770*/  SEL R3, RZ, 0x1, P0 ;  /* 0x00000001ff037807 */ /* 0x002fc80000000000 */
[----:B------:R-:W-:-:S07]  /*c780*/  LOP3.LUT R24, R24, R3, RZ, 0x3c, !PT ;  /* 0x0000000318187212 */ /* 0x000fce00078e3cff */
.L_x_212:
[----:B------:R-:W-:Y:S05]  /*c790*/  BSYNC B7 ;  /* 0x0000000000077941 */ /* 0x000fea0003800000 */
.L_x_210:
[----:B------:R-:W-:-:S13]  /*c7a0*/  LOP3.LUT P0, RZ, R27, 0x20, RZ, 0xc0, !PT ;  /* 0x000000201bff7812 */ /* 0x000fda000780c0ff */
[----:B------:R-:W-:Y:S05]  /*c7b0*/  @!P0 BRA `(.L_x_272) ;  /* 0x0000000000288947 */ /* 0x000fea0003800000 */
[----:B------:R-:W1:Y:S08]  /*c7c0*/  S2UR UR4, SR_CgaCtaId ;  /* 0x00000000000479c3 */ /* 0x000e700000008800 */
[----:B------:R-:W-:Y:S01]  /*c7d0*/  BAR.SYNC.DEFER_BLOCKING 0x5, 0x200 ;  /* 0x0148000000007b1d */ /* 0x000fe20000010000 */
[----:B------:R-:W-:Y:S01]  /*c7e0*/  MOV R22, 0x400 ;  /* 0x0000040000167802 */ /* 0x000fe20000000f00 */
[----:B-1----:R-:W-:-:S05]  /*c7f0*/  IMAD.U32 R0, RZ, RZ, UR4 ;  /* 0x00000004ff007e24 */ /* 0x002fca000f8e00ff */
[----:B------:R-:W-:Y:S01]  /*c800*/  LEA R22, R0, R22, 0x18 ;  /* 0x0000001600167211 */ /* 0x000fe200078ec0ff */
[----:B------:R-:W-:Y:S04]  /*c810*/  STL [R1], R0 ;  /* 0x0000000001007387 */ /* 0x000fe80000100800 */
[----:B-----5:R-:W1:Y:S02]  /*c820*/  LDS.128 R16, [R22+0x19cd0] ;  /* 0x019cd00016107984 */ /* 0x020e640000000c00 */
[----:B-1----:R-:W-:Y:S01]  /*c830*/  R2UR UR40, R19 ;  /* 0x00000000132872ca */ /* 0x002fe200000e0000 */
[----:B------:R-:W-:Y:S06]  /*c840*/  BAR.ARV 0x4, 0x200 ;  /* 0x0108000000007b1d */ /* 0x000fec0000002000 */
[----:B------:R-:W-:Y:S08]  /*c850*/  BRA `(.L_x_273) ;  /* 0x0000000800247947 */ /* 0x000ff00003800000 */
.L_x_272:
[----:B------:R-:W1:Y:S01]  /*c860*/  S2R R0, SR_TID.X ;  /* 0x0000000000007919 */ /* 0x000e620000002100 */
[----:B------:R-:W-:Y:S01]  /*c870*/  ULDC UR4, c[0x0][0xc3c] ;  /* 0x00030f0000047ab9 */ /* 0x000fe20000000800 */
[----:B------:R-:W-:Y:S01]  /*c880*/  IMAD.MOV.U32 R17, RZ, RZ, RZ ;  /* 0x000000ffff117224 */ /* 0x000fe200078e00ff */
[----:B-1----:R-:W-:-:S04]  /*c890*/  LOP3.LUT R6, R0, 0x1f, RZ, 0xc0, !PT ;  /* 0x0000001f00067812 */ /* 0x002fc800078ec0ff */
[C---:B------:R-:W-:Y:S01]  /*c8a0*/  ISETP.NE.AND P0, PT, R6.reuse, 0x1f, PT ;  /* 0x0000001f0600780c */ /* 0x040fe20003f05270 */
[----:B------:R-:W-:-:S05]  /*c8b0*/  VIADD R5, R6, UR40 ;  /* 0x0000002806057c36 */ /* 0x000fca0008000000 */
[----:B------:R-:W-:Y:S01]  /*c8c0*/  ISETP.GE.OR P1, PT, R5, UR4, !P0 ;  /* 0x0000000405007c0c */ /* 0x000fe2000c726670 */
[----:B------:R-:W-:-:S12]  /*c8d0*/  ULDC UR4, c[0x0][0xc3c] ;  /* 0x00030f0000047ab9 */ /* 0x000fd80000000800 */
[----:B0-----:R-:W0:Y:S02]  /*c8e0*/  @!P1 LDC.64 R2, c[0x0][0xc80] ;  /* 0x00032000ff029b82 */ /* 0x001e240000000a00 */
[----:B0-----:R-:W-:-:S05]  /*c8f0*/  @!P1 IMAD.WIDE R2, R5, 0x4, R2 ;  /* 0x0000000405029825 */ /* 0x001fca00078e0202 */
[----:B------:R-:W2:Y:S01]  /*c900*/  @!P1 LDG.E R17, desc[UR50][R2.64] ;  /* 0x0000003202119981 */ /* 0x000ea2000c1e1900 */
[C---:B------:R-:W-:Y:S02]  /*c910*/  ISETP.NE.AND P1, PT, R6.reuse, RZ, PT ;  /* 0x000000ff0600720c */ /* 0x040fe40003f25270 */
[C---:B------:R-:W-:Y:S02]  /*c920*/  ISETP.GE.U32.AND P2, PT, R6.reuse, 0x2, PT ;  /* 0x000000020600780c */ /* 0x040fe40003f46070 */
[C---:B------:R-:W-:Y:S02]  /*c930*/  ISETP.GE.U32.AND P3, PT, R6.reuse, 0x4, PT ;  /* 0x000000040600780c */ /* 0x040fe40003f66070 */
[C---:B------:R-:W-:Y:S02]  /*c940*/  ISETP.GE.U32.AND P4, PT, R6.reuse, 0x8, PT ;  /* 0x000000080600780c */ /* 0x040fe40003f86070 */
[----:B------:R-:W-:Y:S02]  /*c950*/  ISETP.GE.U32.AND P5, PT, R6, 0x10, PT ;  /* 0x000000100600780c */ /* 0x000fe40003fa6070 */
[----:B------:R-:W-:Y:S04]  /*c960*/  SHFL.IDX PT, R6, R16, 0x1, 0x1f ;  /* 0x00201f0010067f89 */ /* 0x000fe800000e0000 */
        /* <DEDUP_REMOVED lines=9> */
[----:B------:R-:W-:Y:S04]  /*ca00*/  SHFL.IDX PT, R5, R16, RZ, 0x1f ;  /* 0x00001fff10057589 */ /* 0x000fe800000e0000 */
        /* <DEDUP_REMOVED lines=11> */
[----:B------:R-:W-:Y:S05]  /*cac0*/  @P6 BRA `(.L_x_274) ;  /* 0x0000000000986947 */ /* 0x000fea0003800000 */
.L_x_278:
[----:B------:R-:W-:-:S04]  /*cad0*/  UIADD3 UR40, UR40, 0x1f, URZ ;  /* 0x0000001f28287890 */ /* 0x000fc8000fffe03f */
[----:B------:R-:W-:-:S06]  /*cae0*/  UISETP.GE.AND UP0, UPT, UR40, UR4, UPT ;  /* 0x000000042800728c */ /* 0x000fcc000bf06270 */
[----:B------:R-:W-:-:S13]  /*caf0*/  PLOP3.LUT P6, PT, PT, PT, UP0, 0x40, 0x0 ;  /* 0x000000000000781c */ /* 0x000fda0003fce808 */
[----:B------:R-:W-:Y:S05]  /*cb00*/  @!P6 BRA `(.L_x_275) ;  /* 0x000000040038e947 */ /* 0x000fea0003800000 */
[----:B------:R-:W0:Y:S01]  /*cb10*/  S2R R0, SR_TID.X ;  /* 0x0000000000007919 */ /* 0x000e220000002100 */
[----:B------:R-:W-:Y:S01]  /*cb20*/  BSSY B0, `(.L_x_276) ;  /* 0x0000009000007945 */ /* 0x000fe20003800000 */
[----:B------:R-:W-:Y:S01]  /*cb30*/  IMAD.MOV.U32 R17, RZ, RZ, RZ ;  /* 0x000000ffff117224 */ /* 0x000fe200078e00ff */
[----:B0-----:R-:W-:-:S05]  /*cb40*/  LOP3.LUT R0, R0, 0x1f, RZ, 0xc0, !PT ;  /* 0x0000001f00007812 */ /* 0x001fca00078ec0ff */
[----:B------:R-:W-:-:S05]  /*cb50*/  VIADD R7, R0, UR40 ;  /* 0x0000002800077c36 */ /* 0x000fca0008000000 */
[----:B------:R-:W-:-:S13]  /*cb60*/  ISETP.GE.OR P6, PT, R7, UR4, !P0 ;  /* 0x0000000407007c0c */ /* 0x000fda000c7c6670 */
[----:B------:R-:W-:Y:S05]  /*cb70*/  @P6 BRA `(.L_x_277) ;  /* 0x00000000000c6947 */ /* 0x000fea0003800000 */
[----:B------:R-:W0:Y:S02]  /*cb80*/  LDC.64 R2, c[0x0][0xc80] ;  /* 0x00032000ff027b82 */ /* 0x000e240000000a00 */
[----:B0-----:R-:W-:-:S05]  /*cb90*/  IMAD.WIDE R2, R7, 0x4, R2 ;  /* 0x0000000407027825 */ /* 0x001fca00078e0202 */
[----:B------:R0:W5:Y:S02]  /*cba0*/  LDG.E R17, desc[UR50][R2.64] ;  /* 0x0000003202117981 */ /* 0x000164000c1e1900 */
.L_x_277:
[----:B------:R-:W-:Y:S05]  /*cbb0*/  BSYNC B0 ;  /* 0x0000000000007941 */ /* 0x000fea0003800000 */
.L_x_276:
[----:B-----5:R-:W1:Y:S02]  /*cbc0*/  SHFL.UP PT, R0, R17, 0x1, RZ ;  /* 0x0420000011007989 */ /* 0x020e6400000e00ff */
[----:B-1----:R-:W-:-:S05]  /*cbd0*/  SEL R0, R0, RZ, P1 ;  /* 0x000000ff00007207 */ /* 0x002fca0000800000 */
[----:B------:R-:W-:-:S05]  /*cbe0*/  IMAD.IADD R0, R17, 0x1, R0 ;  /* 0x0000000111007824 */ /* 0x000fca00078e0200 */
[----:B0-----:R-:W0:Y:S02]  /*cbf0*/  SHFL.UP PT, R2, R0, 0x2, RZ ;  /* 0x0440000000027989 */ /* 0x001e2400000e00ff */
[----:B0-----:R-:W-:-:S05]  /*cc00*/  SEL R3, R2, RZ, P2 ;  /* 0x000000ff02037207 */ /* 0x001fca0001000000 */
[----:B------:R-:W-:Y:S02]  /*cc10*/  IMAD.IADD R3, R0, 0x1, R3 ;  /* 0x0000000100037824 */ /* 0x000fe400078e0203 */
[----:B------:R-:W0:Y:S03]  /*cc20*/  LDC R0, c[0x0][0xc38] ;  /* 0x00030e00ff007b82 */ /* 0x000e260000000800 */
[----:B------:R-:W1:Y:S02]  /*cc30*/  SHFL.UP PT, R2, R3, 0x4, RZ ;  /* 0x0480000003027989 */ /* 0x000e6400000e00ff */
[----:B-1----:R-:W-:-:S05]  /*cc40*/  SEL R2, R2, RZ, P3 ;  /* 0x000000ff02027207 */ /* 0x002fca0001800000 */
[----:B------:R-:W-:-:S05]  /*cc50*/  IMAD.IADD R2, R3, 0x1, R2 ;  /* 0x0000000103027824 */ /* 0x000fca00078e0202 */
[----:B------:R-:W1:Y:S02]  /*cc60*/  SHFL.UP PT, R6, R2, 0x8, RZ ;  /* 0x0500000002067989 */ /* 0x000e6400000e00ff */
[----:B-1----:R-:W-:-:S05]  /*cc70*/  SEL R7, R6, RZ, P4 ;  /* 0x000000ff06077207 */ /* 0x002fca0002000000 */
[----:B------:R-:W-:-:S05]  /*cc80*/  IMAD.IADD R7, R2, 0x1, R7 ;  /* 0x0000000102077824 */ /* 0x000fca00078e0207 */
[----:B------:R-:W1:Y:S02]  /*cc90*/  SHFL.UP PT, R6, R7, 0x10, RZ ;  /* 0x0600000007067989 */ /* 0x000e6400000e00ff */
[----:B-1----:R-:W-:-:S05]  /*cca0*/  SEL R6, R6, RZ, P5 ;  /* 0x000000ff06067207 */ /* 0x002fca0002800000 */
[----:B------:R-:W-:-:S05]  /*ccb0*/  IMAD.IADD R6, R7, 0x1, R6 ;  /* 0x0000000107067824 */ /* 0x000fca00078e0206 */
[----:B------:R-:W0:Y:S02]  /*ccc0*/  SHFL.IDX PT, R9, R6, 0x1f, 0x1f ;  /* 0x03e01f0006097f89 */ /* 0x000e2400000e0000 */
[----:B0-----:R-:W-:-:S04]  /*ccd0*/  IMAD R9, R9, R0, RZ ;  /* 0x0000000009097224 */ /* 0x001fc800078e02ff */
[----:B------:R-:W-:-:S05]  /*cce0*/  IMAD.IADD R4, R9, 0x1, R4 ;  /* 0x0000000109047824 */ /* 0x000fca00078e0204 */
[----:B------:R-:W-:-:S13]  /*ccf0*/  ISETP.GT.AND P6, PT, R4, R5, PT ;  /* 0x000000050400720c */ /* 0x000fda0003fc4270 */
[----:B------:R-:W-:Y:S05]  /*cd00*/  @!P6 BRA `(.L_x_278) ;  /* 0xfffffffc0070e947 */ /* 0x000fea000383ffff */
[----:B------:R-:W-:Y:S02]  /*cd10*/  IMAD.MOV.U32 R2, RZ, RZ, R6 ;  /* 0x000000ffff027224 */ /* 0x000fe400078e0006 */
[----:B------:R-:W-:-:S07]  /*cd20*/  IMAD.MOV.U32 R7, RZ, RZ, R9 ;  /* 0x000000ffff077224 */ /* 0x000fce00078e0009 */
.L_x_274:
[----:B------:R-:W-:Y:S02]  /*cd30*/  IMAD.IADD R7, R4, 0x1, -R7 ;  /* 0x0000000104077824 */ /* 0x000fe400078e0a07 */
[----:B------:R-:W-:Y:S02]  /*cd40*/  IMAD.MOV.U32 R16, RZ, RZ, RZ ;  /* 0x000000ffff107224 */ /* 0x000fe400078e00ff */
[----:B------:R-:W-:-:S05]  /*cd50*/  IMAD R4, R2, R0, R7 ;  /* 0x0000000002047224 */ /* 0x000fca00078e0207 */
[----:B------:R-:W-:-:S13]  /*cd60*/  ISETP.GT.AND P0, PT, R4, R5, PT ;  /* 0x000000050400720c */ /* 0x000fda0003f04270 */
[----:B------:R-:W-:Y:S02]  /*cd70*/  VOTEU.ANY UR5, UPT, !P0 ;  /* 0x0000000000057886 */ /* 0x000fe400040e0100 */
[----:B------:R-:W-:Y:S02]  /*cd80*/  UPOPC UR4, UR5 ;  /* 0x00000005000472bf */ /* 0x000fe40008000000 */
[----:B------:R-:W-:-:S04]  /*cd90*/  ISETP.NE.AND P0, PT, RZ, UR5, PT ;  /* 0x00000005ff007c0c */ /* 0x000fc8000bf05270 */
[----:B------:R-:W-:-:S05]  /*cda0*/  IMAD.U32 R6, RZ, RZ, UR4 ;  /* 0x00000004ff067e24 */ /* 0x000fca000f8e00ff */
[----:B------:R-:W0:Y:S02]  /*cdb0*/  SHFL.IDX PT, R17, R17, R6, 0x1f ;  /* 0x00001f0611117589 */ /* 0x000e2400000e0000 */
[----:B0-----:R-:W-:Y:S02]  /*cdc0*/  IABS R4, R17 ;  /* 0x0000001100047213 */ /* 0x001fe40000000000 */
[----:B------:R-:W-:Y:S05]  /*cdd0*/  @!P0 BRA `(.L_x_279) ;  /* 0x00000000000c8947 */ /* 0x000fea0003800000 */
[----:B------:R-:W-:-:S06]  /*cde0*/  UIADD3 UR5, UR4, -0x1, URZ ;  /* 0xffffffff04057890 */ /* 0x000fcc000fffe03f */
[----:B------:R-:W-:-:S05]  /*cdf0*/  IMAD.U32 R3, RZ, RZ, UR5 ;  /* 0x00000005ff037e24 */ /* 0x000fca000f8e00ff */
[----:B------:R0:W1:Y:S02]  /*ce00*/  SHFL.IDX PT, R16, R2, R3, 0x1f ;  /* 0x00001f0302107589 */ /* 0x00006400000e0000 */
.L_x_279:
[----:B------:R-:W2:Y:S01]  /*ce10*/  I2F.RP R6, R4 ;  /* 0x0000000400067306 */ /* 0x000ea20000209400 */
[----:B-1----:R-:W-:Y:S01]  /*ce20*/  IMAD R16, R16, R0, R7 ;  /* 0x0000000010107224 */ /* 0x002fe200078e0207 */
[----:B------:R-:W-:Y:S01]  /*ce30*/  UIADD3 UR40, UR4, UR40, URZ ;  /* 0x0000002804287290 */ /* 0x000fe2000fffe03f */
[----:B0-----:R-:W-:Y:S02]  /*ce40*/  IMAD.MOV.U32 R2, RZ, RZ, RZ ;  /* 0x000000ffff027224 */ /* 0x001fe400078e00ff */
[----:B------:R-:W-:Y:S01]  /*ce50*/  IMAD.IADD R0, R5, 0x1, -R16 ;  /* 0x0000000105007824 */ /* 0x000fe200078e0a10 */
[----:B------:R-:W-:-:S05]  /*ce60*/  IABS R5, R17 ;  /* 0x0000001100057213 */ /* 0x000fca0000000000 */
[----:B------:R-:W-:Y:S01]  /*ce70*/  IMAD.MOV R5, RZ, RZ, -R5 ;  /* 0x000000ffff057224 */ /* 0x000fe200078e0a05 */
[----:B--2---:R-:W0:Y:S02]  /*ce80*/  MUFU.RCP R6, R6 ;  /* 0x0000000600067308 */ /* 0x004e240000001000 */
[----:B0-----:R-:W-:-:S06]  /*ce90*/  VIADD R3, R6, 0xffffffe ;  /* 0x0ffffffe06037836 */ /* 0x001fcc0000000000 */
[----:B------:R-:W0:Y:S02]  /*cea0*/  F2I.FTZ.U32.TRUNC.NTZ R3, R3 ;  /* 0x0000000300037305 */ /* 0x000e24000021f000 */
[----:B0-----:R-:W-:-:S04]  /*ceb0*/  IMAD.MOV R7, RZ, RZ, -R3 ;  /* 0x000000ffff077224 */ /* 0x001fc800078e0a03 */
[----:B------:R-:W-:-:S04]  /*cec0*/  IMAD R7, R7, R4, RZ ;  /* 0x0000000407077224 */ /* 0x000fc800078e02ff */
[----:B------:R-:W-:Y:S01]  /*ced0*/  IMAD.HI.U32 R2, R3, R7, R2 ;  /* 0x0000000703027227 */ /* 0x000fe200078e0002 */
[----:B------:R-:W-:-:S05]  /*cee0*/  IABS R3, R0 ;  /* 0x0000000000037213 */ /* 0x000fca0000000000 */
        /* <DEDUP_REMOVED lines=16> */
.L_x_275:
[----:B------:R-:W-:Y:S01]  /*cff0*/  IMAD.MOV.U32 R16, RZ, RZ, R5 ;  /* 0x000000ffff107224 */ /* 0x000fe200078e0005 */
[----:B------:R-:W-:Y:S01]  /*d000*/  ULDC UR40, c[0x0][0xc3c] ;  /* 0x00030f0000287ab9 */ /* 0x000fe20000000800 */
[----:B------:R-:W-:Y:S02]  /*d010*/  IMAD.MOV.U32 R17, RZ, RZ, RZ ;  /* 0x000000ffff117224 */ /* 0x000fe400078e00ff */
[----:B------:R-:W-:-:S07]  /*d020*/  IMAD.MOV.U32 R18, RZ, RZ, RZ ;  /* 0x000000ffff127224 */ /* 0x000fce00078e00ff */
.L_x_280:
[----:B------:R1:W2:Y:S01]  /*d030*/  LDL R2, [R1] ;  /* 0x0000000001027983 */ /* 0x0002a20000100800 */
[----:B------:R-:W0:Y:S02]  /*d040*/  S2R R0, SR_TID.X ;  /* 0x0000000000007919 */ /* 0x000e240000002100 */
[----:B0-----:R-:W-:Y:S01]  /*d050*/  LOP3.LUT R0, R0, 0x1f, RZ, 0xc0, !PT ;  /* 0x0000001f00007812 */ /* 0x001fe200078ec0ff */
[----:B------:R-:W-:Y:S03]  /*d060*/  BAR.SYNC.DEFER_BLOCKING 0x4, 0x200 ;  /* 0x0108000000007b1d */ /* 0x000fe60000010000 */
[----:B------:R-:W-:Y:S01]  /*d070*/  ISETP.NE.AND P0, PT, R0, RZ, PT ;  /* 0x000000ff0000720c */ /* 0x000fe20003f05270 */
[----:B-----5:R-:W-:-:S12]  /*d080*/  IMAD.U32 R19, RZ, RZ, UR40 ;  /* 0x00000028ff137e24 */ /* 0x020fd8000f8e00ff */
[----:B------:R-:W-:Y:S01]  /*d090*/  @!P0 MOV R0, 0x400 ;  /* 0x0000040000008802 */ /* 0x000fe20000000f00 */
[----:B--2---:R-:W0:Y:S03]  /*d0a0*/  @!P0 S2R R2, SR_CgaCtaId ;  /* 0x0000000000028919 */ /* 0x004e260000008800 */
[----:B0-----:R-:W-:Y:S01]  /*d0b0*/  @!P0 LEA R22, R2, R0, 0x18 ;  /* 0x0000000002168211 */ /* 0x001fe200078ec0ff */
[----:B------:R1:W-:Y:S04]  /*d0c0*/  @!P0 STL [R1], R2 ;  /* 0x0000000201008387 */ /* 0x0003e80000100800 */
[----:B------:R1:W-:Y:S01]  /*d0d0*/  @!P0 STS.128 [R22+0x19cd0], R16 ;  /* 0x019cd01016008388 */ /* 0x0003e20000000c00 */
[----:B------:R-:W-:Y:S06]  /*d0e0*/  BAR.ARV 0x5, 0x200 ;  /* 0x0148000000007b1d */ /* 0x000fec0000002000 */
.L_x_273:
[----:B------:R-:W-:Y:S02]  /*d0f0*/  ULDC UR4, c[0x0][0xc3c] ;  /* 0x00030f0000047ab9 */ /* 0x000fe40000000800 */
[----:B------:R-:W-:-:S06]  /*d100*/  UISETP.GE.AND UP0, UPT, UR40, UR4, UPT ;  /* 0x000000042800728c */ /* 0x000fcc000bf06270 */
[----:B------:R-:W-:-:S13]  /*d110*/  PLOP3.LUT P0, PT, PT, PT, UP0, 0x80, 0x0 ;  /* 0x000000000000781c */ /* 0x000fda0003f0f008 */
[----:B------:R-:W-:Y:S05]  /*d120*/  @!P0 BRA `(.L_x_281) ;  /* 0xffffffb800f48947 */ /* 0x000fea000383ffff */
.L_x_206:
[----:B------:R-:W2:Y:S01]  /*d130*/  LDL.LU R0, [R1+0x1c] ;  /* 0x00001c0001007983 */ /* 0x000ea20000300800 */
[----:B------:R-:W-:Y:S01]  /*d140*/  BSSY B0, `(.L_x_282) ;  /* 0x000000b000007945 */ /* 0x000fe20003800000 */
[----:B------:R-:W3:Y:S01]  /*d150*/  S2R R5, SR_CgaCtaId ;  /* 0x0000000000057919 */ /* 0x000ee20000008800 */
[----:B--2---:R-:W-:-:S05]  /*d160*/  VIADD R0, R0, 0x1 ;  /* 0x0000000100007836 */ /* 0x004fca0000000000 */
[----:B01----:R-:W-:-:S04]  /*d170*/  LEA.HI R2, R0, R0, RZ, 0x1 ;  /* 0x0000000000027211 */ /* 0x003fc800078f08ff */
[----:B------:R-:W-:Y:S02]  /*d180*/  LOP3.LUT R3, R2, 0xfffffffe, RZ, 0xc0, !PT ;  /* 0xfffffffe02037812 */ /* 0x000fe400078ec0ff */
[----:B------:R-:W-:-:S03]  /*d190*/  MOV R2, 0x400 ;  /* 0x0000040000027802 */ /* 0x000fc60000000f00 */
[----:B------:R-:W-:Y:S01]  /*d1a0*/  IMAD.IADD R0, R0, 0x1, -R3 ;  /* 0x0000000100007824 */ /* 0x000fe200078e0a03 */
[----:B---3--:R-:W-:-:S04]  /*d1b0*/  LEA R4, R5, R2, 0x18 ;  /* 0x0000000205047211 */ /* 0x008fc800078ec0ff */
[----:B------:R-:W-:-:S04]  /*d1c0*/  SHF.L.U32 R0, R0, 0x1f, RZ ;  /* 0x0000001f00007819 */ /* 0x000fc800000006ff */
[----:B------:R-:W0:Y:S02]  /*d1d0*/  SYNCS.PHASECHK.TRANS64.TRYWAIT P0, [R4+URZ+0x19c20], R0 ;  /* 0x019c2000040075a7 */ /* 0x000e24000800017f */
[----:B0-----:R-:W-:Y:S05]  /*d1e0*/  @!P0 BRA `(.L_x_283) ;  /* 0x0000001400d88947 */ /* 0x001fea0003800000 */
.L_x_342:
[----:B------:R-:W-:Y:S05]  /*d1f0*/  BSYNC B0 ;  /* 0x0000000000007941 */ /* 0x000fea0003800000 */
.L_x_282:
[----:B------:R-:W-:-:S03]  /*d200*/  UMOV UR4, 0xffffffff ;  /* 0xffffffff00047882 */ /* 0x000fc60000000000 */
[----:B------:R-:W-:Y:S05]  /*d210*/  BRA.DIV UR4, `(.L_x_284) ;  /* 0x0000001604e07947 */ /* 0x000fea000b800000 */
[----:B0-----:R-:W0:Y:S02]  /*d220*/  S2R R0, SR_TID.X ;  /* 0x0000000000007919 */ /* 0x001e240000002100 */
[----:B0-----:R-:W-:-:S04]  /*d230*/  SHF.R.U32.HI R0, RZ, 0x5, R0 ;  /* 0x00000005ff007819 */ /* 0x001fc80000011600 */
[----:B------:R-:W-:-:S05]  /*d240*/  LOP3.LUT R0, R0, 0x3, RZ, 0xc0, !PT ;  /* 0x0000000300007812 */ /* 0x000fca00078ec0ff */
[----:B------:R0:W1:Y:S02]  /*d250*/  SHFL.IDX PT, R14, R0, RZ, 0x1f ;  /* 0x00001fff000e7589 */ /* 0x00006400000e0000 */
.L_x_345:
[----:B-1----:R-:W-:Y:S01]  /*d260*/  ISETP.NE.AND P0, PT, R14, RZ, PT ;  /* 0x000000ff0e00720c */ /* 0x002fe20003f05270 */
[----:B------:R-:W-:-:S12]  /*d270*/  BSSY B0, `(.L_x_285) ;  /* 0x000002c000007945 */ /* 0x000fd80003800000 */
[----:B------:R-:W-:Y:S05]  /*d280*/  @P0 BRA `(.L_x_286) ;  /* 0x0000000000a80947 */ /* 0x000fea0003800000 */
[----:B------:R-:W-:-:S03]  /*d290*/  UMOV UR4, 0xffffffff ;  /* 0xffffffff00047882 */ /* 0x000fc60000000000 */
[----:B------:R-:W-:Y:S05]  /*d2a0*/  BRA.DIV UR4, `(.L_x_287) ;  /* 0x0000001604f07947 */ /* 0x000fea000b800000 */
[----:B------:R-:W-:-:S13]  /*d2b0*/  ELECT P6, URZ, PT ;  /* 0x00000000003f782f */ /* 0x000fda00038c0000 */
.L_x_348:
[----:B------:R-:W-:Y:S05]  /*d2c0*/  @!P6 BRA `(.L_x_286) ;  /* 0x000000000098e947 */ /* 0x000fea0003800000 */
[----:B------:R-:W-:-:S06]  /*d2d0*/  ULOP3.LUT UR4, UR39, 0x2, URZ, 0xfc, !UPT ;  /* 0x0000000227047892 */ /* 0x000fcc000f8efc3f */
[----:B0-----:R-:W-:-:S05]  /*d2e0*/  IMAD.U32 R0, RZ, RZ, UR4 ;  /* 0x00000004ff007e24 */ /* 0x001fca000f8e00ff */
[----:B------:R-:W-:-:S13]  /*d2f0*/  ISETP.NE.AND P0, PT, R0, 0x3, PT ;  /* 0x000000030000780c */ /* 0x000fda0003f05270 */
[----:B------:R-:W-:Y:S05]  /*d300*/  @!P0 BRA `(.L_x_288) ;  /* 0x0000000000048947 */ /* 0x000fea0003800000 */
[----:B------:R-:W-:Y:S01]  /*d310*/  BPT.TRAP 0x1 ;  /* 0x000000040000795c */ /* 0x000fe20000300000 */
.L_x_288:
[C---:B------:R-:W-:Y:S01]  /*d320*/  IMAD R5, R23.reuse, 0x8, R4 ;  /* 0x0000000817057824 */ /* 0x040fe200078e0204 */
[----:B------:R-:W-:Y:S01]  /*d330*/  SHF.L.U32 R0, R24, 0x1f, RZ ;  /* 0x0000001f18007819 */ /* 0x000fe200000006ff */
[----:B------:R-:W-:-:S03]  /*d340*/  VIADD R23, R23, 0x1 ;  /* 0x0000000117177836 */ /* 0x000fc60000000000 */
[----:B------:R-:W0:Y:S02]  /*d350*/  SYNCS.PHASECHK.TRANS64.TRYWAIT P1, [R5+URZ+0x19c40], R0 ;  /* 0x019c4000050075a7 */ /* 0x000e24000802017f */
[----:B------:R-:W-:-:S04]  /*d360*/  ISETP.NE.AND P2, PT, R23, 0x2, PT ;  /* 0x000000021700780c */ /* 0x000fc80003f45270 */
[----:B------:R-:W-:Y:S01]  /*d370*/  SEL R3, RZ, 0x1, P2 ;  /* 0x00000001ff037807 */ /* 0x000fe20001000000 */
[----:B0-----:R-:W-:Y:S08]  /*d380*/  @!P1 BRA `(.L_x_289) ;  /* 0x0000001400d89947 */ /* 0x001ff00003800000 */
.L_x_349:
[----:B------:R-:W-:Y:S02]  /*d390*/  SEL R23, R23, RZ, P2 ;  /* 0x000000ff17177207 */ /* 0x000fe40001000000 */
[----:B------:R-:W-:Y:S01]  /*d3a0*/  LOP3.LUT R2, R24, R3, RZ, 0x3c, !PT ;  /* 0x0000000318027212 */ /* 0x000fe200078e3cff */
[----:B------:R-:W-:Y:S06]  /*d3b0*/  @!P0 BRA `(.L_x_290) ;  /* 0x0000000000048947 */ /* 0x000fec0003800000 */
[----:B------:R-:W-:Y:S01]  /*d3c0*/  BPT.TRAP 0x1 ;  /* 0x000000040000795c */ /* 0x000fe20000300000 */
.L_x_290:
[----:B------:R-:W-:Y:S01]  /*d3d0*/  IMAD R23, R23, 0x8, R4 ;  /* 0x0000000817177824 */ /* 0x000fe200078e0204 */
[----:B------:R-:W-:-:S04]  /*d3e0*/  SHF.L.U32 R2, R2, 0x1f, RZ ;  /* 0x0000001f02027819 */ /* 0x000fc800000006ff */
[----:B------:R-:W1:Y:S02]  /*d3f0*/  SYNCS.PHASECHK.TRANS64.TRYWAIT P1, [R23+URZ+0x19c40], R2 ;  /* 0x019c4002170075a7 */ /* 0x000e64000802017f */
[----:B-1----:R-:W-:Y:S05]  /*d400*/  @!P1 BRA `(.L_x_291) ;  /* 0x0000001400cc9947 */ /* 0x002fea0003800000 */
.L_x_350:
[----:B------:R-:W-:Y:S05]  /*d410*/  @!P0 BRA `(.L_x_292) ;  /* 0x0000000000048947 */ /* 0x000fea0003800000 */
[----:B------:R-:W-:Y:S01]  /*d420*/  BPT.TRAP 0x1 ;  /* 0x000000040000795c */ /* 0x000fe20000300000 */
.L_x_292:
[----:B------:R-:W2:Y:S02]  /*d430*/  SYNCS.PHASECHK.TRANS64.TRYWAIT P1, [R5+URZ+0x19c60], R0 ;  /* 0x019c6000050075a7 */ /* 0x000ea4000802017f */
[----:B--2---:R-:W-:Y:S05]  /*d440*/  @!P1 BRA `(.L_x_293) ;  /* 0x0000001400d09947 */ /* 0x004fea0003800000 */
.L_x_351:
[----:B------:R-:W-:Y:S05]  /*d450*/  @!P0 BRA `(.L_x_294) ;  /* 0x0000000000048947 */ /* 0x000fea0003800000 */
[----:B------:R-:W-:Y:S01]  /*d460*/  BPT.TRAP 0x1 ;  /* 0x000000040000795c */ /* 0x000fe20000300000 */
.L_x_294:
[----:B------:R-:W3:Y:S02]  /*d470*/  SYNCS.PHASECHK.TRANS64.TRYWAIT P1, [R23+URZ+0x19c60], R2 ;  /* 0x019c6002170075a7 */ /* 0x000ee4000802017f */
[----:B---3--:R-:W-:Y:S05]  /*d480*/  @!P1 BRA `(.L_x_295) ;  /* 0x0000001400d49947 */ /* 0x008fea0003800000 */
.L_x_352:
[----:B------:R-:W-:Y:S05]  /*d490*/  @!P0 BRA `(.L_x_296) ;  /* 0x0000000000048947 */ /* 0x000fea0003800000 */
[----:B------:R-:W-:Y:S01]  /*d4a0*/  BPT.TRAP 0x1 ;  /* 0x000000040000795c */ /* 0x000fe20000300000 */
.L_x_296:
[----:B------:R-:W4:Y:S02]  /*d4b0*/  SYNCS.PHASECHK.TRANS64.TRYWAIT P1, [R5+URZ+0x19c80], R0 ;  /* 0x019c8000050075a7 */ /* 0x000f24000802017f */
[----:B----4-:R-:W-:Y:S05]  /*d4c0*/  @!P1 BRA `(.L_x_297) ;  /* 0x0000001400d89947 */ /* 0x010fea0003800000 */
.L_x_353:
[----:B------:R-:W-:Y:S05]  /*d4d0*/  @!P0 BRA `(.L_x_298) ;  /* 0x0000000000048947 */ /* 0x000fea0003800000 */
[----:B------:R-:W-:Y:S01]  /*d4e0*/  BPT.TRAP 0x1 ;  /* 0x000000040000795c */ /* 0x000fe20000300000 */
.L_x_298:
[----:B------:R0:W0:Y:S02]  /*d4f0*/  SYNCS.PHASECHK.TRANS64.TRYWAIT P0, [R23+URZ+0x19c80], R2 ;  /* 0x019c8002170075a7 */ /* 0x000024000800017f */
[----:B0-----:R-:W-:Y:S05]  /*d500*/  @!P0 NANOSLEEP.SYNCS 0x989680 ;  /* 0x009896800000895d */ /* 0x001fea0003900000 */
[----:B------:R-:W0:Y:S02]  /*d510*/  @!P0 SYNCS.PHASECHK.TRANS64 P0, [R23+URZ+0x19c80], R2 ;  /* 0x019c8002170085a7 */ /* 0x000e24000800007f */
[----:B0-----:R-:W-:Y:S05]  /*d520*/  @!P0 BRA `(.L_x_298) ;  /* 0xfffffffc00f08947 */ /* 0x001fea000383ffff */
.L_x_286:
[----:B------:R-:W-:Y:S05]  /*d530*/  BSYNC B0 ;  /* 0x0000000000007941 */ /* 0x000fea0003800000 */
.L_x_285:
[----:B------:R-:W-:Y:S05]  /*d540*/  EXIT ;  /* 0x000000000000794d */ /* 0x000fea0003800000 */
.L_x_163:
[----:B0-----:R-:W-:-:S04]  /*d550*/  IMAD.U32 R3, RZ, RZ, UR52 ;  /* 0x00000034ff037e24 */ /* 0x001fc8000f8e00ff */
[----:B------:R0:W1:Y:S03]  /*d560*/  SYNCS.PHASECHK.TRANS64.TRYWAIT P1, [R3+URZ+0x19c00], R0 ;  /* 0x019c0000030075a7 */ /* 0x000066000802017f */
[----:B-1----:R-:W-:Y:S05]  /*d570*/  @!P1 NANOSLEEP.SYNCS 0x989680 ;  /* 0x009896800000995d */ /* 0x002fea0003900000 */
[----:B------:R-:W1:Y:S02]  /*d580*/  @!P1 SYNCS.PHASECHK.TRANS64 P1, [R3+URZ+0x19c00], R0 ;  /* 0x019c0000030095a7 */ /* 0x000e64000802007f */
[----:B-1----:R-:W-:Y:S05]  /*d590*/  @!P1 BRA `(.L_x_163) ;  /* 0xfffffffc00ec9947 */ /* 0x002fea000383ffff */
[----:B------:R-:W-:Y:S05]  /*d5a0*/  BRA `(.L_x_299) ;  /* 0xffffff4000887947 */ /* 0x000fea000383ffff */
.L_x_167:
[----:B-1----:R1:W2:Y:S02]  /*d5b0*/  SYNCS.PHASECHK.TRANS64.TRYWAIT P1, [R3+URZ+0x19c30], R0 ;  /* 0x019c3000030075a7 */ /* 0x0022a4000802017f */
[----:B--2---:R-:W-:Y:S05]  /*d5c0*/  @!P1 NANOSLEEP.SYNCS 0x989680 ;  /* 0x009896800000995d */ /* 0x004fea0003900000 */
[----:B------:R-:W2:Y:S02]  /*d5d0*/  @!P1 SYNCS.PHASECHK.TRANS64 P1, [R3+URZ+0x19c30], R0 ;  /* 0x019c3000030095a7 */ /* 0x000ea4000802007f */
[----:B--2---:R-:W-:Y:S05]  /*d5e0*/  @!P1 BRA `(.L_x_167) ;  /* 0xfffffffc00f09947 */ /* 0x004fea000383ffff */
[----:B------:R-:W-:Y:S05]  /*d5f0*/  BRA `(.L_x_166) ;  /* 0xffffff4000a87947 */ /* 0x000fea000383ffff */
.L_x_173:
[----:B-1----:R-:W-:-:S04]  /*d600*/  IMAD.U32 R5, RZ, RZ, UR20 ;  /* 0x00000014ff057e24 */ /* 0x002fc8000f8e00ff */
[----:B------:R1:W2:Y:S03]  /*d610*/  SYNCS.PHASECHK.TRANS64.TRYWAIT P1, [R5+URZ+0x19c30], R0 ;  /* 0x019c3000050075a7 */ /* 0x0002a6000802017f */
[----:B--2---:R-:W-:Y:S05]  /*d620*/  @!P1 NANOSLEEP.SYNCS 0x989680 ;  /* 0x009896800000995d */ /* 0x004fea0003900000 */
[----:B------:R-:W2:Y:S02]  /*d630*/  @!P1 SYNCS.PHASECHK.TRANS64 P1, [R5+URZ+0x19c30], R0 ;  /* 0x019c3000050095a7 */ /* 0x000ea4000802007f */
[----:B--2---:R-:W-:Y:S05]  /*d640*/  @!P1 BRA `(.L_x_173) ;  /* 0xfffffffc00ec9947 */ /* 0x004fea000383ffff */
[----:B------:R-:W-:Y:S05]  /*d650*/  BRA `(.L_x_172) ;  /* 0xffffff64000c7947 */ /* 0x000fea000383ffff */
.L_x_177:
[----:B-1----:R-:W-:-:S04]  /*d660*/  IMAD.U32 R5, RZ, RZ, UR11 ;  /* 0x0000000bff057e24 */ /* 0x002fc8000f8e00ff */
[----:B------:R1:W2:Y:S03]  /*d670*/  SYNCS.PHASECHK.TRANS64.TRYWAIT P1, [R5+URZ+0x19c50], R0 ;  /* 0x019c5000050075a7 */ /* 0x0002a6000802017f */
[----:B--2---:R-:W-:Y:S05]  /*d680*/  @!P1 NANOSLEEP.SYNCS 0x989680 ;  /* 0x009896800000995d */ /* 0x004fea0003900000 */
[----:B------:R-:W2:Y:S02]  /*d690*/  @!P1 SYNCS.PHASECHK.TRANS64 P1, [R5+URZ+0x19c50], R0 ;  /* 0x019c5000050095a7 */ /* 0x000ea4000802007f */
[----:B--2---:R-:W-:Y:S05]  /*d6a0*/  @!P1 BRA `(.L_x_177) ;  /* 0xfffffffc00ec9947 */ /* 0x004fea000383ffff */
[----:B------:R-:W-:Y:S05]  /*d6b0*/  BRA `(.L_x_176) ;  /* 0xffffff64005c7947 */ /* 0x000fea000383ffff */
.L_x_184:
[----:B-1----:R-:W-:-:S04]  /*d6c0*/  IMAD.U32 R7, RZ, RZ, UR14 ;  /* 0x0000000eff077e24 */ /* 0x002fc8000f8e00ff */
[----:B------:R1:W2:Y:S03]  /*d6d0*/  SYNCS.PHASECHK.TRANS64.TRYWAIT P1, [R7+URZ+0x19c50], R6 ;  /* 0x019c5006070075a7 */ /* 0x0002a6000802017f */
[----:B--2---:R-:W-:Y:S05]  /*d6e0*/  @!P1 NANOSLEEP.SYNCS 0x989680 ;  /* 0x009896800000995d */ /* 0x004fea0003900000 */
[----:B------:R-:W2:Y:S02]  /*d6f0*/  @!P1 SYNCS.PHASECHK.TRANS64 P1, [R7+URZ+0x19c50], R6 ;  /* 0x019c5006070095a7 */ /* 0x000ea4000802007f */
[----:B--2---:R-:W-:Y:S05]  /*d700*/  @!P1 BRA `(.L_x_184) ;  /* 0xfffffffc00ec9947 */ /* 0x004fea000383ffff */
[----:B------:R-:W-:Y:S05]  /*d710*/  BRA `(.L_x_183) ;  /* 0xffffff7c00b47947 */ /* 0x000fea000383ffff */
.L_x_221:
[----:B------:R-:W0:Y:S01]  /*d720*/  S2R R20, SR_TID.X ;  /* 0x0000000000147919 */ /* 0x000e220000002100 */
[----:B------:R-:W-:Y:S02]  /*d730*/  IMAD.MOV.U32 R12, RZ, RZ, RZ ;  /* 0x000000ffff0c7224 */ /* 0x000fe400078e00ff */
[----:B------:R-:W-:Y:S02]  /*d740*/  IMAD.MOV.U32 R11, RZ, RZ, 0x1f ;  /* 0x0000001fff0b7424 */ /* 0x000fe400078e00ff */
[----:B------:R-:W-:Y:S01]  /*d750*/  IMAD.MOV.U32 R15, RZ, RZ, -0x1 ;  /* 0xffffffffff0f7424 */ /* 0x000fe200078e00ff */
[----:B0-----:R-:W-:-:S04]  /*d760*/  SHF.R.U32.HI R10, RZ, 0x5, R20 ;  /* 0x00000005ff0a7819 */ /* 0x001fc80000011614 */
[----:B------:R-:W-:-:S05]  /*d770*/  LOP3.LUT R10, R10, 0x3, RZ, 0xc0, !PT ;  /* 0x000000030a0a7812 */ /* 0x000fca00078ec0ff */
[----:B------:R-:W-:-:S07]  /*d780*/  IMAD.MOV.U32 R13, RZ, RZ, R10 ;  /* 0x000000ffff0d7224 */ /* 0x000fce00078e000a */
[----:B-----5:R-:W-:Y:S05]  /*d790*/  WARPSYNC.COLLECTIVE R15, `(.L_x_300) ;  /* 0x000000000f087348 */ /* 0x020fea0003c00000 */
[----:B------:R0:W1:Y:S02]  /*d7a0*/  SHFL.IDX P6, R14, R13, R12, R11 ;  /* 0x0000000c0d0e7389 */ /* 0x00006400000c000b */
[----:B01---5:R-:W-:Y:S01]  /*d7b0*/  ENDCOLLECTIVE ;  /* 0x000000000000791b */ /* 0x023fe20003800000 */
.L_x_300:
[----:B------:R-:W-:Y:S05]  /*d7c0*/  BRA `(.L_x_301) ;  /* 0xffffffc4003c7947 */ /* 0x000fea000383ffff */
.L_x_224:
[----:B0-----:R-:W2:Y:S02]  /*d7d0*/  LDL R0, [R1+0x18] ;  /* 0x0000180001007983 */ /* 0x001ea40000100800 */
[----:B--2---:R0:W1:Y:S02]  /*d7e0*/  SYNCS.PHASECHK.TRANS64.TRYWAIT P0, [R4+URZ+0x19c80], R0 ;  /* 0x019c8000040075a7 */ /* 0x004064000800017f */
[----:B-1----:R-:W-:Y:S05]  /*d7f0*/  @!P0 NANOSLEEP.SYNCS 0x989680 ;  /* 0x009896800000895d */ /* 0x002fea0003900000 */
[----:B------:R-:W1:Y:S02]  /*d800*/  @!P0 SYNCS.PHASECHK.TRANS64 P0, [R4+URZ+0x19c80], R0 ;  /* 0x019c8000040085a7 */ /* 0x000e64000800007f */
[----:B-1----:R-:W-:Y:S05]  /*d810*/  @!P0 BRA `(.L_x_224) ;  /* 0xfffffffc00ec8947 */ /* 0x002fea000383ffff */
[----:B------:R-:W-:Y:S05]  /*d820*/  BRA `(.L_x_302) ;  /* 0xffffffc4004c7947 */ /* 0x000fea000383ffff */
.L_x_225:
[----:B------:R-:W-:Y:S01]  /*d830*/  BSSY B0, `(.L_x_303) ;  /* 0x0000008000007945 */ /* 0x000fe20003800000 */
[----:B------:R-:W-:Y:S02]  /*d840*/  IMAD.MOV.U32 R13, RZ, RZ, R9 ;  /* 0x000000ffff0d7224 */ /* 0x000fe400078e0009 */
[----:B------:R-:W-:Y:S02]  /*d850*/  IMAD.MOV.U32 R12, RZ, RZ, RZ ;  /* 0x000000ffff0c7224 */ /* 0x000fe400078e00ff */
[----:B------:R-:W-:Y:S02]  /*d860*/  IMAD.MOV.U32 R11, RZ, RZ, 0x1e1f ;  /* 0x00001e1fff0b7424 */ /* 0x000fe400078e00ff */
[----:B------:R-:W-:-:S07]  /*d870*/  IMAD.MOV.U32 R15, RZ, RZ, -0x1 ;  /* 0xffffffffff0f7424 */ /* 0x000fce00078e00ff */
[----:B------:R-:W-:Y:S05]  /*d880*/  WARPSYNC.COLLECTIVE R15, `(.L_x_304) ;  /* 0x000000000f087348 */ /* 0x000fea0003c00000 */
[----:B------:R0:W1:Y:S02]  /*d890*/  SHFL.IDX P6, R14, R13, R12, R11 ;  /* 0x0000000c0d0e7389 */ /* 0x00006400000c000b */
[----:B01----:R-:W-:Y:S01]  /*d8a0*/  ENDCOLLECTIVE ;  /* 0x000000000000791b */ /* 0x003fe20003800000 */
.L_x_304:
[----:B------:R-:W-:Y:S05]  /*d8b0*/  BSYNC B0 ;  /* 0x0000000000007941 */ /* 0x000fea0003800000 */
.L_x_303:
        /* <DEDUP_REMOVED lines=8> */
.L_x_305:
[----:B------:R-:W0:Y:S01]  /*d940*/  LDC R11, c[0x0][0x2f4] ;  /* 0x0000bd00ff0b7b82 */ /* 0x000e220000000800 */
[C---:B------:R-:W-:Y:S01]  /*d950*/  LOP3.LUT R12, R28.reuse, 0x20, RZ, 0xfc, !PT ;  /* 0x000000201c0c7812 */ /* 0x040fe200078efcff */
[----:B------:R-:W-:Y:S01]  /*d960*/  IMAD.MOV.U32 R13, RZ, RZ, R9 ;  /* 0x000000ffff0d7224 */ /* 0x000fe200078e0009 */
[----:B------:R-:W-:Y:S01]  /*d970*/  LOP3.LUT R15, R28, 0x40, RZ, 0xfc, !PT ;  /* 0x000000401c0f7812 */ /* 0x000fe200078efcff */
[----:B------:R-:W-:-:S05]  /*d980*/  IMAD.MOV.U32 R2, RZ, RZ, R14 ;  /* 0x000000ffff027224 */ /* 0x000fca00078e000e */
[----:B------:R-:W-:-:S05]  /*d990*/  IADD3 R2, P1, R28, R2, RZ ;  /* 0x000000021c027210 */ /* 0x000fca0007f3e0ff */
[----:B------:R-:W-:Y:S02]  /*d9a0*/  IMAD.X R3, RZ, RZ, R0, P1 ;  /* 0x000000ffff037224 */ /* 0x000fe400008e0600 */
[----:B------:R-:W-:Y:S01]  /*d9b0*/  IMAD.IADD R0, R22, 0x1, R10 ;  /* 0x0000000116007824 */ /* 0x000fe200078e020a */
[-C--:B0-----:R-:W-:Y:S02]  /*d9c0*/  ISETP.GE.AND P3, PT, R28, R11.reuse, PT ;  /* 0x0000000b1c00720c */ /* 0x081fe40003f66270 */
[----:B------:R-:W-:Y:S01]  /*d9d0*/  ISETP.GE.AND P2, PT, R12, R11, PT ;  /* 0x0000000b0c00720c */ /* 0x000fe20003f46270 */
[----:B------:R-:W-:Y:S01]  /*d9e0*/  IMAD.MOV.U32 R12, RZ, RZ, 0x1 ;  /* 0x00000001ff0c7424 */ /* 0x000fe200078e00ff */
[----:B------:R-:W-:-:S13]  /*d9f0*/  ISETP.LT.OR P1, PT, R7, 0x1, P3 ;  /* 0x000000010700780c */ /* 0x000fda0001f21670 */
[----:B------:R-:W-:Y:S01]  /*da00*/  @!PT LDS RZ, [RZ] ;  /* 0x00000000fffff984 */ /* 0x000fe20000000800 */
[----:B------:R-:W-:Y:S01]  /*da10*/  @!PT LDS RZ, [RZ] ;  /* 0x00000000fffff984 */ /* 0x000fe20000000800 */
[----:B------:R-:W-:Y:S01]  /*da20*/  @!PT LDS RZ, [RZ] ;  /* 0x00000000fffff984 */ /* 0x000fe20000000800 */
[----:B------:R0:W-:Y:S01]  /*da30*/  LDGSTS.E.BYPASS.LTC128B.128 [R0+0x9000], desc[UR50][R2.64], !P1 ;  /* 0x0900000002007fae */ /* 0x0001e2000c901d72 */
[----:B------:R-:W-:-:S13]  /*da40*/  ISETP.LT.OR P1, PT, R7, 0x1, P2 ;  /* 0x000000010700780c */ /* 0x000fda0001721670 */
[----:B------:R0:W-:Y:S01]  /*da50*/  LDGSTS.E.BYPASS.LTC128B.128 [R0+0xa000], desc[UR50][R2.64+0x20], !P1 ;  /* 0x0a00002002007fae */ /* 0x0001e2000c901d72 */
[----:B------:R-:W-:Y:S01]  /*da60*/  ISETP.GE.AND P1, PT, R15, R11, PT ;  /* 0x0000000b0f00720c */ /* 0x000fe20003f26270 */
[----:B------:R-:W-:Y:S02]  /*da70*/  IMAD.MOV.U32 R11, RZ, RZ, 0x1e1f ;  /* 0x00001e1fff0b7424 */ /* 0x000fe400078e00ff */
[----:B------:R-:W-:Y:S01]  /*da80*/  IMAD.MOV.U32 R15, RZ, RZ, -0x1 ;  /* 0xffffffffff0f7424 */ /* 0x000fe200078e00ff */
[----:B------:R-:W-:-:S13]  /*da90*/  ISETP.LT.OR P4, PT, R7, 0x1, P1 ;  /* 0x000000010700780c */ /* 0x000fda0000f81670 */
[----:B0-----:R-:W-:Y:S05]  /*daa0*/  WARPSYNC.COLLECTIVE R15, `(.L_x_306) ;  /* 0x000000000f087348 */ /* 0x001fea0003c00000 */
[----:B------:R1:W2:Y:S02]  /*dab0*/  SHFL.IDX P6, R14, R13, R12, R11 ;  /* 0x0000000c0d0e7389 */ /* 0x0002a400000c000b */
[----:B012---:R-:W-:Y:S01]  /*dac0*/  ENDCOLLECTIVE ;  /* 0x000000000000791b */ /* 0x007fe20003800000 */
.L_x_306:
[----:B------:R-:W-:Y:S01]  /*dad0*/  @!PT LDS RZ, [RZ] ;  /* 0x00000000fffff984 */ /* 0x000fe20000000800 */
[----:B------:R-:W-:Y:S01]  /*dae0*/  @!PT LDS RZ, [RZ] ;  /* 0x00000000fffff984 */ /* 0x000fe20000000800 */
[----:B------:R-:W-:Y:S01]  /*daf0*/  @!PT LDS RZ, [RZ] ;  /* 0x00000000fffff984 */ /* 0x000fe20000000800 */
[----:B------:R0:W-:Y:S01]  /*db00*/  LDGSTS.E.BYPASS.LTC128B.128 [R0+0xb000], desc[UR50][R2.64+0x40], !P4 ;  /* 0x0b00004002007fae */ /* 0x0001e2000e101d72 */
[----:B------:R-:W-:Y:S01]  /*db10*/  ISETP.GE.AND P4, PT, R7, 0x41, PT ;  /* 0x000000410700780c */ /* 0x000fe20003f86270 */
[----:B------:R-:W-:Y:S02]  /*db20*/  IMAD.MOV.U32 R13, RZ, RZ, R8 ;  /* 0x000000ffff0d7224 */ /* 0x000fe400078e0008 */
[----:B------:R-:W-:-:S10]  /*db30*/  IMAD.MOV.U32 R9, RZ, RZ, R14 ;  /* 0x000000ffff097224 */ /* 0x000fd400078e000e */
[----:B0-----:R-:W-:Y:S05]  /*db40*/  WARPSYNC.COLLECTIVE R15, `(.L_x_307) ;  /* 0x000000000f087348 */ /* 0x001fea0003c00000 */
[----:B------:R1:W2:Y:S02]  /*db50*/  SHFL.IDX P6, R14, R13, R12, R11 ;  /* 0x0000000c0d0e7389 */ /* 0x0002a400000c000b */
[----:B012---:R-:W-:Y:S01]  /*db60*/  ENDCOLLECTIVE ;  /* 0x000000000000791b */ /* 0x007fe20003800000 */
.L_x_307:
[----:B------:R-:W-:Y:S01]  /*db70*/  IMAD.MOV.U32 R2, RZ, RZ, R14 ;  /* 0x000000ffff027224 */ /* 0x000fe200078e000e */
[----:B------:R-:W-:Y:S06]  /*db80*/  BRA `(.L_x_308) ;  /* 0xffffffc400347947 */ /* 0x000fec000383ffff */
.L_x_230:
[----:B--2---:R-:W2:Y:S02]  /*db90*/  LDL R2, [R1+0x18] ;  /* 0x0000180001027983 */ /* 0x004ea40000100800 */
[----:B--2---:R2:W3:Y:S02]  /*dba0*/  SYNCS.PHASECHK.TRANS64.TRYWAIT P1, [R4+URZ+0x19c40], R2 ;  /* 0x019c4002040075a7 */ /* 0x0044e4000802017f */
[----:B---3--:R-:W-:Y:S05]  /*dbb0*/  @!P1 NANOSLEEP.SYNCS 0x989680 ;  /* 0x009896800000995d */ /* 0x008fea0003900000 */
[----:B------:R-:W3:Y:S02]  /*dbc0*/  @!P1 SYNCS.PHASECHK.TRANS64 P1, [R4+URZ+0x19c40], R2 ;  /* 0x019c4002040095a7 */ /* 0x000ee4000802007f */
[----:B---3--:R-:W-:Y:S05]  /*dbd0*/  @!P1 BRA `(.L_x_230) ;  /* 0xfffffffc00ec9947 */ /* 0x008fea000383ffff */
[----:B------:R-:W-:Y:S05]  /*dbe0*/  BRA `(.L_x_309) ;  /* 0xffffffc400987947 */ /* 0x000fea000383ffff */
.L_x_231:
[----:B------:R-:W-:Y:S01]  /*dbf0*/  BSSY B0, `(.L_x_310) ;  /* 0x0000008000007945 */ /* 0x000fe20003800000 */
[----:B------:R-:W-:Y:S02]  /*dc00*/  IMAD.MOV.U32 R13, RZ, RZ, R6 ;  /* 0x000000ffff0d7224 */ /* 0x000fe400078e0006 */
[----:B------:R-:W-:Y:S02]  /*dc10*/  IMAD.MOV.U32 R12, RZ, RZ, RZ ;  /* 0x000000ffff0c7224 */ /* 0x000fe400078e00ff */
[----:B------:R-:W-:Y:S02]  /*dc20*/  IMAD.MOV.U32 R11, RZ, RZ, 0x1e1f ;  /* 0x00001e1fff0b7424 */ /* 0x000fe400078e00ff */
[----:B------:R-:W-:-:S07]  /*dc30*/  IMAD.MOV.U32 R15, RZ, RZ, -0x1 ;  /* 0xffffffffff0f7424 */ /* 0x000fce00078e00ff */
[----:B-1----:R-:W-:Y:S05]  /*dc40*/  WARPSYNC.COLLECTIVE R15, `(.L_x_311) ;  /* 0x000000000f087348 */ /* 0x002fea0003c00000 */
[----:B------:R0:W2:Y:S02]  /*dc50*/  SHFL.IDX P6, R14, R13, R12, R11 ;  /* 0x0000000c0d0e7389 */ /* 0x0000a400000c000b */
[----:B012---:R-:W-:Y:S01]  /*dc60*/  ENDCOLLECTIVE ;  /* 0x000000000000791b */ /* 0x007fe20003800000 */
.L_x_311:
[----:B------:R-:W-:Y:S05]  /*dc70*/  BSYNC B0 ;  /* 0x0000000000007941 */ /* 0x000fea0003800000 */
.L_x_310:
        /* <DEDUP_REMOVED lines=8> */
.L_x_312:
[----:B------:R-:W-:Y:S02]  /*dd00*/  IMAD.MOV.U32 R13, RZ, RZ, R6 ;  /* 0x000000ffff0d7224 */ /* 0x000fe400078e0006 */
[----:B------:R-:W-:Y:S02]  /*dd10*/  IMAD.MOV.U32 R12, RZ, RZ, 0x1 ;  /* 0x00000001ff0c7424 */ /* 0x000fe400078e00ff */
[----:B------:R-:W-:-:S07]  /*dd20*/  IMAD.MOV.U32 R3, RZ, RZ, R14 ;  /* 0x000000ffff037224 */ /* 0x000fce00078e000e */
[----:B------:R-:W-:Y:S05]  /*dd30*/  WARPSYNC.COLLECTIVE R15, `(.L_x_313) ;  /* 0x000000000f087348 */ /* 0x000fea0003c00000 */
[----:B------:R0:W1:Y:S02]  /*dd40*/  SHFL.IDX P6, R14, R13, R12, R11 ;  /* 0x0000000c0d0e7389 */ /* 0x00006400000c000b */
[----:B01----:R-:W-:Y:S01]  /*dd50*/  ENDCOLLECTIVE ;  /* 0x000000000000791b */ /* 0x003fe20003800000 */
.L_x_313:
[----:B------:R-:W-:-:S05]  /*dd60*/  @P0 IADD3 R3, P1, R28, R3, RZ ;  /* 0x000000031c030210 */ /* 0x000fca0007f3e0ff */
[----:B------:R-:W-:-:S05]  /*dd70*/  @P0 IMAD.X R2, RZ, RZ, R2, P1 ;  /* 0x000000ffff020224 */ /* 0x000fca00008e0602 */
[----:B------:R-:W-:Y:S01]  /*dd80*/  @P0 LOP3.LUT R3, R3, R2, RZ, 0x3c, !PT ;  /* 0x0000000203030212 */ /* 0x000fe200078e3cff */
[----:B------:R-:W-:-:S03]  /*dd90*/  IMAD.MOV.U32 R13, RZ, RZ, R5 ;  /* 0x000000ffff0d7224 */ /* 0x000fc600078e0005 */
[----:B------:R-:W-:-:S04]  /*dda0*/  @P0 LOP3.LUT R2, R3, R2, RZ, 0x3c, !PT ;  /* 0x0000000203020212 */ /* 0x000fc800078e3cff */
[----:B------:R-:W-:Y:S01]  /*ddb0*/  @P0 LOP3.LUT R3, R3, R2, RZ, 0x3c, !PT ;  /* 0x0000000203030212 */ /* 0x000fe200078e3cff */
[----:B------:R-:W-:-:S07]  /*ddc0*/  IMAD.MOV.U32 R6, RZ, RZ, R14 ;  /* 0x000000ffff067224 */ /* 0x000fce00078e000e */
[----:B------:R-:W-:Y:S05]  /*ddd0*/  WARPSYNC.COLLECTIVE R15, `(.L_x_314) ;  /* 0x000000000f087348 */ /* 0x000fea0003c00000 */
[----:B------:R0:W1:Y:S02]  /*dde0*/  SHFL.IDX P6, R14, R13, R12, R11 ;  /* 0x0000000c0d0e7389 */ /* 0x00006400000c000b */
[----:B01----:R-:W-:Y:S01]  /*ddf0*/  ENDCOLLECTIVE ;  /* 0x000000000000791b */ /* 0x003fe20003800000 */
.L_x_314:
[----:B------:R-:W-:Y:S01]  /*de00*/  @!PT LDS RZ, [RZ] ;  /* 0x00000000fffff984 */ /* 0x000fe20000000800 */
[----:B------:R-:W-:Y:S01]  /*de10*/  @!PT LDS RZ, [RZ] ;  /* 0x00000000fffff984 */ /* 0x000fe20000000800 */
[----:B------:R-:W-:Y:S01]  /*de20*/  @!PT LDS RZ, [RZ] ;  /* 0x00000000fffff984 */ /* 0x000fe20000000800 */
[----:B------:R2:W-:Y:S04]  /*de30*/  @P0 LDGSTS.E.BYPASS.LTC128B.128 [R0+0x13800], desc[UR50][R2.64], !P5 ;  /* 0x1380000002000fae */ /* 0x0005e8000e901d72 */
[----:B------:R2:W-:Y:S04]  /*de40*/  @P0 LDGSTS.E.BYPASS.LTC128B.128 [R0+0x14800], desc[UR50][R2.64+0x20], !P3 ;  /* 0x1480002002000fae */ /* 0x0005e8000d901d72 */
[----:B------:R2:W-:Y:S01]  /*de50*/  @P0 LDGSTS.E.BYPASS.LTC128B.128 [R0+0x15800], desc[UR50][R2.64+0x40], !P2 ;  /* 0x1580004002000fae */ /* 0x0005e2000d101d72 */
[----:B------:R-:W-:Y:S01]  /*de60*/  IMAD.MOV.U32 R5, RZ, RZ, R14 ;  /* 0x000000ffff057224 */ /* 0x000fe200078e000e */
[----:B------:R-:W-:Y:S06]  /*de70*/  BRA `(.L_x_315) ;  /* 0xffffffc4008c7947 */ /* 0x000fec000383ffff */
.L_x_236:
[----:B------:R-:W-:Y:S02]  /*de80*/  IMAD.MOV.U32 R13, RZ, RZ, R0 ;  /* 0x000000ffff0d7224 */ /* 0x000fe400078e0000 */
[----:B------:R-:W-:Y:S02]  /*de90*/  IMAD.MOV.U32 R12, RZ, RZ, RZ ;  /* 0x000000ffff0c7224 */ /* 0x000fe400078e00ff */
[----:B------:R-:W-:Y:S02]  /*dea0*/  IMAD.MOV.U32 R11, RZ, RZ, 0x1e1f ;  /* 0x00001e1fff0b7424 */ /* 0x000fe400078e00ff */
[----:B------:R-:W-:Y:S02]  /*deb0*/  IMAD.MOV.U32 R15, RZ, RZ, -0x1 ;  /* 0xffffffffff0f7424 */ /* 0x000fe400078e00ff */
[----:B------:R-:W-:Y:S02]  /*dec0*/  IMAD R17, R17, 0xc0, R10 ;  /* 0x000000c011117824 */ /* 0x000fe400078e020a */
[----:B------:R-:W-:-:S07]  /*ded0*/  IMAD R5, R8, UR41, RZ ;  /* 0x0000002908057c24 */ /* 0x000fce000f8e02ff */
[----:B-----5:R-:W-:Y:S05]  /*dee0*/  WARPSYNC.COLLECTIVE R15, `(.L_x_316) ;  /* 0x000000000f087348 */ /* 0x020fea0003c00000 */
[----:B------:R0:W1:Y:S02]  /*def0*/  SHFL.IDX P6, R14, R13, R12, R11 ;  /* 0x0000000c0d0e7389 */ /* 0x00006400000c000b */
[----:B01---5:R-:W-:Y:S01]  /*df00*/  ENDCOLLECTIVE ;  /* 0x000000000000791b */ /* 0x023fe20003800000 */
.L_x_316:
[----:B------:R-:W-:Y:S01]  /*df10*/  ISETP.GE.AND P1, PT, R17, R5, PT ;  /* 0x000000051100720c */ /* 0x000fe20003f26270 */
[----:B------:R-:W-:Y:S02]  /*df20*/  IMAD.MOV.U32 R13, RZ, RZ, R4 ;  /* 0x000000ffff0d7224 */ /* 0x000fe400078e0004 */
[----:B------:R-:W-:-:S10]  /*df30*/  IMAD.MOV.U32 R2, RZ, RZ, R14 ;  /* 0x000000ffff027224 */ /* 0x000fd400078e000e */
[----:B------:R-:W-:Y:S05]  /*df40*/  WARPSYNC.COLLECTIVE R15, `(.L_x_317) ;  /* 0x000000000f087348 */ /* 0x000fea0003c00000 */
[----:B------:R0:W1:Y:S02]  /*df50*/  SHFL.IDX P6, R14, R13, R12, R11 ;  /* 0x0000000c0d0e7389 */ /* 0x00006400000c000b */
[----:B01----:R-:W-:Y:S01]  /*df60*/  ENDCOLLECTIVE ;  /* 0x000000000000791b */ /* 0x003fe20003800000 */
.L_x_317:
[----:B------:R-:W-:Y:S02]  /*df70*/  IMAD.MOV.U32 R13, RZ, RZ, R0 ;  /* 0x000000ffff0d7224 */ /* 0x000fe400078e0000 */
[----:B------:R-:W-:Y:S02]  /*df80*/  IMAD.MOV.U32 R12, RZ, RZ, 0x1 ;  /* 0x00000001ff0c7424 */ /* 0x000fe400078e00ff */
[----:B------:R-:W-:-:S07]  /*df90*/  IMAD.MOV.U32 R3, RZ, RZ, R14 ;  /* 0x000000ffff037224 */ /* 0x000fce00078e000e */
[----:B------:R-:W-:Y:S05]  /*dfa0*/  WARPSYNC.COLLECTIVE R15, `(.L_x_318) ;  /* 0x000000000f087348 */ /* 0x000fea0003c00000 */
[----:B------:R0:W1:Y:S02]  /*dfb0*/  SHFL.IDX P6, R14, R13, R12, R11 ;  /* 0x0000000c0d0e7389 */ /* 0x00006400000c000b */
[----:B01----:R-:W-:Y:S01]  /*dfc0*/  ENDCOLLECTIVE ;  /* 0x000000000000791b */ /* 0x003fe20003800000 */
.L_x_318:
[----:B------:R-:W-:-:S05]  /*dfd0*/  @!P1 IADD3 R3, P4, R28, R3, RZ ;  /* 0x000000031c039210 */ /* 0x000fca0007f9e0ff */
[----:B------:R-:W-:-:S05]  /*dfe0*/  @!P1 IMAD.X R2, RZ, RZ, R2, P4 ;  /* 0x000000ffff029224 */ /* 0x000fca00020e0602 */
[----:B------:R-:W-:Y:S01]  /*dff0*/  @!P1 LOP3.LUT R3, R3, R2, RZ, 0x3c, !PT ;  /* 0x0000000203039212 */ /* 0x000fe200078e3cff */
[----:B------:R-:W-:-:S03]  /*e000*/  IMAD.MOV.U32 R13, RZ, RZ, R4 ;  /* 0x000000ffff0d7224 */ /* 0x000fc600078e0004 */
[----:B------:R-:W-:-:S04]  /*e010*/  @!P1 LOP3.LUT R2, R3, R2, RZ, 0x3c, !PT ;  /* 0x0000000203029212 */ /* 0x000fc800078e3cff */
[----:B------:R-:W-:Y:S01]  /*e020*/  @!P1 LOP3.LUT R3, R3, R2, RZ, 0x3c, !PT ;  /* 0x0000000203039212 */ /* 0x000fe200078e3cff */
[----:B------:R-:W-:-:S07]  /*e030*/  IMAD.MOV.U32 R0, RZ, RZ, R14 ;  /* 0x000000ffff007224 */ /* 0x000fce00078e000e */
[----:B------:R-:W-:Y:S05]  /*e040*/  WARPSYNC.COLLECTIVE R15, `(.L_x_319) ;  /* 0x000000000f087348 */ /* 0x000fea0003c00000 */
[----:B------:R0:W1:Y:S02]  /*e050*/  SHFL.IDX P6, R14, R13, R12, R11 ;  /* 0x0000000c0d0e7389 */ /* 0x00006400000c000b */
[----:B01----:R-:W-:Y:S01]  /*e060*/  ENDCOLLECTIVE ;  /* 0x000000000000791b */ /* 0x003fe20003800000 */
.L_x_319:
[----:B------:R-:W-:Y:S01]  /*e070*/  @!PT LDS RZ, [RZ] ;  /* 0x00000000fffff984 */ /* 0x000fe20000000800 */
[----:B------:R-:W-:Y:S01]  /*e080*/  @!PT LDS RZ, [RZ] ;  /* 0x00000000fffff984 */ /* 0x000fe20000000800 */
[----:B------:R-:W-:Y:S01]  /*e090*/  @!PT LDS RZ, [RZ] ;  /* 0x00000000fffff984 */ /* 0x000fe20000000800 */
[----:B------:R0:W-:Y:S04]  /*e0a0*/  @!P1 LDGSTS.E.BYPASS.LTC128B.128 [R9+0xf000], desc[UR50][R2.64], !P3 ;  /* 0x0f00000002099fae */ /* 0x0001e8000d901d72 */
[----:B------:R0:W-:Y:S04]  /*e0b0*/  @!P1 LDGSTS.E.BYPASS.LTC128B.128 [R9+0x10800], desc[UR50][R2.64+0x20], !P2 ;  /* 0x1080002002099fae */ /* 0x0001e8000d101d72 */
[----:B------:R0:W-:Y:S01]  /*e0c0*/  @!P1 LDGSTS.E.BYPASS.LTC128B.128 [R9+0x12000], desc[UR50][R2.64+0x40], !P0 ;  /* 0x1200004002099fae */ /* 0x0001e2000c101d72 */
[----:B------:R-:W-:Y:S02]  /*e0d0*/  IMAD.MOV.U32 R13, RZ, RZ, R6 ;  /* 0x000000ffff0d7224 */ /* 0x000fe400078e0006 */
[----:B------:R-:W-:-:S02]  /*e0e0*/  IMAD.MOV.U32 R12, RZ, RZ, RZ ;  /* 0x000000ffff0c7224 */ /* 0x000fc400078e00ff */
[----:B------:R-:W-:-:S07]  /*e0f0*/  IMAD.MOV.U32 R4, RZ, RZ, R14 ;  /* 0x000000ffff047224 */ /* 0x000fce00078e000e */
[----:B0-----:R-:W-:Y:S05]  /*e100*/  WARPSYNC.COLLECTIVE R15, `(.L_x_320) ;  /* 0x000000000f087348 */ /* 0x001fea0003c00000 */
[----:B------:R1:W2:Y:S02]  /*e110*/  SHFL.IDX P6, R14, R13, R12, R11 ;  /* 0x0000000c0d0e7389 */ /* 0x0002a400000c000b */
[----:B012---:R-:W-:Y:S01]  /*e120*/  ENDCOLLECTIVE ;  /* 0x000000000000791b */ /* 0x007fe20003800000 */
.L_x_320:
[----:B------:R-:W-:-:S05]  /*e130*/  VIADD R2, R17, 0x40 ;  /* 0x0000004011027836 */ /* 0x000fca0000000000 */
[----:B------:R-:W-:Y:S01]  /*e140*/  ISETP.GE.AND P1, PT, R2, R5, PT ;  /* 0x000000050200720c */ /* 0x000fe20003f26270 */
[----:B------:R-:W-:-:S12]  /*e150*/  IMAD.MOV.U32 R13, RZ, RZ, R7 ;  /* 0x000000ffff0d7224 */ /* 0x000fd800078e0007 */
[----:B------:R-:W-:Y:S01]  /*e160*/  @!P1 IADD3 R2, P4, R28, R4, RZ ;  /* 0x000000041c029210 */ /* 0x000fe20007f9e0ff */
[----:B------:R-:W-:-:S12]  /*e170*/  IMAD.MOV.U32 R6, RZ, RZ, R14 ;  /* 0x000000ffff067224 */ /* 0x000fd800078e000e */
[----:B------:R-:W-:Y:S05]  /*e180*/  WARPSYNC.COLLECTIVE R15, `(.L_x_321) ;  /* 0x000000000f087348 */ /* 0x000fea0003c00000 */
[----:B------:R0:W1:Y:S02]  /*e190*/  SHFL.IDX P6, R14, R13, R12, R11 ;  /* 0x0000000c0d0e7389 */ /* 0x00006400000c000b */
[----:B01----:R-:W-:Y:S01]  /*e1a0*/  ENDCOLLECTIVE ;  /* 0x000000000000791b */ /* 0x003fe20003800000 */
.L_x_321:
[----:B------:R-:W-:-:S04]  /*e1b0*/  @!P1 IMAD.X R0, RZ, RZ, R0, P4 ;  /* 0x000000ffff009224 */ /* 0x000fc800020e0600 */
[----:B------:R-:W-:-:S05]  /*e1c0*/  @!P1 IMAD.MOV.U32 R3, RZ, RZ, R0 ;  /* 0x000000ffff039224 */ /* 0x000fca00078e0000 */
[----:B------:R-:W-:Y:S01]  /*e1d0*/  @!PT LDS RZ, [RZ] ;  /* 0x00000000fffff984 */ /* 0x000fe20000000800 */
[----:B------:R-:W-:Y:S01]  /*e1e0*/  @!PT LDS RZ, [RZ] ;  /* 0x00000000fffff984 */ /* 0x000fe20000000800 */
[----:B------:R-:W-:Y:S01]  /*e1f0*/  @!PT LDS RZ, [RZ] ;  /* 0x00000000fffff984 */ /* 0x000fe20000000800 */
[----:B------:R-:W-:Y:S04]  /*e200*/  @!P1 LDGSTS.E.BYPASS.LTC128B.128 [R9+0xf800], desc[UR50][R2.64], !P3 ;  /* 0x0f80000002099fae */ /* 0x000fe8000d901d72 */
[----:B------:R-:W-:Y:S04]  /*e210*/  @!P1 LDGSTS.E.BYPASS.LTC128B.128 [R9+0x11000], desc[UR50][R2.64+0x20], !P2 ;  /* 0x1100002002099fae */ /* 0x000fe8000d101d72 */
[----:B------:R0:W-:Y:S02]  /*e220*/  @!P1 LDGSTS.E.BYPASS.LTC128B.128 [R9+0x12800], desc[UR50][R2.64+0x40], !P0 ;  /* 0x1280004002099fae */ /* 0x0001e4000c101d72 */
[----:B0-----:R-:W-:Y:S01]  /*e230*/  IMAD.MOV.U32 R2, RZ, RZ, R14 ;  /* 0x000000ffff027224 */ /* 0x001fe200078e000e */
[----:B------:R-:W-:Y:S06]  /*e240*/  BRA `(.L_x_322) ;  /* 0xffffffcc00107947 */ /* 0x000fec000383ffff */
.L_x_241:
[----:B-1----:R1:W2:Y:S02]  /*e250*/  SYNCS.PHASECHK.TRANS64.TRYWAIT P0, [R22+URZ+0x19c20], R3 ;  /* 0x019c2003160075a7 */ /* 0x0022a4000800017f */
[----:B--2---:R-:W-:Y:S05]  /*e260*/  @!P0 NANOSLEEP.SYNCS 0x989680 ;  /* 0x009896800000895d */ /* 0x004fea0003900000 */
[----:B------:R-:W2:Y:S02]  /*e270*/  @!P0 SYNCS.PHASECHK.TRANS64 P0, [R22+URZ+0x19c20], R3 ;  /* 0x019c2003160085a7 */ /* 0x000ea4000800007f */
[----:B--2---:R-:W-:Y:S05]  /*e280*/  @!P0 BRA `(.L_x_241) ;  /* 0xfffffffc00f08947 */ /* 0x004fea000383ffff */
[----:B------:R-:W-:Y:S05]  /*e290*/  BRA `(.L_x_323) ;  /* 0xffffffcc00807947 */ /* 0x000fea000383ffff */
.L_x_245:
[----:B0-----:R0:W1:Y:S02]  /*e2a0*/  SYNCS.PHASECHK.TRANS64.TRYWAIT P0, [R0+URZ+0x19c80], R10 ;  /* 0x019c800a000075a7 */ /* 0x001064000800017f */
[----:B-1----:R-:W-:Y:S05]  /*e2b0*/  @!P0 NANOSLEEP.SYNCS 0x989680 ;  /* 0x009896800000895d */ /* 0x002fea0003900000 */
[----:B------:R-:W1:Y:S02]  /*e2c0*/  @!P0 SYNCS.PHASECHK.TRANS64 P0, [R0+URZ+0x19c80], R10 ;  /* 0x019c800a000085a7 */ /* 0x000e64000800007f */
[----:B-1----:R-:W-:Y:S05]  /*e2d0*/  @!P0 BRA `(.L_x_245) ;  /* 0xfffffffc00f08947 */ /* 0x002fea000383ffff */
[----:B------:R-:W-:Y:S05]  /*e2e0*/  BRA `(.L_x_324) ;  /* 0xffffffd000487947 */ /* 0x000fea000383ffff */
.L_x_246:
        /* <DEDUP_REMOVED lines=8> */
.L_x_326:
[----:B------:R-:W-:Y:S05]  /*e370*/  BSYNC B0 ;  /* 0x0000000000007941 */ /* 0x000fea0003800000 */
.L_x_325:
[----:B------:R-:W-:Y:S02]  /*e380*/  IMAD.MOV.U32 R13, RZ, RZ, R20 ;  /* 0x000000ffff0d7224 */ /* 0x000fe400078e0014 */
[----:B------:R-:W-:Y:S02]  /*e390*/  IMAD.MOV.U32 R12, RZ, RZ, RZ ;  /* 0x000000ffff0c7224 */ /* 0x000fe400078e00ff */
[----:B------:R-:W-:Y:S02]  /*e3a0*/  IMAD.MOV.U32 R11, RZ, RZ, 0x1e1f ;  /* 0x00001e1fff0b7424 */ /* 0x000fe400078e00ff */
[----:B------:R-:W-:Y:S02]  /*e3b0*/  IMAD.MOV.U32 R15, RZ, RZ, -0x1 ;  /* 0xffffffffff0f7424 */ /* 0x000fe400078e00ff */
[----:B------:R-:W-:Y:S02]  /*e3c0*/  IMAD.MOV.U32 R3, RZ, RZ, R14 ;  /* 0x000000ffff037224 */ /* 0x000fe400078e000e */
[----:B------:R-:W-:-:S07]  /*e3d0*/  IMAD.IADD R6, R22, 0x1, R6 ;  /* 0x0000000116067824 */ /* 0x000fce00078e0206 */
[----:B------:R-:W-:Y:S05]  /*e3e0*/  WARPSYNC.COLLECTIVE R15, `(.L_x_327) ;  /* 0x000000000f087348 */ /* 0x000fea0003c00000 */
[----:B------:R0:W1:Y:S02]  /*e3f0*/  SHFL.IDX P6, R14, R13, R12, R11 ;  /* 0x0000000c0d0e7389 */ /* 0x00006400000c000b */
[----:B01----:R-:W-:Y:S01]  /*e400*/  ENDCOLLECTIVE ;  /* 0x000000000000791b */ /* 0x003fe20003800000 */
.L_x_327:
[----:B------:R-:W-:Y:S02]  /*e410*/  IMAD.MOV.U32 R13, RZ, RZ, R21 ;  /* 0x000000ffff0d7224 */ /* 0x000fe400078e0015 */
[----:B------:R-:W-:Y:S02]  /*e420*/  IMAD.MOV.U32 R12, RZ, RZ, 0x1 ;  /* 0x00000001ff0c7424 */ /* 0x000fe400078e00ff */
[----:B------:R-:W-:-:S07]  /*e430*/  IMAD.MOV.U32 R2, RZ, RZ, R14 ;  /* 0x000000ffff027224 */ /* 0x000fce00078e000e */
[----:B------:R-:W-:Y:S05]  /*e440*/  WARPSYNC.COLLECTIVE R15, `(.L_x_328) ;  /* 0x000000000f087348 */ /* 0x000fea0003c00000 */
[----:B------:R0:W1:Y:S02]  /*e450*/  SHFL.IDX P6, R14, R13, R12, R11 ;  /* 0x0000000c0d0e7389 */ /* 0x00006400000c000b */
[----:B01----:R-:W-:Y:S01]  /*e460*/  ENDCOLLECTIVE ;  /* 0x000000000000791b */ /* 0x003fe20003800000 */
.L_x_328:
        /* <DEDUP_REMOVED lines=13> */
.L_x_329:
[----:B------:R-:W-:Y:S01]  /*e540*/  IMAD.MOV.U32 R2, RZ, RZ, R14 ;  /* 0x000000ffff027224 */ /* 0x000fe200078e000e */
[----:B------:R-:W-:Y:S06]  /*e550*/  BRA `(.L_x_330) ;  /* 0xffffffd000447947 */ /* 0x000fec000383ffff */
.L_x_251:
[----:B---3--:R3:W4:Y:S02]  /*e560*/  SYNCS.PHASECHK.TRANS64.TRYWAIT P0, [R0+URZ+0x19c40], R10 ;  /* 0x019c400a000075a7 */ /* 0x008724000800017f */
[----:B----4-:R-:W-:Y:S05]  /*e570*/  @!P0 NANOSLEEP.SYNCS 0x989680 ;  /* 0x009896800000895d */ /* 0x010fea0003900000 */
[----:B------:R-:W4:Y:S02]  /*e580*/  @!P0 SYNCS.PHASECHK.TRANS64 P0, [R0+URZ+0x19c40], R10 ;  /* 0x019c400a000085a7 */ /* 0x000f24000800007f */
[----:B----4-:R-:W-:Y:S05]  /*e590*/  @!P0 BRA `(.L_x_251) ;  /* 0xfffffffc00f08947 */ /* 0x010fea000383ffff */
[----:B------:R-:W-:Y:S05]  /*e5a0*/  BRA `(.L_x_331) ;  /* 0xffffffd0009c7947 */ /* 0x000fea000383ffff */
.L_x_252:
[----:B------:R-:W-:Y:S01]  /*e5b0*/  BSSY B0, `(.L_x_332) ;  /* 0x0000008000007945 */ /* 0x000fe20003800000 */
[----:B------:R-:W-:Y:S02]  /*e5c0*/  IMAD.MOV.U32 R13, RZ, RZ, R8 ;  /* 0x000000ffff0d7224 */ /* 0x000fe400078e0008 */
[----:B------:R-:W-:Y:S02]  /*e5d0*/  IMAD.MOV.U32 R12, RZ, RZ, RZ ;  /* 0x000000ffff0c7224 */ /* 0x000fe400078e00ff */
[----:B------:R-:W-:Y:S02]  /*e5e0*/  IMAD.MOV.U32 R11, RZ, RZ, 0x1e1f ;  /* 0x00001e1fff0b7424 */ /* 0x000fe400078e00ff */
[----:B------:R-:W-:-:S07]  /*e5f0*/  IMAD.MOV.U32 R15, RZ, RZ, -0x1 ;  /* 0xffffffffff0f7424 */ /* 0x000fce00078e00ff */
[----:B0123--:R-:W-:Y:S05]  /*e600*/  WARPSYNC.COLLECTIVE R15, `(.L_x_333) ;  /* 0x000000000f087348 */ /* 0x00ffea0003c00000 */
[----:B------:R4:W0:Y:S02]  /*e610*/  SHFL.IDX P6, R14, R13, R12, R11 ;  /* 0x0000000c0d0e7389 */ /* 0x00082400000c000b */
[----:B01234-:R-:W-:Y:S01]  /*e620*/  ENDCOLLECTIVE ;  /* 0x000000000000791b */ /* 0x01ffe20003800000 */
.L_x_333:
[----:B------:R-:W-:Y:S05]  /*e630*/  BSYNC B0 ;  /* 0x0000000000007941 */ /* 0x000fea0003800000 */
.L_x_332:
        /* <DEDUP_REMOVED lines=8> */
.L_x_334:
[----:B------:R-:W-:Y:S02]  /*e6c0*/  IMAD.MOV.U32 R13, RZ, RZ, R8 ;  /* 0x000000ffff0d7224 */ /* 0x000fe400078e0008 */
[----:B------:R-:W-:Y:S02]  /*e6d0*/  IMAD.MOV.U32 R12, RZ, RZ, 0x1 ;  /* 0x00000001ff0c7424 */ /* 0x000fe400078e00ff */
[----:B------:R-:W-:-:S07]  /*e6e0*/  IMAD.MOV.U32 R2, RZ, RZ, R14 ;  /* 0x000000ffff027224 */ /* 0x000fce00078e000e */
[----:B------:R-:W-:Y:S05]  /*e6f0*/  WARPSYNC.COLLECTIVE R15, `(.L_x_335) ;  /* 0x000000000f087348 */ /* 0x000fea0003c00000 */
[----:B------:R0:W1:Y:S02]  /*e700*/  SHFL.IDX P6, R14, R13, R12, R11 ;  /* 0x0000000c0d0e7389 */ /* 0x00006400000c000b */
[----:B01----:R-:W-:Y:S01]  /*e710*/  ENDCOLLECTIVE ;  /* 0x000000000000791b */ /* 0x003fe20003800000 */
.L_x_335:
        /* <DEDUP_REMOVED lines=13> */
.L_x_336:
[----:B------:R-:W-:Y:S01]  /*e7f0*/  IMAD.MOV.U32 R2, RZ, RZ, R14 ;  /* 0x000000ffff027224 */ /* 0x000fe200078e000e */
[----:B------:R-:W-:Y:S06]  /*e800*/  BRA `(.L_x_337) ;  /* 0xffffffd000907947 */ /* 0x000fec000383ffff */
.L_x_257:
[----:B0-----:R0:W2:Y:S02]  /*e810*/  SYNCS.PHASECHK.TRANS64.TRYWAIT P2, [R2+URZ+0x19c70], R0 ;  /* 0x019c7000020075a7 */ /* 0x0010a4000804017f */
[----:B--2---:R-:W-:Y:S05]  /*e820*/  @!P2 NANOSLEEP.SYNCS 0x989680 ;  /* 0x009896800000a95d */ /* 0x004fea0003900000 */
[----:B------:R-:W2:Y:S02]  /*e830*/  @!P2 SYNCS.PHASECHK.TRANS64 P2, [R2+URZ+0x19c70], R0 ;  /* 0x019c70000200a5a7 */ /* 0x000ea4000804007f */
[----:B--2---:R-:W-:Y:S05]  /*e840*/  @!P2 BRA `(.L_x_257) ;  /* 0xfffffffc00f0a947 */ /* 0x004fea000383ffff */
[----:B------:R-:W-:Y:S05]  /*e850*/  BRA `(.L_x_338) ;  /* 0xffffffd000fc7947 */ /* 0x000fea000383ffff */
.L_x_259:
[----:B0-----:R0:W2:Y:S02]  /*e860*/  SYNCS.PHASECHK.TRANS64.TRYWAIT P2, [R2+URZ+0x19c60], R0 ;  /* 0x019c6000020075a7 */ /* 0x0010a4000804017f */
[----:B--2---:R-:W-:Y:S05]  /*e870*/  @!P2 NANOSLEEP.SYNCS 0x989680 ;  /* 0x009896800000a95d */ /* 0x004fea0003900000 */
[----:B------:R-:W2:Y:S02]  /*e880*/  @!P2 SYNCS.PHASECHK.TRANS64 P2, [R2+URZ+0x19c60], R0 ;  /* 0x019c60000200a5a7 */ /* 0x000ea4000804007f */
[----:B--2---:R-:W-:Y:S05]  /*e890*/  @!P2 BRA `(.L_x_259) ;  /* 0xfffffffc00f0a947 */ /* 0x004fea000383ffff */
[----:B------:R-:W-:Y:S05]  /*e8a0*/  BRA `(.L_x_339) ;  /* 0xffffffd4000c7947 */ /* 0x000fea000383ffff */
.L_x_267:
[----:B0-----:R0:W1:Y:S02]  /*e8b0*/  SYNCS.PHASECHK.TRANS64.TRYWAIT P1, [R3+URZ+0x19c70], R0 ;  /* 0x019c7000030075a7 */ /* 0x001064000802017f */
[----:B-1----:R-:W-:Y:S05]  /*e8c0*/  @!P1 NANOSLEEP.SYNCS 0x989680 ;  /* 0x009896800000995d */ /* 0x002fea0003900000 */
[----:B------:R-:W1:Y:S02]  /*e8d0*/  @!P1 SYNCS.PHASECHK.TRANS64 P1, [R3+URZ+0x19c70], R0 ;  /* 0x019c7000030095a7 */ /* 0x000e64000802007f */
[----:B-1----:R-:W-:Y:S05]  /*e8e0*/  @!P1 BRA `(.L_x_267) ;  /* 0xfffffffc00f09947 */ /* 0x002fea000383ffff */
[----:B------:R-:W-:Y:S05]  /*e8f0*/  BRA `(.L_x_340) ;  /* 0xffffffd800707947 */ /* 0x000fea000383ffff */
.L_x_269:
[----:B0-----:R0:W1:Y:S02]  /*e900*/  SYNCS.PHASECHK.TRANS64.TRYWAIT P1, [R3+URZ+0x19c60], R0 ;  /* 0x019c6000030075a7 */ /* 0x001064000802017f */
[----:B-1----:R-:W-:Y:S05]  /*e910*/  @!P1 NANOSLEEP.SYNCS 0x989680 ;  /* 0x009896800000995d */ /* 0x002fea0003900000 */
[----:B------:R-:W1:Y:S02]  /*e920*/  @!P1 SYNCS.PHASECHK.TRANS64 P1, [R3+URZ+0x19c60], R0 ;  /* 0x019c6000030095a7 */ /* 0x000e64000802007f */
[----:B-1----:R-:W-:Y:S05]  /*e930*/  @!P1 BRA `(.L_x_269) ;  /* 0xfffffffc00f09947 */ /* 0x002fea000383ffff */
[----:B------:R-:W-:Y:S05]  /*e940*/  BRA `(.L_x_341) ;  /* 0xffffffd8007c7947 */ /* 0x000fea000383ffff */
.L_x_283:
[----:B0-----:R0:W1:Y:S02]  /*e950*/  SYNCS.PHASECHK.TRANS64.TRYWAIT P0, [R4+URZ+0x19c20], R0 ;  /* 0x019c2000040075a7 */ /* 0x001064000800017f */
[----:B-1----:R-:W-:Y:S05]  /*e960*/  @!P0 NANOSLEEP.SYNCS 0x989680 ;  /* 0x009896800000895d */ /* 0x002fea0003900000 */
[----:B------:R-:W1:Y:S02]  /*e970*/  @!P0 SYNCS.PHASECHK.TRANS64 P0, [R4+URZ+0x19c20], R0 ;  /* 0x019c2000040085a7 */ /* 0x000e64000800007f */
[----:B-1----:R-:W-:Y:S05]  /*e980*/  @!P0 BRA `(.L_x_283) ;  /* 0xfffffffc00f08947 */ /* 0x002fea000383ffff */
[----:B------:R-:W-:Y:S05]  /*e990*/  BRA `(.L_x_342) ;  /* 0xffffffe800147947 */ /* 0x000fea000383ffff */
.L_x_284:
[----:B------:R-:W1:Y:S01]  /*e9a0*/  S2R R2, SR_TID.X ;  /* 0x0000000000027919 */ /* 0x000e620000002100 */
[----:B------:R-:W-:Y:S01]  /*e9b0*/  BSSY B0, `(.L_x_343) ;  /* 0x000000a000007945 */ /* 0x000fe20003800000 */
[----:B------:R-:W-:Y:S02]  /*e9c0*/  IMAD.MOV.U32 R12, RZ, RZ, RZ ;  /* 0x000000ffff0c7224 */ /* 0x000fe400078e00ff */
[----:B------:R-:W-:Y:S02]  /*e9d0*/  IMAD.MOV.U32 R11, RZ, RZ, 0x1f ;  /* 0x0000001fff0b7424 */ /* 0x000fe400078e00ff */
[----:B------:R-:W-:Y:S01]  /*e9e0*/  IMAD.MOV.U32 R15, RZ, RZ, -0x1 ;  /* 0xffffffffff0f7424 */ /* 0x000fe200078e00ff */
[----:B-1----:R-:W-:-:S04]  /*e9f0*/  SHF.R.U32.HI R2, RZ, 0x5, R2 ;  /* 0x00000005ff027819 */ /* 0x002fc80000011602 */
[----:B------:R-:W-:-:S05]  /*ea00*/  LOP3.LUT R2, R2, 0x3, RZ, 0xc0, !PT ;  /* 0x0000000302027812 */ /* 0x000fca00078ec0ff */
[----:B------:R-:W-:-:S07]  /*ea10*/  IMAD.MOV.U32 R13, RZ, RZ, R2 ;  /* 0x000000ffff0d7224 */ /* 0x000fce00078e0002 */
[----:B0-----:R-:W-:Y:S05]  /*ea20*/  WARPSYNC.COLLECTIVE R15, `(.L_x_344) ;  /* 0x000000000f087348 */ /* 0x001fea0003c00000 */
[----:B------:R1:W2:Y:S02]  /*ea30*/  SHFL.IDX P6, R14, R13, R12, R11 ;  /* 0x0000000c0d0e7389 */ /* 0x0002a400000c000b */
[----:B012---:R-:W-:Y:S01]  /*ea40*/  ENDCOLLECTIVE ;  /* 0x000000000000791b */ /* 0x007fe20003800000 */
.L_x_344:
[----:B------:R-:W-:Y:S05]  /*ea50*/  BSYNC B0 ;  /* 0x0000000000007941 */ /* 0x000fea0003800000 */
.L_x_343:
[----:B------:R-:W-:Y:S05]  /*ea60*/  BRA `(.L_x_345) ;  /* 0xffffffe400fc7947 */ /* 0x000fea000383ffff */
.L_x_287:
[----:B------:R-:W-:Y:S01]  /*ea70*/  BSSY B1, `(.L_x_346) ;  /* 0x0000006000017945 */ /* 0x000fe20003800000 */
[----:B------:R-:W-:-:S07]  /*ea80*/  IMAD.MOV.U32 R15, RZ, RZ, -0x1 ;  /* 0xffffffffff0f7424 */ /* 0x000fce00078e00ff */
[----:B0-----:R-:W-:Y:S05]  /*ea90*/  WARPSYNC.COLLECTIVE R15, `(.L_x_347) ;  /* 0x000000000f0c7348 */ /* 0x001fea0003c00000 */
[----:B------:R-:W-:Y:S02]  /*eaa0*/  ELECT P6, UR62, PT ;  /* 0x00000000003e782f */ /* 0x000fe400038c0000 */
[----:B------:R-:W-:Y:S01]  /*eab0*/  MOV R14, UR62 ;  /* 0x0000003e000e7c02 */ /* 0x000fe20008000f00 */
[----:B0-----:R-:W-:Y:S10]  /*eac0*/  ENDCOLLECTIVE ;  /* 0x000000000000791b */ /* 0x001ff40003800000 */
.L_x_347:
[----:B------:R-:W-:Y:S05]  /*ead0*/  BSYNC B1 ;  /* 0x0000000000017941 */ /* 0x000fea0003800000 */
.L_x_346:
[----:B------:R-:W-:Y:S05]  /*eae0*/  BRA `(.L_x_348) ;  /* 0xffffffe400f47947 */ /* 0x000fea000383ffff */
.L_x_289:
[----:B0-----:R0:W1:Y:S02]  /*eaf0*/  SYNCS.PHASECHK.TRANS64.TRYWAIT P1, [R5+URZ+0x19c40], R0 ;  /* 0x019c4000050075a7 */ /* 0x001064000802017f */
[----:B-1----:R-:W-:Y:S05]  /*eb00*/  @!P1 NANOSLEEP.SYNCS 0x989680 ;  /* 0x009896800000995d */ /* 0x002fea0003900000 */
[----:B------:R-:W1:Y:S02]  /*eb10*/  @!P1 SYNCS.PHASECHK.TRANS64 P1, [R5+URZ+0x19c40], R0 ;  /* 0x019c4000050095a7 */ /* 0x000e64000802007f */
[----:B-1----:R-:W-:Y:S05]  /*eb20*/  @!P1 BRA `(.L_x_289) ;  /* 0xfffffffc00f09947 */ /* 0x002fea000383ffff */
[----:B------:R-:W-:Y:S05]  /*eb30*/  BRA `(.L_x_349) ;  /* 0xffffffe800147947 */ /* 0x000fea000383ffff */
.L_x_291:
[----:B-1----:R1:W2:Y:S02]  /*eb40*/  SYNCS.PHASECHK.TRANS64.TRYWAIT P1, [R23+URZ+0x19c40], R2 ;  /* 0x019c4002170075a7 */ /* 0x0022a4000802017f */
[----:B--2---:R-:W-:Y:S05]  /*eb50*/  @!P1 NANOSLEEP.SYNCS 0x989680 ;  /* 0x009896800000995d */ /* 0x004fea0003900000 */
[----:B------:R-:W2:Y:S02]  /*eb60*/  @!P1 SYNCS.PHASECHK.TRANS64 P1, [R23+URZ+0x19c40], R2 ;  /* 0x019c4002170095a7 */ /* 0x000ea4000802007f */
[----:B--2---:R-:W-:Y:S05]  /*eb70*/  @!P1 BRA `(.L_x_291) ;  /* 0xfffffffc00f09947 */ /* 0x004fea000383ffff */
[----:B------:R-:W-:Y:S05]  /*eb80*/  BRA `(.L_x_350) ;  /* 0xffffffe800207947 */ /* 0x000fea000383ffff */
.L_x_293:
[----:B--2---:R2:W3:Y:S02]  /*eb90*/  SYNCS.PHASECHK.TRANS64.TRYWAIT P1, [R5+URZ+0x19c60], R0 ;  /* 0x019c6000050075a7 */ /* 0x0044e4000802017f */
[----:B---3--:R-:W-:Y:S05]  /*eba0*/  @!P1 NANOSLEEP.SYNCS 0x989680 ;  /* 0x009896800000995d */ /* 0x008fea0003900000 */
[----:B------:R-:W3:Y:S02]  /*ebb0*/  @!P1 SYNCS.PHASECHK.TRANS64 P1, [R5+URZ+0x19c60], R0 ;  /* 0x019c6000050095a7 */ /* 0x000ee4000802007f */
[----:B---3--:R-:W-:Y:S05]  /*ebc0*/  @!P1 BRA `(.L_x_293) ;  /* 0xfffffffc00f09947 */ /* 0x008fea000383ffff */
[----:B------:R-:W-:Y:S05]  /*ebd0*/  BRA `(.L_x_351) ;  /* 0xffffffe8001c7947 */ /* 0x000fea000383ffff */
.L_x_295:
[----:B---3--:R3:W4:Y:S02]  /*ebe0*/  SYNCS.PHASECHK.TRANS64.TRYWAIT P1, [R23+URZ+0x19c60], R2 ;  /* 0x019c6002170075a7 */ /* 0x008724000802017f */
[----:B----4-:R-:W-:Y:S05]  /*ebf0*/  @!P1 NANOSLEEP.SYNCS 0x989680 ;  /* 0x009896800000995d */ /* 0x010fea0003900000 */
[----:B------:R-:W4:Y:S02]  /*ec00*/  @!P1 SYNCS.PHASECHK.TRANS64 P1, [R23+URZ+0x19c60], R2 ;  /* 0x019c6002170095a7 */ /* 0x000f24000802007f */
[----:B----4-:R-:W-:Y:S05]  /*ec10*/  @!P1 BRA `(.L_x_295) ;  /* 0xfffffffc00f09947 */ /* 0x010fea000383ffff */
[----:B------:R-:W-:Y:S05]  /*ec20*/  BRA `(.L_x_352) ;  /* 0xffffffe800187947 */ /* 0x000fea000383ffff */
.L_x_297:
[----:B----4-:R4:W0:Y:S02]  /*ec30*/  SYNCS.PHASECHK.TRANS64.TRYWAIT P1, [R5+URZ+0x19c80], R0 ;  /* 0x019c8000050075a7 */ /* 0x010824000802017f */
[----:B0-----:R-:W-:Y:S05]  /*ec40*/  @!P1 NANOSLEEP.SYNCS 0x989680 ;  /* 0x009896800000995d */ /* 0x001fea0003900000 */
[----:B------:R-:W0:Y:S02]  /*ec50*/  @!P1 SYNCS.PHASECHK.TRANS64 P1, [R5+URZ+0x19c80], R0 ;  /* 0x019c8000050095a7 */ /* 0x000e24000802007f */
[----:B0-----:R-:W-:Y:S05]  /*ec60*/  @!P1 BRA `(.L_x_297) ;  /* 0xfffffffc00f09947 */ /* 0x001fea000383ffff */
[----:B------:R-:W-:Y:S05]  /*ec70*/  BRA `(.L_x_353) ;  /* 0xffffffe800147947 */ /* 0x000fea000383ffff */
.L_x_354:
        /* <DEDUP_REMOVED lines=16> */
.L_x_2579:


//--------------------- .text._ZN7cutlass13device_kernelIN5flash11enable_sm90INS1_16FlashAttnFwdSm90INS1_25CollectiveMainloopFwdSm90ILi2EN4cute5tupleIJNS5_1CILi1EEES8_S8_EEENS6_IJNS7_ILi192EEENS7_ILi128EEENS7_ILi96EEEEEELi96ENS_12float_e4m3_tEfNS_4arch4Sm90ELb0ELb0ELb0ELb1ELb1ELb1ELb0ELb1ELb1ELb1ELb0ELb0EEENS1_21CollectiveEpilogueFwdINS6_IJSA_SC_SB_EEES9_NS_10bfloat16_tESG_Li384ELb1ELb1ELb0ELb1EEENS1_36VarlenDynamicPersistentTileSchedulerILi192ELi128ELi384ELi128ELb0ELb1ELb1ELb0ELb1ELb1EEEEEEEEEvNT_6ParamsE --------------------------
	.section	.text._ZN7cutlass13device_kernelIN5flash11enable_sm90INS1_16FlashAttnFwdSm90INS1_25CollectiveMainloopFwdSm90ILi2EN4cute5tupleIJNS5_1CILi1EEES8_S8_EEENS6_IJNS7_ILi192EEENS7_ILi128EEENS7_ILi96EEEEEELi96ENS_12float_e4m3_tEfNS_4arch4Sm90ELb0ELb0ELb0ELb1ELb1ELb1ELb0ELb1ELb1ELb1ELb0ELb0EEENS1_21CollectiveEpilogueFwdINS6_IJSA_SC_SB_EEES9_NS_10bfloat16_tESG_Li384ELb1ELb1ELb0ELb1EEENS1_36VarlenDynamicPersistentTileSchedulerILi192ELi128ELi384ELi128ELb0ELb1ELb1ELb0ELb1ELb1EEEEEEEEEvNT_6ParamsE,"ax",@progbits
	.align	128
.text._ZN7cutlass13device_kernelIN5flash11enable_sm90INS1_16FlashAttnFwdSm90INS1_25CollectiveMainloopFwdSm90ILi2EN4cute5tupleIJNS5_1CILi1EEES8_S8_EEENS6_IJNS7_ILi192EEENS7_ILi128EEENS7_ILi96EEEEEELi96ENS_12float_e4m3_tEfNS_4arch4Sm90ELb0ELb0ELb0ELb1ELb1ELb1ELb0ELb1ELb1ELb1ELb0ELb0EEENS1_21CollectiveEpilogueFwdINS6_IJSA_SC_SB_EEES9_NS_10bfloat16_tESG_Li384ELb1ELb1ELb0ELb1EEENS1_36VarlenDynamicPersistentTileSchedulerILi192ELi128ELi384ELi128ELb0ELb1ELb1ELb0ELb1ELb1EEEEEEEEEvNT_6ParamsE:
        .type           _ZN7cutlass13device_kernelIN5flash11enable_sm90INS1_16FlashAttnFwdSm90INS1_25CollectiveMainloopFwdSm90ILi2EN4cute5tupleIJNS5_1CILi1EEES8_S8_EEENS6_IJNS7_ILi192EEENS7_ILi128EEENS7_ILi96EEEEEELi96ENS_12float_e4m3_tEfNS_4arch4Sm90ELb0ELb0ELb0ELb1ELb1ELb1ELb0ELb1ELb1ELb1ELb0ELb0EEENS1_21CollectiveEpilogueFwdINS6_IJSA_SC_SB_EEES9_NS_10bfloat16_tESG_Li384ELb1ELb1ELb0ELb1EEENS1_36VarlenDynamicPersistentTileSchedulerILi192ELi128ELi384ELi128ELb0ELb1ELb1ELb0ELb1ELb1EEEEEEEEEvNT_6ParamsE,@function
        .size           _ZN7cutlass13device_kernelIN5flash11enable_sm90INS1_16FlashAttnFwdSm90INS1_25CollectiveMainloopFwdSm90ILi2EN4cute5tupleIJNS5_1CILi1EEES8_S8_EEENS6_IJNS7_ILi192EEENS7_ILi128EEENS7_ILi96EEEEEELi96ENS_12float_e4m3_tEfNS_4arch4Sm90ELb0ELb0ELb0ELb1ELb1ELb1ELb0ELb1ELb1ELb1ELb0ELb0EEENS1_21CollectiveEpilogueFwdINS6_IJSA_SC_SB_EEES9_NS_10bfloat16_tESG_Li384ELb1ELb1ELb0ELb1EEENS1_36VarlenDynamicPersistentTileSchedulerILi192ELi128ELi384ELi128ELb0ELb1ELb1ELb0ELb1ELb1EEEEEEEEEvNT_6ParamsE,(.L_x_2580 - _ZN7cutlass13device_kernelIN5flash11enable_sm90INS1_16FlashAttnFwdSm90INS1_25CollectiveMainloopFwdSm90ILi2EN4cute5tupleIJNS5_1CILi1EEES8_S8_EEENS6_IJNS7_ILi192EEENS7_ILi128EEENS7_ILi96EEEEEELi96ENS_12float_e4m3_tEfNS_4arch4Sm90ELb0ELb0ELb0ELb1ELb1ELb1ELb0ELb1ELb1ELb1ELb0ELb0EEENS1_21CollectiveEpilogueFwdINS6_IJSA_SC_SB_EEES9_NS_10bfloat16_tESG_Li384ELb1ELb1ELb0ELb1EEENS1_36VarlenDynamicPersistentTileSchedulerILi192ELi128ELi384ELi128ELb0ELb1ELb1ELb0ELb1ELb1EEEEEEEEEvNT_6ParamsE)
        .other          _ZN7cutlass13device_kernelIN5flash11enable_sm90INS1_16FlashAttnFwdSm90INS1_25CollectiveMainloopFwdSm90ILi2EN4cute5tupleIJNS5_1CILi1EEES8_S8_EEENS6_IJNS7_ILi192EEENS7_ILi128EEENS7_ILi96EEEEEELi96ENS_12float_e4m3_tEfNS_4arch4Sm90ELb0ELb0ELb0ELb1ELb1ELb1ELb0ELb1ELb1ELb1ELb0ELb0EEENS1_21CollectiveEpilogueFwdINS6_IJSA_SC_SB_EEES9_NS_10bfloat16_tESG_Li384ELb1ELb1ELb0ELb1EEENS1_36VarlenDynamicPersistentTileSchedulerILi192ELi128ELi384ELi128ELb0ELb1ELb1ELb0ELb1ELb1EEEEEEEEEvNT_6ParamsE,@"STO_CUDA_ENTRY STV_DEFAULT"
_ZN7cutlass13device_kernelIN5flash11enable_sm90INS1_16FlashAttnFwdSm90INS1_25CollectiveMainloopFwdSm90ILi2EN4cute5tupleIJNS5_1CILi1EEES8_S8_EEENS6_IJNS7_ILi192EEENS7_ILi128EEENS7_ILi96EEEEEELi96ENS_12float_e4m3_tEfNS_4arch4Sm90ELb0ELb0ELb0ELb1ELb1ELb1ELb0ELb1ELb1ELb1ELb0ELb0EEENS1_21CollectiveEpilogueFwdINS6_IJSA_SC_SB_EEES9_NS_10bfloat16_tESG_Li384ELb1ELb1ELb0ELb1EEENS1_36VarlenDynamicPersistentTileSchedulerILi192ELi128ELi384ELi128ELb0ELb1ELb1ELb0ELb1ELb1EEEEEEEEEvNT_6ParamsE:
[----:B------:R-:W0:Y:S02]  /*0000*/  LDC R1, c[0x0][0x28] ;  /* 0x00000a00ff017b82 */ /* 0x000e240000000800 */
[----:B0-----:R-:W-:Y:S01]  /*0010*/  VIADD R1, R1, 0xffffff80 ;  /* 0xffffff8001017836 */ /* 0x001fe20000000000 */
[----:B------:R-:W0:Y:S01]  /*0020*/  S2R R3, SR_TID.X ;  /* 0x0000000000037919 */ /* 0x000e220000002100 */
[----:B------:R-:W-:Y:S01]  /*0030*/  ELECT P0, URZ, PT ;  /* 0x00000000003f782f */ /* 0x000fe20003800000 */
[----:B------:R-:W-:Y:S01]  /*0040*/  BSSY B0, `(.L_x_355) ;  /* 0x000000e000007945 */ /* 0x000fe20003800000 */
[--C-:B0-----:R-:W-:Y:S02]  /*0050*/  SHF.R.U32.HI R0, RZ, 0x5, R3.reuse ;  /* 0x00000005ff007819 */ /* 0x101fe40000011603 */
[----:B------:R-:W-:-:S03]  /*0060*/  SHF.R.U32.HI R3, RZ, 0x7, R3 ;  /* 0x00000007ff037819 */ /* 0x000fc60000011603 */
[----:B------:R-:W0:Y:S02]  /*0070*/  SHFL.IDX PT, R2, R0, RZ, 0x1f ;  /* 0x00001fff00027589 */ /* 0x000e2400000e0000 */
[----:B0-----:R-:W-:-:S13]  /*0080*/  ISETP.EQ.AND P0, PT, R2, RZ, P0 ;  /* 0x000000ff0200720c */ /* 0x001fda0000702270 */
[----:B------:R-:W-:Y:S05]  /*0090*/  @!P0 BRA `(.L_x_356) ;  /* 0x0000000000208947 */ /* 0x000fea0003800000 */
[----:B------:R-:W-:Y:S02]  /*00a0*/  ULDC.64 UR4, c[0x0][0x198] ;  /* 0x0000660000047ab9 */ /* 0x000fe40000000a00 */
[----:B------:R-:W-:Y:S02]  /*00b0*/  UIADD3 UR6, UP0, UR4, 0x570, URZ ;  /* 0x0000057004067890 */ /* 0x000fe4000ff1e03f */
[----:B------:R-:W-:Y:S02]  /*00c0*/  UIADD3 UR4, UP1, UR4, 0x670, URZ ;  /* 0x0000067004047890 */ /* 0x000fe4000ff3e03f */
[----:B------:R-:W-:Y:S02]  /*00d0*/  UIADD3.X UR7, URZ, UR5, URZ, UP0, !UPT ;  /* 0x000000053f077290 */ /* 0x000fe400087fe43f */
[----:B------:R-:W-:-:S07]  /*00e0*/  UIADD3.X UR5, URZ, UR5, URZ, UP1, !UPT ;  /* 0x000000053f057290 */ /* 0x000fce0008ffe43f */
[----:B------:R0:W-:Y:S02]  /*00f0*/  UTMACCTL.PF [UR6] ;  /* 0x00000000060079b9 */ /* 0x0001e40008040000 */
[----:B------:R0:W-:Y:S02]  /*0100*/  UTMACCTL.PF [UR4] ;  /* 0x00000000040079b9 */ /* 0x0001e40008040000 */
[----:B0-----:R-:W-:Y:S01]  /*0110*/  NOP ;  /* 0x0000000000007918 */ /* 0x001fe20000000000 */
.L_x_356:
[----:B------:R-:W-:Y:S05]  /*0120*/  BSYNC B0 ;  /* 0x0000000000007941 */ /* 0x000fea0003800000 */
.L_x_355:
[----:B------:R-:W-:Y:S01]  /*0130*/  VOTEU.ANY UP0, P0 ;  /* 0x00000000003f7886 */ /* 0x000fe20000000100 */
[----:B------:R-:W0:Y:S01]  /*0140*/  SHFL.IDX PT, R3, R3, RZ, 0x1f ;  /* 0x00001fff03037589 */ /* 0x000e2200000e0000 */
[----:B------:R-:W-:Y:S01]  /*0150*/  UMOV UR4, 0x80 ;  /* 0x0000008000047882 */ /* 0x000fe20000000000 */
[----:B------:R-:W-:Y:S01]  /*0160*/  UMOV UR7, 0x180 ;  /* 0x0000018000077882 */ /* 0x000fe20000000000 */
[----:B------:R-:W-:Y:S01]  /*0170*/  VOTEU.ANY UP1, P0 ;  /* 0x00000000003f7886 */ /* 0x000fe20000020100 */
[----:B------:R-:W1:Y:S01]  /*0180*/  @UP0 S2UR UR8, SR_CgaCtaId ;  /* 0x00000000000809c3 */ /* 0x000e620000008800 */
[----:B------:R-:W2:Y:S01]  /*0190*/  SHFL.IDX PT, R2, R0, RZ, 0x1f ;  /* 0x00001fff00027589 */ /* 0x000ea200000e0000 */
[----:B------:R-:W-:Y:S01]  /*01a0*/  @UP0 UMOV UR6, 0x400 ;  /* 0x0000040000060882 */ /* 0x000fe20000000000 */
[----:B------:R-:W-:-:S04]  /*01b0*/  @UP0 UIADD3 UR4, -UR4, 0x100000, URZ ;  /* 0x0010000004040890 */ /* 0x000fc8000fffe13f */
[----:B------:R-:W-:Y:S02]  /*01c0*/  @UP0 USHF.L.U32 UR5, UR4, 0xb, URZ ;  /* 0x0000000b04050899 */ /* 0x000fe4000800063f */
[----:B------:R-:W-:Y:S01]  /*01d0*/  @UP0 USHF.L.U32 UR4, UR4, 0x1, URZ ;  /* 0x0000000104040899 */ /* 0x000fe2000800063f */
[----:B------:R-:W-:Y:S01]  /*01e0*/  VOTEU.ANY UP2, P0 ;  /* 0x00000000003f7886 */ /* 0x000fe20000040100 */
[----:B0-----:R-:W-:Y:S01]  /*01f0*/  R2UR UR9, R3 ;  /* 0x00000000030972ca */ /* 0x001fe200000e0000 */
[----:B-1----:R-:W-:Y:S01]  /*0200*/  @UP0 ULEA UR8, UR8, UR6, 0x18 ;  /* 0x0000000608080291 */ /* 0x002fe2000f8ec03f */
[----:B--2---:R-:W-:Y:S01]  /*0210*/  ISETP.NE.AND P1, PT, R2, RZ, PT ;  /* 0x000000ff0200720c */ /* 0x004fe20003f25270 */
[----:B------:R-:W-:-:S04]  /*0220*/  @UP0 UIADD3 UR6, -UR7, 0x100000, URZ ;  /* 0x0010000007060890 */ /* 0x000fc8000fffe13f */
[----:B------:R-:W-:Y:S02]  /*0230*/  @UP0 USHF.L.U32 UR7, UR6, 0xb, URZ ;  /* 0x0000000b06070899 */ /* 0x000fe4000800063f */
[----:B------:R-:W-:-:S04]  /*0240*/  @UP0 USHF.L.U32 UR6, UR6, 0x1, URZ ;  /* 0x0000000106060899 */ /* 0x000fc8000800063f */
[----:B------:R-:W-:Y:S01]  /*0250*/  UISETP.NE.AND UP0, UPT, UR9, URZ, UPT ;  /* 0x0000003f0900728c */ /* 0x000fe2000bf05270 */
[----:B------:R-:W0:Y:S02]  /*0260*/  FENCE.VIEW.ASYNC.S ;  /* 0x00000000000073c6 */ /* 0x000e240000000000 */
[----:B0-----:R0:W1:Y:S05]  /*0270*/  @UP1 SYNCS.EXCH.64 URZ, [UR8+0x19c00], UR4 ;  /* 0x019c0004083f15b2 */ /* 0x00106a0008000100 */
[----:B------:R0:W2:Y:S01]  /*0280*/  @UP2 SYNCS.EXCH.64 URZ, [UR8+0x19c20], UR6 ;  /* 0x019c2006083f25b2 */ /* 0x0000a20008000100 */
        /* <DEDUP_REMOVED lines=14> */
[----:B0-----:R3:W4:Y:S08]  /*0370*/  SYNCS.EXCH.64 URZ, [UR8+0x19c30], UR4 ;  /* 0x019c3004083f75b2 */ /* 0x0017300008000100 */
[----:B------:R3:W0:Y:S01]  /*0380*/  SYNCS.EXCH.64 URZ, [UR8+0x19c40], UR6 ;  /* 0x019c4006083f75b2 */ /* 0x0006220008000100 */
[----:B------:R3:W0:Y:S01]  /*0390*/  SYNCS.EXCH.64 URZ, [UR8+0x19c38], UR4 ;  /* 0x019c3804083f75b2 */ /* 0x0006220008000100 */
[----:B------:R3:W0:Y:S02]  /*03a0*/  SYNCS.EXCH.64 URZ, [UR8+0x19c48], UR6 ;  /* 0x019c4806083f75b2 */ /* 0x0006240008000100 */
[----:B---3--:R-:W-:Y:S01]  /*03b0*/  NOP ;  /* 0x0000000000007918 */ /* 0x008fe20000000000 */
.L_x_357:
[----:B------:R-:W3:Y:S01]  /*03c0*/  SHFL.IDX PT, R2, R0, RZ, 0x1f ;  /* 0x00001fff00027589 */ /* 0x000ee200000e0000 */
[----:B------:R-:W-:Y:S01]  /*03d0*/  NOP ;  /* 0x0000000000007918 */ /* 0x000fe20000000000 */
[----:B---3--:R-:W-:-:S13]  /*03e0*/  ISETP.NE.AND P0, PT, R2, RZ, PT ;  /* 0x000000ff0200720c */ /* 0x008fda0003f05270 */
        /* <DEDUP_REMOVED lines=17> */
[----:B------:R3:W0:Y:S02]  /*0500*/  SYNCS.EXCH.64 URZ, [UR8+0x19c68], UR6 ;  /* 0x019c6806083f75b2 */ /* 0x0006240008000100 */
[----:B---3--:R-:W-:Y:S01]  /*0510*/  NOP ;  /* 0x0000000000007918 */ /* 0x008fe20000000000 */
.L_x_358:
[----:B------:R-:W3:Y:S01]  /*0520*/  SHFL.IDX PT, R2, R0, RZ, 0x1f ;  /* 0x00001fff00027589 */ /* 0x000ee200000e0000 */
[----:B------:R-:W-:Y:S01]  /*0530*/  NOP ;  /* 0x0000000000007918 */ /* 0x000fe20000000000 */
[----:B---3--:R-:W-:-:S13]  /*0540*/  ISETP.NE.AND P0, PT, R2, RZ, PT ;  /* 0x000000ff0200720c */ /* 0x008fda0003f05270 */
        /* <DEDUP_REMOVED lines=13> */
[----:B------:R3:W0:Y:S02]  /*0620*/  SYNCS.EXCH.64 URZ, [UR6+0x19c88], UR4 ;  /* 0x019c8804063f75b2 */ /* 0x0006240008000100 */
[----:B---3--:R-:W-:Y:S01]  /*0630*/  NOP ;  /* 0x0000000000007918 */ /* 0x008fe20000000000 */
.L_x_359:
        /* <DEDUP_REMOVED lines=22> */
.L_x_360:
[----:B------:R-:W3:Y:S01]  /*07a0*/  SHFL.IDX PT, R3, R0, RZ, 0x1f ;  /* 0x00001fff00037589 */ /* 0x000ee200000e0000 */
[----:B------:R-:W-:Y:S01]  /*07b0*/  NOP ;  /* 0x0000000000007918 */ /* 0x000fe20000000000 */
[----:B------:R-:W0:Y:S01]  /*07c0*/  S2R R2, SR_CgaCtaId ;  /* 0x0000000000027919 */ /* 0x000e220000008800 */
[----:B---3--:R-:W-:-:S13]  /*07d0*/  ISETP.NE.AND P0, PT, R3, RZ, PT ;  /* 0x000000ff0300720c */ /* 0x008fda0003f05270 */
        /* <DEDUP_REMOVED lines=14> */
[----:B0-----:R0:W3:Y:S08]  /*08c0*/  SYNCS.EXCH.64 URZ, [UR8+0x19cb0], UR4 ;  /* 0x019cb004083f75b2 */ /* 0x0010f00008000100 */
[----:B------:R0:W0:Y:S01]  /*08d0*/  SYNCS.EXCH.64 URZ, [UR8+0x19cc0], UR6 ;  /* 0x019cc006083f75b2 */ /* 0x0000220008000100 */
[----:B------:R0:W0:Y:S01]  /*08e0*/  SYNCS.EXCH.64 URZ, [UR8+0x19cb8], UR4 ;  /* 0x019cb804083f75b2 */ /* 0x0000220008000100 */
[----:B------:R0:W0:Y:S01]  /*08f0*/  SYNCS.EXCH.64 URZ, [UR8+0x19cc8], UR6 ;  /* 0x019cc806083f75b2 */ /* 0x0000220008000100 */
[----:B------:R-:W-:Y:S01]  /*0900*/  NOP ;  /* 0x0000000000007918 */ /* 0x000fe20000000000 */
.L_x_361:
[----:B------:R-:W-:Y:S01]  /*0910*/  PLOP3.LUT P0, PT, PT, PT, UP0, 0x80, 0x0 ;  /* 0x000000000000781c */ /* 0x000fe20003f0f008 */
[----:B------:R-:W-:Y:S01]  /*0920*/  UMOV UR37, 0x1 ;  /* 0x0000000100257882 */ /* 0x000fe20000000000 */
[----:B------:R-:W-:Y:S01]  /*0930*/  NOP ;  /* 0x0000000000007918 */ /* 0x000fe20000000000 */
[----:B------:R-:W-:Y:S01]  /*0940*/  USEL UR37, UR37, 0x2, !UP0 ;  /* 0x0000000225257887 */ /* 0x000fe2000c000000 */
[----:B------:R-:W-:Y:S01]  /*0950*/  BSSY B8, `(.L_x_362) ;  /* 0x000184b000087945 */ /* 0x000fe20003800000 */
[----:B------:R-:W-:Y:S01]  /*0960*/  ULDC.64 UR42, c[0x0][0x208] ;  /* 0x00008200002a7ab9 */ /* 0x000fe20000000a00 */
[----:B01234-:R-:W-:Y:S07]  /*0970*/  BAR.SYNC.DEFER_BLOCKING 0x0 ;  /* 0x0000000000007b1d */ /* 0x01ffee0000010000 */
[----:B------:R-:W-:Y:S05]  /*0980*/  @!P0 BRA `(.L_x_363) ;  /* 0x0000011400a88947 */ /* 0x000fea0003800000 */
.L_x_364:
[----:B------:R-:W-:-:S08]  /*0990*/  NOP ;  /* 0x0000000000007918 */ /* 0x000fd00000000000 */
[----:B------:R-:W0:Y:S02]  /*09a0*/  USETMAXREG.TRY_ALLOC.CTAPOOL UP0, 0xa0 ;  /* 0x000000a0000079c8 */ /* 0x000e240008000600 */
[----:B0-----:R-:W-:-:S13]  /*09b0*/  PLOP3.LUT P0, PT, PT, PT, UP0, 0x80, 0x0 ;  /* 0x000000000000781c */ /* 0x001fda0003f0f008 */
[----:B------:R-:W-:Y:S05]  /*09c0*/  @!P0 BRA `(.L_x_364) ;  /* 0xfffffffc00f08947 */ /* 0x000fea000383ffff */
[----:B------:R-:W0:Y:S08]  /*09d0*/  S2UR UR4, SR_CgaCtaId ;  /* 0x00000000000479c3 */ /* 0x000e300000008800 */
[----:B------:R-:W-:Y:S06]  /*09e0*/  BAR.ARV 0x8, 0x200 ;  /* 0x0208000000007b1d */ /* 0x000fec0000002000 */
[----:B------:R-:W-:-:S02]  /*09f0*/  MOV R18, 0x400 ;  /* 0x0000040000127802 */ /* 0x000fc40000000f00 */
[----:B------:R-:W-:Y:S01]  /*0a00*/  BAR.SYNC.DEFER_BLOCKING 0x5, 0x200 ;  /* 0x0148000000007b1d */ /* 0x000fe20000010000 */
[----:B0-----:R-:W-:-:S05]  /*0a10*/  IMAD.U32 R0, RZ, RZ, UR4 ;  /* 0x00000004ff007e24 */ /* 0x001fca000f8e00ff */
[----:B------:R-:W-:Y:S01]  /*0a20*/  ULDC UR4, c[0x0][0xc3c] ;  /* 0x00030f0000047ab9 */ /* 0x000fe20000000800 */
[----:B------:R-:W-:Y:S01]  /*0a30*/  LEA R18, R0, R18, 0x18 ;  /* 0x0000001200127211 */ /* 0x000fe200078ec0ff */
[----:B------:R-:W-:Y:S04]  /*0a40*/  STL [R1+0x20], R0 ;  /* 0x0000200001007387 */ /* 0x000fe80000100800 */
[----:B------:R-:W0:Y:S01]  /*0a50*/  LDS.128 R152, [R18+0x19cd0] ;  /* 0x019cd00012987984 */ /* 0x000e220000000c00 */
[----:B------:R-:W-:Y:S06]  /*0a60*/  BAR.ARV 0x4, 0x200 ;  /* 0x0108000000007b1d */ /* 0x000fec0000002000 */
[----:B0-----:R-:W-:-:S13]  /*0a70*/  ISETP.GE.AND P0, PT, R155, UR4, PT ;  /* 0x000000049b007c0c */ /* 0x001fda000bf06270 */
[----:B------:R-:W-:Y:S05]  /*0a80*/  @P0 BRA `(.L_x_365) ;  /* 0x0000018000dc0947 */ /* 0x000fea0003800000 */
[----:B------:R-:W0:Y:S01]  /*0a90*/  S2R R0, SR_TID.X ;  /* 0x0000000000007919 */ /* 0x000e220000002100 */
[----:B------:R-:W-:Y:S01]  /*0aa0*/  IMAD.MOV.U32 R157, RZ, RZ, RZ ;  /* 0x000000ffff9d7224 */ /* 0x000fe200078e00ff */
[----:B------:R-:W-:Y:S01]  /*0ab0*/  ULOP3.LUT UR36, UR37, 0x1, URZ, 0xfc, !UPT ;  /* 0x0000000125247892 */ /* 0x000fe2000f8efc3f */
[----:B0-----:R-:W-:-:S05]  /*0ac0*/  VIADD R21, R0, 0xffffff80 ;  /* 0xffffff8000157836 */ /* 0x001fca0000000000 */
[----:B------:R-:W-:Y:S02]  /*0ad0*/  SHF.R.S32.HI R0, RZ, 0x1f, R21 ;  /* 0x0000001fff007819 */ /* 0x000fe40000011415 */
[-C--:B------:R-:W-:Y:S02]  /*0ae0*/  LEA.HI R3, R21, R21.reuse, RZ, 0x1 ;  /* 0x0000001515037211 */ /* 0x080fe400078f08ff */
[CC--:B------:R-:W-:Y:S02]  /*0af0*/  LEA.HI R2, R0.reuse, R21.reuse, RZ, 0x5 ;  /* 0x0000001500027211 */ /* 0x0c0fe400078f28ff */
[----:B------:R-:W-:Y:S02]  /*0b00*/  LEA.HI R6, R0, R21, RZ, 0x4 ;  /* 0x0000001500067211 */ /* 0x000fe400078f20ff */
[----:B------:R-:W-:Y:S01]  /*0b10*/  SHF.R.S32.HI R10, RZ, 0x1, R3 ;  /* 0x00000001ff0a7819 */ /* 0x000fe20000011403 */
[----:B------:R-:W-:Y:S01]  /*0b20*/  IMAD.SHL.U32 R4, R2, 0x10, RZ ;  /* 0x0000001002047824 */ /* 0x000fe200078e00ff */
[----:B------:R-:W-:-:S04]  /*0b30*/  LOP3.LUT R2, R6, 0x7fffff0, RZ, 0xc0, !PT ;  /* 0x07fffff006027812 */ /* 0x000fc800078ec0ff */
[----:B------:R-:W-:Y:S01]  /*0b40*/  LOP3.LUT R5, R4, 0xfffffe00, RZ, 0xc0, !PT ;  /* 0xfffffe0004057812 */ /* 0x000fe200078ec0ff */
[----:B------:R-:W-:Y:S01]  /*0b50*/  IMAD.IADD R4, R21, 0x1, -R2 ;  /* 0x0000000115047824 */ /* 0x000fe200078e0a02 */
[----:B------:R-:W-:-:S03]  /*0b60*/  LEA.HI R2, R0, R21, RZ, 0x7 ;  /* 0x0000001500027211 */ /* 0x000fc600078f38ff */
[----:B------:R-:W-:Y:S01]  /*0b70*/  IMAD R7, R4, 0x20, R5 ;  /* 0x0000002004077824 */ /* 0x000fe200078e0205 */
[----:B------:R-:W-:Y:S02]  /*0b80*/  SHF.R.S32.HI R5, RZ, 0x1f, R3 ;  /* 0x0000001fff057819 */ /* 0x000fe40000011403 */
[----:B------:R-:W-:Y:S02]  /*0b90*/  LOP3.LUT R3, R3, 0xfffffffe, RZ, 0xc0, !PT ;  /* 0xfffffffe03037812 */ /* 0x000fe400078ec0ff */
[----:B------:R-:W-:Y:S02]  /*0ba0*/  LOP3.LUT R8, R2, 0xffffff80, RZ, 0xc0, !PT ;  /* 0xffffff8002087812 */ /* 0x000fe400078ec0ff */
[----:B------:R-:W-:Y:S01]  /*0bb0*/  LEA.HI R5, R5, R10, RZ, 0x2 ;  /* 0x0000000a05057211 */ /* 0x000fe200078f10ff */
[C---:B------:R-:W-:Y:S01]  /*0bc0*/  IMAD.IADD R16, R21.reuse, 0x1, -R3 ;  /* 0x0000000115107824 */ /* 0x040fe200078e0a03 */
[----:B------:R-:W-:Y:S01]  /*0bd0*/  SHF.R.S32.HI R3, RZ, 0x4, R6 ;  /* 0x00000004ff037819 */ /* 0x000fe20000011406 */
[----:B------:R-:W-:Y:S01]  /*0be0*/  IMAD.IADD R19, R21, 0x1, -R8 ;  /* 0x0000000115137824 */ /* 0x000fe200078e0a08 */
[----:B------:R-:W-:Y:S01]  /*0bf0*/  LOP3.LUT R5, R5, 0x7fffffc, RZ, 0xc0, !PT ;  /* 0x07fffffc05057812 */ /* 0x000fe200078ec0ff */
[----:B------:R-:W-:Y:S01]  /*0c00*/  IMAD.SHL.U32 R22, R16, 0x8, RZ ;  /* 0x0000000810167824 */ /* 0x000fe200078e00ff */
[----:B------:R-:W-:-:S02]  /*0c10*/  LEA.HI R6, R6, R3, RZ, 0x1 ;  /* 0x0000000306067211 */ /* 0x000fc400078f08ff */
[----:B------:R-:W-:Y:S01]  /*0c20*/  SHF.R.S32.HI R8, RZ, 0x1f, R19 ;  /* 0x0000001fff087819 */ /* 0x000fe20000011413 */
[----:B------:R-:W-:Y:S01]  /*0c30*/  VIADD R15, R22, 0x20 ;  /* 0x00000020160f7836 */ /* 0x000fe20000000000 */
[----:B------:R-:W-:Y:S01]  /*0c40*/  LEA.HI R4, R0, R21, RZ, 0x3 ;  /* 0x0000001500047211 */ /* 0x000fe200078f18ff */
[----:B------:R-:W-:Y:S01]  /*0c50*/  IMAD.IADD R5, R10, 0x1, -R5 ;  /* 0x000000010a057824 */ /* 0x000fe200078e0a05 */
[----:B------:R-:W-:Y:S01]  /*0c60*/  LOP3.LUT R6, R6, 0x1ffffffe, RZ, 0xc0, !PT ;  /* 0x1ffffffe06067812 */ /* 0x000fe200078ec0ff */
[----:B------:R-:W-:Y:S01]  /*0c70*/  IMAD.IADD R12, R22, 0x1, R15 ;  /* 0x00000001160c7824 */ /* 0x000fe200078e020f */
[----:B------:R-:W-:Y:S01]  /*0c80*/  LEA.HI R9, R8, R19, RZ, 0x2 ;  /* 0x0000001308097211 */ /* 0x000fe200078f10ff */
[----:B------:R-:W-:Y:S01]  /*0c90*/  STL [R1+0x18], R15 ;  /* 0x0000180f01007387 */ /* 0x000fe20000100800 */
[----:B------:R-:W-:Y:S01]  /*0ca0*/  SHF.R.S32.HI R14, RZ, 0x7, R2 ;  /* 0x00000007ff0e7819 */ /* 0x000fe20000011402 */
[----:B------:R-:W-:Y:S01]  /*0cb0*/  IMAD.IADD R6, R3, 0x1, -R6 ;  /* 0x0000000103067824 */ /* 0x000fe200078e0a06 */
[----:B------:R-:W-:-:S02]  /*0cc0*/  SHF.R.S32.HI R4, RZ, 0x3, R4 ;  /* 0x00000003ff047819 */ /* 0x000fc40000011404 */
[----:B------:R-:W-:Y:S01]  /*0cd0*/  LEA R13, R3, R5, 0x3 ;  /* 0x00000005030d7211 */ /* 0x000fe200078e18ff */
[----:B------:R-:W-:Y:S01]  /*0ce0*/  IMAD.HI R2, R14, 0x55555556, RZ ;  /* 0x555555560e027827 */ /* 0x000fe200078e02ff */
[--C-:B------:R-:W-:Y:S02]  /*0cf0*/  SHF.R.S32.HI R10, RZ, 0x2, R9.reuse ;  /* 0x00000002ff0a7819 */ /* 0x100fe40000011409 */
[----:B------:R-:W-:Y:S01]  /*0d00*/  SHF.R.S32.HI R11, RZ, 0x1f, R9 ;  /* 0x0000001fff0b7819 */ /* 0x000fe20000011409 */
[----:B------:R-:W-:Y:S01]  /*0d10*/  IMAD.SHL.U32 R4, R4, 0x80, RZ ;  /* 0x0000008004047824 */ /* 0x000fe200078e00ff */
[----:B------:R-:W-:Y:S02]  /*0d20*/  SHF.R.S32.HI R3, RZ, 0x1f, R12 ;  /* 0x0000001fff037819 */ /* 0x000fe4000001140c */
[----:B------:R-:W-:Y:S02]  /*0d30*/  LEA.HI R11, R11, R10, RZ, 0x3 ;  /* 0x0000000a0b0b7211 */ /* 0x000fe400078f18ff */
[----:B------:R-:W-:-:S02]  /*0d40*/  LEA.HI R5, R3, R12, RZ, 0x4 ;  /* 0x0000000c03057211 */ /* 0x000fc400078f20ff */
[----:B------:R-:W-:Y:S01]  /*0d50*/  LEA.HI R3, R3, R12, RZ, 0x5 ;  /* 0x0000000c03037211 */ /* 0x000fe200078f28ff */
[----:B------:R-:W-:Y:S01]  /*0d60*/  IMAD.SHL.U32 R12, R13, 0x20, RZ ;  /* 0x000000200d0c7824 */ /* 0x000fe200078e00ff */
[----:B------:R-:W-:Y:S02]  /*0d70*/  LOP3.LUT R11, R11, 0xfffffff8, RZ, 0xc0, !PT ;  /* 0xfffffff80b0b7812 */ /* 0x000fe400078ec0ff */
[----:B------:R-:W-:Y:S02]  /*0d80*/  LEA.HI R2, R2, R2, RZ, 0x1 ;  /* 0x0000000202027211 */ /* 0x000fe400078f08ff */
[----:B------:R-:W-:Y:S01]  /*0d90*/  LOP3.LUT R20, R4, 0x80, RZ, 0xc0, !PT ;  /* 0x0000008004147812 */ /* 0x000fe200078ec0ff */
[----:B------:R-:W-:Y:S01]  /*0da0*/  IMAD.IADD R11, R10, 0x1, -R11 ;  /* 0x000000010a0b7824 */ /* 0x000fe200078e0a0b */
[----:B------:R-:W-:Y:S01]  /*0db0*/  LEA.HI R8, R8, R19, RZ, 0x5 ;  /* 0x0000001308087211 */ /* 0x000fe200078f28ff */
[----:B------:R-:W-:Y:S01]  /*0dc0*/  IMAD R2, R2, -0x3, R14 ;  /* 0xfffffffd02027824 */ /* 0x000fe200078e020e */
[----:B------:R-:W-:Y:S01]  /*0dd0*/  SHF.R.S32.HI R4, RZ, 0x5, R3 ;  /* 0x00000005ff047819 */ /* 0x000fe20000011403 */
[----:B------:R-:W-:Y:S01]  /*0de0*/  STL [R1+0xc], R20 ;  /* 0x00000c1401007387 */ /* 0x000fe20000100800 */
[----:B------:R-:W-:Y:S01]  /*0df0*/  SHF.R.S32.HI R8, RZ, 0x5, R8 ;  /* 0x00000005ff087819 */ /* 0x000fe20000011408 */
[----:B------:R-:W-:Y:S01]  /*0e00*/  IMAD.MOV.U32 R10, RZ, RZ, -0x2 ;  /* 0xfffffffeff0a7424 */ /* 0x000fe200078e00ff */
[----:B------:R-:W-:Y:S01]  /*0e10*/  SHF.R.U32.HI R14, RZ, 0x3, R20 ;  /* 0x00000003ff0e7819 */ /* 0x000fe20000011614 */
[----:B------:R-:W-:Y:S01]  /*0e20*/  IMAD R13, R4, 0x1800, R12 ;  /* 0x00001800040d7824 */ /* 0x000fe200078e020c */
[----:B------:R-:W-:Y:S01]  /*0e30*/  LOP3.LUT R9, R9, 0x7ffffffc, RZ, 0xc0, !PT ;  /* 0x7ffffffc09097812 */ /* 0x000fe200078ec0ff */
[----:B------:R-:W-:Y:S01]  /*0e40*/  IMAD R4, R6, 0x8, R7 ;  /* 0x0000000806047824 */ /* 0x000fe200078e0207 */
[----:B------:R-:W-:Y:S01]  /*0e50*/  LOP3.LUT R3, R20, 0x10, R5, 0xf8, !PT ;  /* 0x0000001014037812 */ /* 0x000fe200078ef805 */
[----:B------:R-:W-:Y:S01]  /*0e60*/  IMAD R11, R8, 0x10, R11 ;  /* 0x00000010080b7824 */ /* 0x000fe200078e020b */
[----:B------:R-:W-:Y:S01]  /*0e70*/  STL [R1+0x1c], R12 ;  /* 0x00001c0c01007387 */ /* 0x000fe20000100800 */
[----:B------:R-:W-:Y:S01]  /*0e80*/  LEA.HI R0, R0, R21, RZ, 0x2 ;  /* 0x0000001500007211 */ /* 0x000fe200078f10ff */
[----:B------:R-:W-:Y:S01]  /*0e90*/  IMAD.IADD R9, R19, 0x1, -R9 ;  /* 0x0000000113097824 */ /* 0x000fe200078e0a09 */
[----:B------:R-:W-:Y:S01]  /*0ea0*/  LOP3.LUT R3, R3, R14, RZ, 0x3c, !PT ;  /* 0x0000000e03037212 */ /* 0x000fe200078e3cff */
[----:B------:R-:W-:Y:S01]  /*0eb0*/  STL [R1+0x60], R14 ;  /* 0x0000600e01007387 */ /* 0x000fe20000100800 */
[----:B------:R-:W-:Y:S01]  /*0ec0*/  SHF.L.U32 R16, R16, 0x4, RZ ;  /* 0x0000000410107819 */ /* 0x000fe200000006ff */
[----:B------:R-:W-:Y:S01]  /*0ed0*/  IMAD R6, R9, R10, 0x80 ;  /* 0x0000008009067424 */ /* 0x000fe200078e020a */
[----:B------:R-:W-:Y:S01]  /*0ee0*/  IADD3 R3, R18, R13, R3 ;  /* 0x0000000d12037210 */ /* 0x000fe20007ffe003 */
[----:B------:R0:W-:Y:S01]  /*0ef0*/  STL [R1+0x70], R4 ;  /* 0x0000700401007387 */ /* 0x0001e20000100800 */
[----:B------:R-:W-:Y:S01]  /*0f00*/  SHF.R.S32.HI R8, RZ, 0x1f, R15 ;  /* 0x0000001fff087819 */ /* 0x000fe2000001140f */
[----:B------:R-:W-:-:S02]  /*0f10*/  VIADD R156, R16, 0x40 ;  /* 0x00000040109c7836 */ /* 0x000fc40000000000 */
[----:B------:R1:W-:Y:S01]  /*0f20*/  STL [R1+0x68], R6 ;  /* 0x0000680601007387 */ /* 0x0003e20000100800 */
[----:B------:R-:W-:Y:S02]  /*0f30*/  IMAD.MOV.U32 R19, RZ, RZ, RZ ;  /* 0x000000ffff137224 */ /* 0x000fe400078e00ff */
[----:B------:R-:W-:Y:S01]  /*0f40*/  SHF.R.S32.HI R10, RZ, 0x1f, R156 ;  /* 0x0000001fff0a7819 */ /* 0x000fe2000001149c */
[----:B------:R2:W-:Y:S01]  /*0f50*/  STL [R1+0x5c], R3 ;  /* 0x00005c0301007387 */ /* 0x0005e20000100800 */
[----:B0-----:R-:W-:Y:S01]  /*0f60*/  IMAD R4, R2, 0x40, R11 ;  /* 0x0000004002047824 */ /* 0x001fe200078e020b */
[----:B------:R-:W-:Y:S01]  /*0f70*/  LOP3.LUT R2, R0, 0xfffffffc, RZ, 0xc0, !PT ;  /* 0xfffffffc00027812 */ /* 0x000fe200078ec0ff */
[----:B-1----:R-:W-:-:S03]  /*0f80*/  VIADD R6, R22, 0x10 ;  /* 0x0000001016067836 */ /* 0x002fc60000000000 */
[----:B------:R-:W-:Y:S01]  /*0f90*/  STL [R1+0x64], R4 ;  /* 0x0000640401007387 */ /* 0x000fe20000100800 */
[----:B------:R-:W-:Y:S01]  /*0fa0*/  IMAD.IADD R7, R21, 0x1, -R2 ;  /* 0x0000000115077824 */ /* 0x000fe200078e0a02 */
[----:B------:R-:W-:Y:S02]  /*0fb0*/  SHF.R.S32.HI R2, RZ, 0x2, R0 ;  /* 0x00000002ff027819 */ /* 0x000fe40000011400 */
[----:B------:R-:W-:Y:S01]  /*0fc0*/  STL [R1+0x40], RZ ;  /* 0x000040ff01007387 */ /* 0x000fe20000100800 */
[C---:B--2---:R-:W-:Y:S01]  /*0fd0*/  IMAD.SHL.U32 R3, R7.reuse, 0x8, RZ ;  /* 0x0000000807037824 */ /* 0x044fe200078e00ff */
[----:B------:R-:W-:Y:S02]  /*0fe0*/  LEA.HI R0, R7, R7, RZ, 0x1 ;  /* 0x0000000707007211 */ /* 0x000fe400078f08ff */
[----:B------:R-:W-:Y:S01]  /*0ff0*/  STL [R1+0x8], RZ ;  /* 0x000008ff01007387 */ /* 0x000fe20000100800 */
[----:B------:R-:W-:Y:S02]  /*1000*/  SHF.R.S32.HI R9, RZ, 0x1f, R6 ;  /* 0x0000001fff097819 */ /* 0x000fe40000011406 */
[----:B------:R-:W-:Y:S01]  /*1010*/  LOP3.LUT R2, R0, 0x1ffffffe, RZ, 0xc0, !PT ;  /* 0x1ffffffe00027812 */ /* 0x000fe200078ec0ff */
[----:B------:R-:W-:Y:S01]  /*1020*/  STL [R1], RZ ;  /* 0x000000ff01007387 */ /* 0x000fe20000100800 */
[----:B------:R-:W-:-:S03]  /*1030*/  LOP3.LUT R0, R20, 0x10, R16, 0xf8, !PT ;  /* 0x0000001014007812 */ /* 0x000fc600078ef810 */
[----:B------:R-:W-:Y:S01]  /*1040*/  STL [R1+0x30], R3 ;  /* 0x0000300301007387 */ /* 0x000fe20000100800 */
[----:B------:R-:W-:Y:S01]  /*1050*/  LOP3.LUT R0, R0, R14, RZ, 0x3c, !PT ;  /* 0x0000000e00007212 */ /* 0x000fe200078e3cff */
[----:B------:R-:W-:Y:S02]  /*1060*/  IMAD.IADD R2, R7, 0x1, -R2 ;  /* 0x0000000107027824 */ /* 0x000fe400078e0a02 */
[----:B------:R0:W-:Y:S04]  /*1070*/  STL [R1+0x14], R6 ;  /* 0x0000140601007387 */ /* 0x0001e80000100800 */
[----:B------:R-:W-:Y:S04]  /*1080*/  STL [R1+0x10], R10 ;  /* 0x0000100a01007387 */ /* 0x000fe80000100800 */
[----:B------:R-:W-:Y:S01]  /*1090*/  STL [R1+0x58], R9 ;  /* 0x0000580901007387 */ /* 0x000fe20000100800 */
[----:B0-----:R-:W-:-:S03]  /*10a0*/  VIADD R6, R3, 0x20 ;  /* 0x0000002003067836 */ /* 0x001fc60000000000 */
[----:B------:R-:W-:Y:S01]  /*10b0*/  STL [R1+0x54], R8 ;  /* 0x0000540801007387 */ /* 0x000fe20000100800 */
[----:B------:R-:W-:-:S03]  /*10c0*/  VIADD R3, R3, 0x40 ;  /* 0x0000004003037836 */ /* 0x000fc60000000000 */
[----:B------:R0:W-:Y:S02]  /*10d0*/  STL [R1+0x4c], R6 ;  /* 0x00004c0601007387 */ /* 0x0001e40000100800 */
[----:B------:R-:W-:Y:S02]  /*10e0*/  SHF.R.S32.HI R7, RZ, 0x1f, R3 ;  /* 0x0000001fff077819 */ /* 0x000fe40000011403 */
[----:B------:R1:W-:Y:S01]  /*10f0*/  STL [R1+0x50], R3 ;  /* 0x0000500301007387 */ /* 0x0003e20000100800 */
[----:B0-----:R-:W-:Y:S02]  /*1100*/  SHF.R.S32.HI R6, RZ, 0x1f, R6 ;  /* 0x0000001fff067819 */ /* 0x001fe40000011406 */
[----:B-1----:R-:W-:-:S03]  /*1110*/  SHF.R.S32.HI R3, RZ, 0x4, R5 ;  /* 0x00000004ff037819 */ /* 0x002fc60000011405 */
[----:B------:R0:W-:Y:S04]  /*1120*/  STL [R1+0x78], R6 ;  /* 0x0000780601007387 */ /* 0x0001e80000100800 */
[----:B------:R1:W-:Y:S01]  /*1130*/  STL [R1+0x74], R7 ;  /* 0x0000740701007387 */ /* 0x0003e20000100800 */
[----:B0-----:R-:W-:Y:S02]  /*1140*/  IMAD.IADD R6, R12, 0x1, R0 ;  /* 0x000000010c067824 */ /* 0x001fe400078e0200 */
[----:B------:R-:W-:-:S03]  /*1150*/  IMAD R0, R2, 0x8, R4 ;  /* 0x0000000802007824 */ /* 0x000fc600078e0204 */
[----:B------:R1:W-:Y:S04]  /*1160*/  STL [R1+0x24], R6 ;  /* 0x0000240601007387 */ /* 0x0003e80000100800 */
[----:B------:R1:W-:Y:S04]  /*1170*/  STL [R1+0x6c], R0 ;  /* 0x00006c0001007387 */ /* 0x0003e80000100800 */
[----:B------:R1:W-:Y:S02]  /*1180*/  STL [R1+0x4], R3 ;  /* 0x0000040301007387 */ /* 0x0003e40000100800 */
.L_x_485:
[----:B01----:R-:W0:Y:S01]  /*1190*/  LDC.64 R2, c[0x0][0xc88] ;  /* 0x00032200ff027b82 */ /* 0x003e220000000a00 */
[----:B------:R-:W-:Y:S01]  /*11a0*/  ULDC.64 UR4, c[0x0][0xa28] ;  /* 0x00028a0000047ab9 */ /* 0x000fe20000000a00 */
[----:B------:R-:W-:Y:S01]  /*11b0*/  ULDC.64 UR8, c[0x0][0xa18] ;  /* 0x0002860000087ab9 */ /* 0x000fe20000000a00 */
[----:B------:R-:W-:Y:S01]  /*11c0*/  ULDC.64 UR6, c[0x0][0xa08] ;  /* 0x0002820000067ab9 */ /* 0x000fe20000000a00 */
[----:B0-----:R-:W-:-:S05]  /*11d0*/  IMAD.WIDE R2, R155, 0x4, R2 ;  /* 0x000000049b027825 */ /* 0x001fca00078e0202 */
[----:B--2---:R-:W2:Y:S01]  /*11e0*/  LDG.E R0, desc[UR42][R2.64] ;  /* 0x0000002a02007981 */ /* 0x004ea2000c1e1900 */
[----:B------:R-:W-:Y:S01]  /*11f0*/  ISETP.NE.U32.AND P2, PT, RZ, UR4, PT ;  /* 0x00000004ff007c0c */ /* 0x000fe2000bf45070 */
[----:B---34-:R-:W-:Y:S01]  /*1200*/  IMAD.MOV.U32 R9, RZ, RZ, RZ ;  /* 0x000000ffff097224 */ /* 0x018fe200078e00ff */
[----:B------:R-:W-:Y:S01]  /*1210*/  ISETP.NE.U32.AND P1, PT, RZ, UR8, PT ;  /* 0x00000008ff007c0c */ /* 0x000fe2000bf25070 */
[----:B------:R-:W-:Y:S01]  /*1220*/  IMAD.MOV.U32 R29, RZ, RZ, RZ ;  /* 0x000000ffff1d7224 */ /* 0x000fe200078e00ff */
[----:B------:R-:W-:Y:S02]  /*1230*/  ISETP.NE.AND.EX P2, PT, RZ, UR5, PT, P2 ;  /* 0x00000005ff007c0c */ /* 0x000fe4000bf45320 */
[----:B------:R-:W-:Y:S02]  /*1240*/  ISETP.NE.AND.EX P1, PT, RZ, UR9, PT, P1 ;  /* 0x00000009ff007c0c */ /* 0x000fe4000bf25310 */
[----:B------:R-:W-:-:S04]  /*1250*/  ISETP.NE.U32.AND P0, PT, RZ, UR6, PT ;  /* 0x00000006ff007c0c */ /* 0x000fc8000bf05070 */
[----:B------:R-:W-:Y:S02]  /*1260*/  ISETP.NE.AND.EX P0, PT, RZ, UR7, PT, P0 ;  /* 0x00000007ff007c0c */ /* 0x000fe4000bf05300 */
[----:B--2---:R-:W-:Y:S01]  /*1270*/  SHF.R.S32.HI R4, RZ, 0x1f, R0 ;  /* 0x0000001fff047819 */ /* 0x004fe20000011400 */
[C---:B------:R-:W-:Y:S02]  /*1280*/  IMAD.SHL.U32 R31, R0.reuse, 0x4, RZ ;  /* 0x00000004001f7824 */ /* 0x040fe400078e00ff */
[C---:B------:R-:W-:Y:S01]  /*1290*/  @P2 LEA R2, P3, R0.reuse, UR4, 0x2 ;  /* 0x0000000400022c11 */ /* 0x040fe2000f8610ff */
[----:B------:R-:W-:Y:S01]  /*12a0*/  STL [R1+0x28], R0 ;  /* 0x0000280001007387 */ /* 0x000fe20000100800 */
[C-C-:B------:R-:W-:Y:S02]  /*12b0*/  SHF.L.U64.HI R30, R0.reuse, 0x2, R4.reuse ;  /* 0x00000002001e7819 */ /* 0x140fe40000010204 */
[----:B------:R-:W-:Y:S01]  /*12c0*/  @P2 LEA.HI.X R3, R0, UR5, R4, 0x2, P3 ;  /* 0x0000000500032c11 */ /* 0x000fe200098f1404 */
[----:B------:R0:W-:Y:S01]  /*12d0*/  STL [R1+0x44], R4 ;  /* 0x0000440401007387 */ /* 0x0001e20000100800 */
[----:B------:R-:W-:Y:S01]  /*12e0*/  IADD3 R6, P4, R31, UR6, RZ ;  /* 0x000000061f067c10 */ /* 0x000fe2000ff9e0ff */
[----:B------:R-:W-:-:S02]  /*12f0*/  ULDC UR4, c[0x0][0x288] ;  /* 0x0000a20000047ab9 */ /* 0x000fc40000000800 */
[----:B-----5:R1:W5:Y:S01]  /*1300*/  @P2 LDG.E R9, desc[UR42][R2.64] ;  /* 0x0000002a02092981 */ /* 0x020362000c1e1900 */
[----:B------:R-:W-:Y:S01]  /*1310*/  IMAD.U32 R25, RZ, RZ, UR4 ;  /* 0x00000004ff197e24 */ /* 0x000fe2000f8e00ff */
[----:B------:R-:W-:Y:S01]  /*1320*/  IADD3.X R7, R30, UR7, RZ, P4, !PT ;  /* 0x000000071e077c10 */ /* 0x000fe2000a7fe4ff */
[----:B------:R-:W-:Y:S01]  /*1330*/  ULDC.64 UR4, c[0x0][0x418] ;  /* 0x0001060000047ab9 */ /* 0x000fe20000000a00 */
[----:B------:R1:W-:Y:S01]  /*1340*/  STL [R1+0x38], R31 ;  /* 0x0000381f01007387 */ /* 0x0003e20000100800 */
[----:B0-----:R-:W-:-:S03]  /*1350*/  @P1 IADD3 R4, P2, R31, UR8, RZ ;  /* 0x000000081f041c10 */ /* 0x001fc6000ff5e0ff */
[----:B------:R1:W5:Y:S01]  /*1360*/  @P0 LDG.E R29, desc[UR42][R6.64] ;  /* 0x0000002a061d0981 */ /* 0x000362000c1e1900 */
[----:B------:R-:W-:Y:S01]  /*1370*/  @P1 IADD3.X R5, R30, UR9, RZ, P2, !PT ;  /* 0x000000091e051c10 */ /* 0x000fe200097fe4ff */
[----:B------:R-:W-:Y:S02]  /*1380*/  UISETP.NE.U32.AND UP0, UPT, UR4, URZ, UPT ;  /* 0x0000003f0400728c */ /* 0x000fe4000bf05070 */
[----:B------:R1:W-:Y:S01]  /*1390*/  STL [R1+0x3c], R30 ;  /* 0x00003c1e01007387 */ /* 0x0003e20000100800 */
[----:B------:R-:W-:Y:S01]  /*13a0*/  ULDC.64 UR8, c[0x0][0xa20] ;  /* 0x0002880000087ab9 */ /* 0x000fe20000000a00 */
[----:B------:R-:W-:Y:S02]  /*13b0*/  ULDC UR4, c[0x0][0x424] ;  /* 0x0001090000047ab9 */ /* 0x000fe40000000800 */
[----:B------:R1:W5:Y:S04]  /*13c0*/  @P1 LDG.E R25, desc[UR42][R4.64] ;  /* 0x0000002a04191981 */ /* 0x000368000c1e1900 */
[----:B------:R1:W-:Y:S04]  /*13d0*/  STL [R1+0x48], R153 ;  /* 0x0000489901007387 */ /* 0x0003e80000100800 */
[----:B------:R1:W-:Y:S01]  /*13e0*/  STL [R1+0x34], R154 ;  /* 0x0000349a01007387 */ /* 0x0003e20000100800 */
[----:B------:R-:W-:Y:S01]  /*13f0*/  UISETP.NE.AND.EX UP0, UPT, UR5, URZ, UPT, UP0 ;  /* 0x0000003f0500728c */ /* 0x000fe2000bf05300 */
[----:B------:R-:W-:-:S02]  /*1400*/  ISETP.NE.U32.AND P2, PT, RZ, UR8, PT ;  /* 0x00000008ff007c0c */ /* 0x000fc4000bf45070 */
[----:B------:R-:W-:Y:S01]  /*1410*/  ULDC UR5, c[0x0][0x2f0] ;  /* 0x0000bc0000057ab9 */ /* 0x000fe20000000800 */
[----:B------:R-:W-:Y:S01]  /*1420*/  USEL UR4, UR4, 0x1, UP0 ;  /* 0x0000000104047887 */ /* 0x000fe20008000000 */
[----:B------:R-:W-:-:S03]  /*1430*/  ISETP.NE.AND.EX P2, PT, RZ, UR9, PT, P2 ;  /* 0x00000009ff007c0c */ /* 0x000fc6000bf45320 */
[----:B------:R-:W-:-:S03]  /*1440*/  UIMAD UR4, UR4, UR5, URZ ;  /* 0x00000005040472a4 */ /* 0x000fc6000f8e023f */
[----:B------:R-:W-:Y:S01]  /*1450*/  ULDC UR5, c[0x0][0x348] ;  /* 0x0000d20000057ab9 */ /* 0x000fe20000000800 */
[----:B------:R-:W-:Y:S01]  /*1460*/  MOV R40, R0 ;  /* 0x0000000000287202 */ /* 0x000fe20000000f00 */
[----:B-1----:R-:W-:Y:S07]  /*1470*/  @P1 BRA `(.L_x_366) ;  /* 0x0000000000241947 */ /* 0x002fee0003800000 */
[----:B------:R-:W-:Y:S02]  /*1480*/  ULDC.64 UR6, c[0x0][0xa00] ;  /* 0x0002800000067ab9 */ /* 0x000fe40000000a00 */
[----:B------:R-:W-:-:S04]  /*1490*/  ISETP.NE.U32.AND P1, PT, RZ, UR6, PT ;  /* 0x00000006ff007c0c */ /* 0x000fc8000bf25070 */
[----:B------:R-:W-:-:S13]  /*14a0*/  ISETP.NE.AND.EX P1, PT, RZ, UR7, PT, P1 ;  /* 0x00000007ff007c0c */ /* 0x000fda000bf25310 */
[----:B------:R-:W-:Y:S05]  /*14b0*/  @!P1 BRA `(.L_x_366) ;  /* 0x0000000000149947 */ /* 0x000fea0003800000 */
[----:B------:R-:W0:Y:S02]  /*14c0*/  LDC.64 R2, c[0x0][0xa00] ;  /* 0x00028000ff027b82 */ /* 0x000e240000000a00 */
[----:B0-----:R-:W-:-:S05]  /*14d0*/  IMAD.WIDE R2, R40, 0x4, R2 ;  /* 0x0000000428027825 */ /* 0x001fca00078e0202 */
[----:B-----5:R-:W2:Y:S04]  /*14e0*/  LDG.E R25, desc[UR42][R2.64] ;  /* 0x0000002a02197981 */ /* 0x020ea8000c1e1900 */
[----:B------:R-:W2:Y:S02]  /*14f0*/  LDG.E R0, desc[UR42][R2.64+0x4] ;  /* 0x0000042a02007981 */ /* 0x000ea4000c1e1900 */
[----:B--2---:R-:W-:-:S07]  /*1500*/  IMAD.IADD R25, R0, 0x1, -R25 ;  /* 0x0000000100197824 */ /* 0x004fce00078e0a19 */
.L_x_366:
[----:B------:R-:W-:Y:S02]  /*1510*/  IMAD.U32 R27, RZ, RZ, UR5 ;  /* 0x00000005ff1b7e24 */ /* 0x000fe4000f8e00ff */
[----:B------:R-:W-:Y:S01]  /*1520*/  IMAD.U32 R28, RZ, RZ, UR4 ;  /* 0x00000004ff1c7e24 */ /* 0x000fe2000f8e00ff */
[----:B------:R-:W-:Y:S06]  /*1530*/  @!P2 BRA `(.L_x_367) ;  /* 0x000000000010a947 */ /* 0x000fec0003800000 */
[----:B------:R-:W-:-:S04]  /*1540*/  IADD3 R2, P0, R31, UR8, RZ ;  /* 0x000000081f027c10 */ /* 0x000fc8000ff1e0ff */
[----:B------:R-:W-:-:S05]  /*1550*/  IADD3.X R3, R30, UR9, RZ, P0, !PT ;  /* 0x000000091e037c10 */ /* 0x000fca00087fe4ff */
[----:B------:R0:W5:Y:S01]  /*1560*/  LDG.E R28, desc[UR42][R2.64] ;  /* 0x0000002a021c7981 */ /* 0x000162000c1e1900 */
[----:B------:R-:W-:Y:S05]  /*1570*/  BRA `(.L_x_368) ;  /* 0x0000000000107947 */ /* 0x000fea0003800000 */
.L_x_367:
[----:B------:R-:W-:Y:S05]  /*1580*/  @!P0 BRA `(.L_x_368) ;  /* 0x00000000000c8947 */ /* 0x000fea0003800000 */
[----:B------:R-:W2:Y:S04]  /*1590*/  LDG.E R3, desc[UR42][R6.64] ;  /* 0x0000002a06037981 */ /* 0x000ea8000c1e1900 */
[----:B------:R-:W2:Y:S02]  /*15a0*/  LDG.E R28, desc[UR42][R6.64+0x4] ;  /* 0x0000042a061c7981 */ /* 0x000ea4000c1e1900 */
[----:B--2---:R-:W-:-:S07]  /*15b0*/  IMAD.IADD R28, R28, 0x1, -R3 ;  /* 0x000000011c1c7824 */ /* 0x004fce00078e0a03 */
.L_x_368:
[----:B------:R-:W-:Y:S02]  /*15c0*/  ULDC.64 UR4, c[0x0][0xa10] ;  /* 0x0002840000047ab9 */ /* 0x000fe40000000a00 */
[----:B------:R-:W-:-:S04]  /*15d0*/  ISETP.NE.U32.AND P0, PT, RZ, UR4, PT ;  /* 0x00000004ff007c0c */ /* 0x000fc8000bf05070 */
[----:B------:R-:W-:Y:S01]  /*15e0*/  ISETP.NE.AND.EX P0, PT, RZ, UR5, PT, P0 ;  /* 0x00000005ff007c0c */ /* 0x000fe2000bf05300 */
[----:B-----5:R-:W-:Y:S01]  /*15f0*/  IMAD.IADD R6, R28, 0x1, -R9 ;  /* 0x000000011c067824 */ /* 0x020fe200078e0a09 */
[----:B------:R-:W-:-:S11]  /*1600*/  ULDC.64 UR4, c[0x0][0xa30] ;  /* 0x00028c0000047ab9 */ /* 0x000fd60000000a00 */
[----:B0-----:R-:W0:Y:S02]  /*1610*/  @P0 LDC.64 R2, c[0x0][0xa10] ;  /* 0x00028400ff020b82 */ /* 0x001e240000000a00 */
[----:B0-----:R-:W-:-:S05]  /*1620*/  @P0 IMAD.WIDE R2, R40, 0x4, R2 ;  /* 0x0000000428020825 */ /* 0x001fca00078e0202 */
[----:B------:R-:W2:Y:S04]  /*1630*/  @P0 LDG.E R0, desc[UR42][R2.64] ;  /* 0x0000002a02000981 */ /* 0x000ea8000c1e1900 */
[----:B------:R-:W2:Y:S01]  /*1640*/  @P0 LDG.E R7, desc[UR42][R2.64+0x4] ;  /* 0x0000042a02070981 */ /* 0x000ea2000c1e1900 */
[----:B------:R-:W-:Y:S01]  /*1650*/  ISETP.NE.U32.AND P1, PT, RZ, UR4, PT ;  /* 0x00000004ff007c0c */ /* 0x000fe2000bf25070 */
[----:B------:R-:W-:Y:S02]  /*1660*/  IMAD.MOV R26, RZ, RZ, -R6 ;  /* 0x000000ffff1a7224 */ /* 0x000fe400078e0a06 */
[----:B------:R-:W-:Y:S01]  /*1670*/  IMAD.MOV.U32 R24, RZ, RZ, R28 ;  /* 0x000000ffff187224 */ /* 0x000fe200078e001c */
[----:B------:R-:W-:Y:S02]  /*1680*/  ISETP.NE.AND.EX P1, PT, RZ, UR5, PT, P1 ;  /* 0x00000005ff007c0c */ /* 0x000fe4000bf25310 */
[----:B------:R-:W-:-:S11]  /*1690*/  VIMNMX R26, RZ, R26, !PT ;  /* 0x0000001aff1a7248 */ /* 0x000fd60007fe0100 */
[----:B------:R-:W-:-:S04]  /*16a0*/  @P1 IADD3 R4, P2, R31, UR4, RZ ;  /* 0x000000041f041c10 */ /* 0x000fc8000ff5e0ff */
[----:B------:R-:W-:-:S05]  /*16b0*/  @P1 IADD3.X R5, R30, UR5, RZ, P2, !PT ;  /* 0x000000051e051c10 */ /* 0x000fca00097fe4ff */
[----:B------:R0:W5:Y:S01]  /*16c0*/  @P1 LDG.E R24, desc[UR42][R4.64] ;  /* 0x0000002a04181981 */ /* 0x000162000c1e1900 */
[----:B--2---:R-:W-:-:S04]  /*16d0*/  @P0 IMAD.IADD R27, R7, 0x1, -R0 ;  /* 0x00000001071b0824 */ /* 0x004fc800078e0a00 */
[----:B------:R-:W-:-:S04]  /*16e0*/  IMAD.IADD R88, R6, 0x1, R27 ;  /* 0x0000000106587824 */ /* 0x000fc800078e021b */
[----:B------:R-:W-:-:S05]  /*16f0*/  VIADD R0, R88, 0x7f ;  /* 0x0000007f58007836 */ /* 0x000fca0000000000 */
[----:B------:R-:W-:-:S04]  /*1700*/  SHF.R.S32.HI R3, RZ, 0x1f, R0 ;  /* 0x0000001fff037819 */ /* 0x000fc80000011400 */
[----:B------:R-:W-:-:S04]  /*1710*/  LEA.HI R3, R3, R0, RZ, 0x7 ;  /* 0x0000000003037211 */ /* 0x000fc800078f38ff */
[----:B------:R-:W-:Y:S02]  /*1720*/  LOP3.LUT R0, R3, 0xffffff80, RZ, 0xc0, !PT ;  /* 0xffffff8003007812 */ /* 0x000fe400078ec0ff */
[----:B------:R-:W-:Y:S02]  /*1730*/  SHF.R.S32.HI R155, RZ, 0x7, R3 ;  /* 0x00000007ff9b7819 */ /* 0x000fe40000011403 */
[----:B------:R-:W-:-:S04]  /*1740*/  VIADDMNMX R7, R0, -R6, R27, PT ;  /* 0x8000000600077246 */ /* 0x000fc8000380011b */
[----:B------:R-:W-:Y:S02]  /*1750*/  ISETP.GT.AND P0, PT, R7, R26, PT ;  /* 0x0000001a0700720c */ /* 0x000fe40003f04270 */
[----:B------:R-:W-:-:S05]  /*1760*/  SHF.R.U32.HI R26, RZ, 0x7, R26 ;  /* 0x00000007ff1a7819 */ /* 0x000fca000001161a */
[----:B------:R-:W-:-:S06]  /*1770*/  IMAD.MOV.U32 R2, RZ, RZ, R26 ;  /* 0x000000ffff027224 */ /* 0x000fcc00078e001a */
[----:B------:R-:W-:-:S05]  /*1780*/  @P0 VIADD R0, R7, 0x7f ;  /* 0x0000007f07000836 */ /* 0x000fca0000000000 */
[----:B0-----:R-:W-:-:S04]  /*1790*/  @P0 SHF.R.S32.HI R5, RZ, 0x1f, R0 ;  /* 0x0000001fff050819 */ /* 0x001fc80000011400 */
[----:B------:R-:W-:-:S04]  /*17a0*/  @P0 LEA.HI R5, R5, R0, RZ, 0x7 ;  /* 0x0000000005050211 */ /* 0x000fc800078f38ff */
[----:B------:R-:W-:Y:S02]  /*17b0*/  @P0 SHF.R.S32.HI R2, RZ, 0x7, R5 ;  /* 0x00000007ff020819 */ /* 0x000fe40000011405 */
[----:B------:R-:W-:Y:S02]  /*17c0*/  PLOP3.LUT P0, PT, PT, PT, PT, 0x80, 0x0 ;  /* 0x000000000000781c */ /* 0x000fe40003f0f070 */
[----:B------:R-:W-:-:S13]  /*17d0*/  ISETP.GT.AND P1, PT, R2, R26, PT ;  /* 0x0000001a0200720c */ /* 0x000fda0003f24270 */
[----:B------:R-:W-:Y:S05]  /*17e0*/  @!P1 BRA `(.L_x_369) ;  /* 0x0000005000509947 */ /* 0x000fea0003800000 */
[----:B------:R-:W-:Y:S01]  /*17f0*/  IADD3 R0, R18, 0x13800, RZ ;  /* 0x0001380012007810 */ /* 0x000fe20007ffe0ff */
[----:B------:R-:W-:Y:S03]  /*1800*/  BSSY B6, `(.L_x_370) ;  /* 0x0000013000067945 */ /* 0x000fe60003800000 */
[----:B------:R-:W-:-:S13]  /*1810*/  LOP3.LUT P0, RZ, R0, 0x9f, RZ, 0xc0, !PT ;  /* 0x0000009f00ff7812 */ /* 0x000fda000780c0ff */
[----:B------:R-:W-:Y:S05]  /*1820*/  @!P0 BRA `(.L_x_371) ;  /* 0x0000000000408947 */ /* 0x000fea0003800000 */
        /* <DEDUP_REMOVED lines=15> */
[----:B-1---5:R-:W-:Y:S05]  /*1920*/  CALL.ABS.NOINC R14 ;  /* 0x000000000e007343 */ /* 0x022fea0003c00000 */
.L_x_371:
[----:B------:R-:W-:Y:S05]  /*1930*/  BSYNC B6 ;  /* 0x0000000000067941 */ /* 0x000fea0003800000 */
.L_x_370:
[----:B------:R-:W-:Y:S01]  /*1940*/  VIADD R0, R18, 0x9000 ;  /* 0x0000900012007836 */ /* 0x000fe20000000000 */
[----:B------:R-:W-:Y:S04]  /*1950*/  BSSY B6, `(.L_x_372) ;  /* 0x0000013000067945 */ /* 0x000fe80003800000 */
        /* <DEDUP_REMOVED lines=9> */
[----:B------:R-:W-:Y:S01]  /*19f0*/  IMAD.U32 R10, RZ, RZ, UR6 ;  /* 0x00000006ff0a7e24 */ /* 0x000fe2000f8e00ff */
[----:B------:R-:W-:Y:S01]  /*1a00*/  MOV R6, UR4 ;  /* 0x0000000400067c02 */ /* 0x000fe20008000f00 */
[----:B------:R-:W-:Y:S02]  /*1a10*/  IMAD.U32 R7, RZ, RZ, UR5 ;  /* 0x00000005ff077e24 */ /* 0x000fe4000f8e00ff */
[----:B------:R-:W-:-:S02]  /*1a20*/  IMAD.U32 R11, RZ, RZ, UR7 ;  /* 0x00000007ff0b7e24 */ /* 0x000fc4000f8e00ff */
[----:B------:R-:W-:Y:S02]  /*1a30*/  IMAD.MOV.U32 R8, RZ, RZ, 0x70 ;  /* 0x00000070ff087424 */ /* 0x000fe400078e00ff */
[----:B------:R-:W-:Y:S02]  /*1a40*/  IMAD.MOV.U32 R12, RZ, RZ, 0x1 ;  /* 0x00000001ff0c7424 */ /* 0x000fe400078e00ff */
[----:B0-----:R-:W-:-:S07]  /*1a50*/  IMAD.MOV.U32 R13, RZ, RZ, RZ ;  /* 0x000000ffff0d7224 */ /* 0x001fce00078e00ff */
[----:B------:R-:W-:-:S07]  /*1a60*/  LEPC R20, `(.L_x_373) ;  /* 0x000000001014794e */ /* 0x000fce0000000000 */
[----:B-1---5:R-:W-:Y:S05]  /*1a70*/  CALL.ABS.NOINC R14 ;  /* 0x000000000e007343 */ /* 0x022fea0003c00000 */
.L_x_373:
[----:B------:R-:W-:Y:S05]  /*1a80*/  BSYNC B6 ;  /* 0x0000000000067941 */ /* 0x000fea0003800000 */
.L_x_372:
[----:B------:R-:W-:Y:S01]  /*1a90*/  ULDC.64 UR4, c[0x0][0x9f8] ;  /* 0x00027e0000047ab9 */ /* 0x000fe20000000a00 */
[----:B------:R-:W2:Y:S01]  /*1aa0*/  LDL R11, [R1+0xc] ;  /* 0x00000c00010b7983 */ /* 0x000ea20000100800 */
[----:B------:R-:W-:Y:S01]  /*1ab0*/  ISETP.NE.U32.AND P0, PT, RZ, UR4, PT ;  /* 0x00000004ff007c0c */ /* 0x000fe2000bf05070 */
[----:B------:R-:W0:Y:S02]  /*1ac0*/  LDC.64 R60, c[0x0][0x3f8] ;  /* 0x0000fe00ff3c7b82 */ /* 0x000e240000000a00 */
[----:B------:R-:W3:Y:S01]  /*1ad0*/  LDL R8, [R1+0x60] ;  /* 0x0000600001087983 */ /* 0x000ee20000100800 */
[----:B------:R-:W-:-:S03]  /*1ae0*/  ISETP.NE.AND.EX P0, PT, RZ, UR5, PT, P0 ;  /* 0x00000005ff007c0c */ /* 0x000fc6000bf05300 */
[----:B------:R-:W4:Y:S02]  /*1af0*/  LDL R10, [R1+0x1c] ;  /* 0x00001c00010a7983 */ /* 0x000f240000100800 */
[----:B------:R-:W1:Y:S08]  /*1b00*/  LDC R54, c[0x0][0x3f4] ;  /* 0x0000fd00ff367b82 */ /* 0x000e700000000800 */
[----:B------:R-:W-:Y:S01]  /*1b10*/  @P0 IADD3 R4, P1, R31, UR4, RZ ;  /* 0x000000041f040c10 */ /* 0x000fe2000ff3e0ff */
[----:B------:R-:W0:Y:S01]  /*1b20*/  S2R R20, SR_TID.X ;  /* 0x0000000000147919 */ /* 0x000e220000002100 */
[----:B------:R-:W1:Y:S01]  /*1b30*/  LDC.64 R58, c[0x0][0x408] ;  /* 0x00010200ff3a7b82 */ /* 0x000e620000000a00 */
[----:B------:R-:W-:Y:S01]  /*1b40*/  VIADD R67, R16, 0x20 ;  /* 0x0000002010437836 */ /* 0x000fe20000000000 */
[----:B------:R-:W-:Y:S01]  /*1b50*/  @P0 IADD3.X R5, R30, UR5, RZ, P1, !PT ;  /* 0x000000051e050c10 */ /* 0x000fe20008ffe4ff */
[----:B------:R-:W-:-:S04]  /*1b60*/  ULDC UR4, c[0x0][0x2f4] ;  /* 0x0000bd0000047ab9 */ /* 0x000fc80000000800 */
[----:B------:R0:W4:Y:S01]  /*1b70*/  @P0 LDG.E R40, desc[UR42][R4.64] ;  /* 0x0000002a04280981 */ /* 0x000122000c1e1900 */
[----:B------:R-:W-:-:S04]  /*1b80*/  ISETP.GE.AND P1, PT, R67, UR4, PT ;  /* 0x0000000443007c0c */ /* 0x000fc8000bf26270 */
[----:B------:R-:W-:Y:S02]  /*1b90*/  SEL R3, RZ, 0xffffffff, P1 ;  /* 0xffffffffff037807 */ /* 0x000fe40000800000 */
[----:B------:R-:W-:-:S03]  /*1ba0*/  ISETP.GE.AND P0, PT, R16, UR4, PT ;  /* 0x0000000410007c0c */ /* 0x000fc6000bf06270 */
[----:B0-----:R-:W-:Y:S02]  /*1bb0*/  IMAD.SHL.U32 R5, R3, 0x2, RZ ;  /* 0x0000000203057824 */ /* 0x001fe400078e00ff */
[----:B------:R-:W-:-:S05]  /*1bc0*/  VIADD R32, R20, 0xffffff80 ;  /* 0xffffff8014207836 */ /* 0x000fca0000000000 */
[----:B------:R-:W-:-:S04]  /*1bd0*/  LEA.HI R30, R32, R32, RZ, 0x1 ;  /* 0x00000020201e7211 */ /* 0x000fc800078f08ff */
[----:B------:R-:W-:-:S04]  /*1be0*/  SHF.R.S32.HI R30, RZ, 0x1, R30 ;  /* 0x00000001ff1e7819 */ /* 0x000fc8000001141e */
[----:B------:R-:W-:Y:S02]  /*1bf0*/  SHF.R.S32.HI R3, RZ, 0x1f, R30 ;  /* 0x0000001fff037819 */ /* 0x000fe4000001141e */
[----:B------:R-:W-:Y:S02]  /*1c00*/  SEL R0, RZ, 0x1, P0 ;  /* 0x00000001ff007807 */ /* 0x000fe40000000000 */
[----:B------:R-:W-:Y:S01]  /*1c10*/  SHF.R.S32.HI R23, RZ, 0x1f, R22 ;  /* 0x0000001fff177819 */ /* 0x000fe20000011416 */
[----:B------:R-:W-:Y:S01]  /*1c20*/  IMAD R4, R3, R60, RZ ;  /* 0x0000003c03047224 */ /* 0x000fe200078e02ff */
[----:B------:R-:W-:Y:S02]  /*1c30*/  SHF.R.S32.HI R17, RZ, 0x1f, R16 ;  /* 0x0000001fff117819 */ /* 0x000fe40000011410 */
[-C--:B-1----:R-:W-:Y:S02]  /*1c40*/  ISETP.GE.AND P3, PT, R16, R54.reuse, PT ;  /* 0x000000361000720c */ /* 0x082fe40003f66270 */
[----:B------:R-:W-:Y:S01]  /*1c50*/  ISETP.GE.AND P2, PT, R67, R54, PT ;  /* 0x000000364300720c */ /* 0x000fe20003f46270 */
[----:B------:R-:W-:Y:S01]  /*1c60*/  IMAD R6, R3, R58, RZ ;  /* 0x0000003a03067224 */ /* 0x000fe200078e02ff */
[----:B------:R-:W-:Y:S01]  /*1c70*/  LOP3.LUT R0, R5, 0x2, R0, 0xe2, !PT ;  /* 0x0000000205007812 */ /* 0x000fe200078ee200 */
[C---:B------:R-:W-:Y:S01]  /*1c80*/  IMAD R5, R30.reuse, R61, R4 ;  /* 0x0000003d1e057224 */ /* 0x040fe200078e0204 */
[----:B------:R-:W0:Y:S01]  /*1c90*/  S2R R31, SR_TID.X ;  /* 0x00000000001f7919 */ /* 0x000e220000002100 */
[----:B------:R-:W-:Y:S01]  /*1ca0*/  IMAD.WIDE.U32 R46, R30, R60, R22 ;  /* 0x0000003c1e2e7225 */ /* 0x000fe200078e0016 */
[----:B------:R-:W-:-:S02]  /*1cb0*/  SEL R3, R54, RZ, P3 ;  /* 0x000000ff36037207 */ /* 0x000fc40001800000 */
[----:B------:R-:W-:Y:S01]  /*1cc0*/  SEL R4, R54, RZ, P2 ;  /* 0x000000ff36047207 */ /* 0x000fe20001000000 */
[----:B------:R-:W-:-:S04]  /*1cd0*/  IMAD.WIDE.U32 R44, R30, R60, R16 ;  /* 0x0000003c1e2c7225 */ /* 0x000fc800078e0010 */
[----:B------:R-:W-:Y:S02]  /*1ce0*/  IMAD.IADD R47, R47, 0x1, R5 ;  /* 0x000000012f2f7824 */ /* 0x000fe400078e0205 */
[----:B------:R-:W-:Y:S02]  /*1cf0*/  IMAD.IADD R45, R5, 0x1, R45 ;  /* 0x00000001052d7824 */ /* 0x000fe400078e022d */
[----:B------:R-:W-:Y:S02]  /*1d00*/  IMAD.IADD R3, R16, 0x1, R3 ;  /* 0x0000000110037824 */ /* 0x000fe400078e0203 */
[----:B------:R-:W-:Y:S02]  /*1d10*/  IMAD.IADD R5, R67, 0x1, R4 ;  /* 0x0000000143057824 */ /* 0x000fe400078e0204 */
[----:B------:R-:W-:Y:S01]  /*1d20*/  IMAD R9, R30, R59, R6 ;  /* 0x0000003b1e097224 */ /* 0x000fe200078e0206 */
[----:B------:R-:W-:Y:S02]  /*1d30*/  SHF.R.S32.HI R4, RZ, 0x1f, R3 ;  /* 0x0000001fff047819 */ /* 0x000fe40000011403 */
[----:B------:R-:W-:-:S02]  /*1d40*/  SHF.R.S32.HI R6, RZ, 0x1f, R5 ;  /* 0x0000001fff067819 */ /* 0x000fc40000011405 */
[----:B------:R-:W-:Y:S02]  /*1d50*/  LEA.HI R65, R4, R3, RZ, 0x4 ;  /* 0x0000000304417211 */ /* 0x000fe400078f20ff */
[----:B------:R-:W-:Y:S02]  /*1d60*/  LEA.HI R64, R6, R5, RZ, 0x4 ;  /* 0x0000000506407211 */ /* 0x000fe400078f20ff */
[----:B------:R-:W-:Y:S02]  /*1d70*/  LEA.HI R3, R4, R3, RZ, 0x5 ;  /* 0x0000000304037211 */ /* 0x000fe400078f28ff */
[----:B------:R-:W-:Y:S01]  /*1d80*/  LEA.HI R5, R6, R5, RZ, 0x5 ;  /* 0x0000000506057211 */ /* 0x000fe200078f28ff */
[----:B------:R-:W-:Y:S01]  /*1d90*/  IMAD.WIDE.U32 R42, R30, R58, R22 ;  /* 0x0000003a1e2a7225 */ /* 0x000fe200078e0016 */
[----:B-----5:R-:W-:-:S03]  /*1da0*/  SHF.R.S32.HI R7, RZ, 0x1f, R24 ;  /* 0x0000001fff077819 */ /* 0x020fc60000011418 */
[----:B------:R-:W-:Y:S02]  /*1db0*/  IMAD.SHL.U32 R4, R3, 0x80, RZ ;  /* 0x0000008003047824 */ /* 0x000fe400078e00ff */
[----:B------:R-:W-:Y:S02]  /*1dc0*/  IMAD.SHL.U32 R6, R5, 0x80, RZ ;  /* 0x0000008005067824 */ /* 0x000fe400078e00ff */
[----:B------:R-:W-:Y:S01]  /*1dd0*/  IMAD.WIDE.U32 R20, R30, R58, R16 ;  /* 0x0000003a1e147225 */ /* 0x000fe200078e0010 */
[----:B------:R-:W-:Y:S02]  /*1de0*/  IADD3 R43, R43, R9, RZ ;  /* 0x000000092b2b7210 */ /* 0x000fe40007ffe0ff */
[----:B------:R-:W-:Y:S02]  /*1df0*/  LOP3.LUT R4, R4, 0xfffff000, RZ, 0xc0, !PT ;  /* 0xfffff00004047812 */ /* 0x000fe400078ec0ff */
[----:B------:R-:W-:Y:S01]  /*1e00*/  LOP3.LUT R6, R6, 0xfffff000, RZ, 0xc0, !PT ;  /* 0xfffff00006067812 */ /* 0x000fe200078ec0ff */
[----:B------:R-:W-:-:S02]  /*1e10*/  IMAD.IADD R21, R9, 0x1, R21 ;  /* 0x0000000109157824 */ /* 0x000fc400078e0215 */
[----:B------:R-:W-:-:S04]  /*1e20*/  IMAD.WIDE.U32 R46, R24, R60, R46 ;  /* 0x0000003c182e7225 */ /* 0x000fc800078e002e */
[----:B------:R-:W-:-:S04]  /*1e30*/  IMAD.WIDE.U32 R44, R24, R60, R44 ;  /* 0x0000003c182c7225 */ /* 0x000fc800078e002c */
[----:B------:R-:W-:Y:S01]  /*1e40*/  IMAD.WIDE.U32 R42, R24, R58, R42 ;  /* 0x0000003a182a7225 */ /* 0x000fe200078e002a */
[----:B------:R-:W-:-:S03]  /*1e50*/  LOP3.LUT R53, R0, 0x1, RZ, 0xc0, !PT ;  /* 0x0000000100357812 */ /* 0x000fc600078ec0ff */
[----:B------:R-:W-:Y:S01]  /*1e60*/  IMAD.WIDE.U32 R20, R24, R58, R20 ;  /* 0x0000003a18147225 */ /* 0x000fe200078e0014 */
[----:B------:R-:W-:Y:S02]  /*1e70*/  LOP3.LUT R52, R0, 0x2, RZ, 0xc0, !PT ;  /* 0x0000000200347812 */ /* 0x000fe400078ec0ff */
[----:B------:R-:W-:Y:S01]  /*1e80*/  SHF.R.S32.HI R57, RZ, 0x1f, R154 ;  /* 0x0000001fff397819 */ /* 0x000fe2000001149a */
[----:B------:R-:W-:Y:S01]  /*1e90*/  IMAD.IADD R66, R29, 0x1, R28 ;  /* 0x000000011d427824 */ /* 0x000fe200078e021c */
[----:B------:R-:W-:Y:S01]  /*1ea0*/  ISETP.GE.AND P1, PT, R156, UR4, PT ;  /* 0x000000049c007c0c */ /* 0x000fe2000bf26270 */
[----:B------:R-:W-:Y:S01]  /*1eb0*/  IMAD.SHL.U32 R54, R54, 0x2, RZ ;  /* 0x0000000236367824 */ /* 0x000fe200078e00ff */
[----:B------:R-:W-:Y:S02]  /*1ec0*/  LOP3.LUT R41, R65, 0xfffffff0, RZ, 0xc0, !PT ;  /* 0xfffffff041297812 */ /* 0x000fe400078ec0ff */
[C---:B--2---:R-:W-:Y:S02]  /*1ed0*/  LOP3.LUT R3, R11.reuse, 0x10, R65, 0xf8, !PT ;  /* 0x000000100b037812 */ /* 0x044fe400078ef841 */
[----:B------:R-:W-:-:S02]  /*1ee0*/  LOP3.LUT R5, R11, 0x10, R64, 0xf8, !PT ;  /* 0x000000100b057812 */ /* 0x000fc400078ef840 */
[----:B------:R-:W-:Y:S02]  /*1ef0*/  LEA.HI R11, R32, R32, RZ, 0x1 ;  /* 0x00000020200b7211 */ /* 0x000fe400078f08ff */
[-C--:B---3--:R-:W-:Y:S02]  /*1f00*/  LOP3.LUT R3, R3, R8.reuse, RZ, 0x3c, !PT ;  /* 0x0000000803037212 */ /* 0x088fe400078e3cff */
[----:B------:R-:W-:Y:S01]  /*1f10*/  LOP3.LUT R5, R5, R8, RZ, 0x3c, !PT ;  /* 0x0000000805057212 */ /* 0x000fe200078e3cff */
[----:B------:R-:W-:Y:S01]  /*1f20*/  IMAD R8, R7, R60, RZ ;  /* 0x0000003c07087224 */ /* 0x000fe200078e02ff */
[----:B------:R-:W-:Y:S01]  /*1f30*/  LOP3.LUT R11, R11, 0xfffffffe, RZ, 0xc0, !PT ;  /* 0xfffffffe0b0b7812 */ /* 0x000fe200078ec0ff */
[----:B------:R-:W-:Y:S01]  /*1f40*/  IMAD R7, R7, R58, RZ ;  /* 0x0000003a07077224 */ /* 0x000fe200078e02ff */
[----:B----4-:R-:W-:Y:S01]  /*1f50*/  IADD3 R63, R3, R4, R10 ;  /* 0x00000004033f7210 */ /* 0x010fe20007ffe00a */
[C---:B------:R-:W-:Y:S01]  /*1f60*/  IMAD R3, R24.reuse, R61, R8 ;  /* 0x0000003d18037224 */ /* 0x040fe200078e0208 */
[----:B------:R-:W-:Y:S01]  /*1f70*/  IADD3 R62, R5, R6, R10 ;  /* 0x00000006053e7210 */ /* 0x000fe20007ffe00a */
[----:B------:R-:W-:Y:S01]  /*1f80*/  IMAD R7, R24, R59, R7 ;  /* 0x0000003b18077224 */ /* 0x000fe200078e0207 */
[----:B0-----:R-:W-:Y:S01]  /*1f90*/  SHF.R.U32.HI R10, RZ, 0x7, R31 ;  /* 0x00000007ff0a7819 */ /* 0x001fe2000001161f */
[----:B------:R-:W-:Y:S01]  /*1fa0*/  IMAD.IADD R11, R32, 0x1, -R11 ;  /* 0x00000001200b7824 */ /* 0x000fe200078e0a0b */
[----:B------:R-:W-:Y:S01]  /*1fb0*/  SHF.L.U64.HI R61, R60, 0x7, R61 ;  /* 0x000000073c3d7819 */ /* 0x000fe2000001023d */
[----:B------:R-:W-:Y:S01]  /*1fc0*/  IMAD.IADD R51, R47, 0x1, R3 ;  /* 0x000000012f337824 */ /* 0x000fe200078e0203 */
[----:B------:R-:W-:Y:S01]  /*1fd0*/  SHF.L.U64.HI R59, R58, 0x7, R59 ;  /* 0x000000073a3b7819 */ /* 0x000fe2000001023b */
[----:B------:R-:W-:Y:S01]  /*1fe0*/  IMAD.IADD R50, R3, 0x1, R45 ;  /* 0x0000000103327824 */ /* 0x000fe200078e022d */
[----:B------:R-:W-:Y:S01]  /*1ff0*/  IADD3 R49, R43, R7, RZ ;  /* 0x000000072b317210 */ /* 0x000fe20007ffe0ff */
[----:B------:R-:W-:Y:S01]  /*2000*/  IMAD.SHL.U32 R60, R60, 0x80, RZ ;  /* 0x000000803c3c7824 */ /* 0x000fe200078e00ff */
[----:B------:R-:W-:Y:S01]  /*2010*/  LOP3.LUT R3, R64, 0xfffffff0, RZ, 0xc0, !PT ;  /* 0xfffffff040037812 */ /* 0x000fe200078ec0ff */
[----:B------:R-:W-:-:S02]  /*2020*/  IMAD.SHL.U32 R58, R58, 0x80, RZ ;  /* 0x000000803a3a7824 */ /* 0x000fc400078e00ff */
[----:B------:R-:W-:Y:S01]  /*2030*/  IMAD R56, R11, 0xc0, R30 ;  /* 0x000000c00b387824 */ /* 0x000fe200078e021e */
[----:B------:R-:W-:Y:S01]  /*2040*/  SHF.R.S32.HI R0, RZ, 0x1f, R40 ;  /* 0x0000001fff007819 */ /* 0x000fe20000011428 */
[----:B------:R-:W-:Y:S02]  /*2050*/  VIADD R55, R10, 0x8 ;  /* 0x000000080a377836 */ /* 0x000fe40000000000 */
[----:B------:R-:W-:-:S07]  /*2060*/  IMAD.IADD R48, R7, 0x1, R21 ;  /* 0x0000000107307824 */ /* 0x000fce00078e0215 */
.L_x_416:
[----:B--2---:R-:W2:Y:S01]  /*2070*/  LDL R12, [R1+0x24] ;  /* 0x00002400010c7983 */ /* 0x004ea20000100800 */
[----:B------:R-:W0:Y:S01]  /*2080*/  LDC R77, c[0x0][0x430] ;  /* 0x00010c00ff4d7b82 */ /* 0x000e220000000800 */
[----:B------:R-:W-:Y:S02]  /*2090*/  VIADD R10, R2, 0xffffffff ;  /* 0xffffffff020a7836 */ /* 0x000fe40000000000 */
[----:B------:R-:W-:Y:S02]  /*20a0*/  IMAD.MOV.U32 R78, RZ, RZ, RZ ;  /* 0x000000ffff4e7224 */ /* 0x000fe400078e00ff */
[----:B------:R-:W-:-:S03]  /*20b0*/  IMAD R4, R10, 0x80, R56 ;  /* 0x000000800a047824 */ /* 0x000fc600078e0238 */
[----:B------:R-:W1:Y:S01]  /*20c0*/  LDC R80, c[0x0][0x3f4] ;  /* 0x0000fd00ff507b82 */ /* 0x000e620000000800 */
[----:B------:R-:W-:Y:S01]  /*20d0*/  IMAD.IADD R13, R66, 0x1, R4 ;  /* 0x00000001420d7824 */ /* 0x000fe200078e0204 */
[----:B------:R-:W-:-:S03]  /*20e0*/  ISETP.GE.AND P0, PT, R4, R27, PT ;  /* 0x0000001b0400720c */ /* 0x000fc60003f06270 */
[----:B------:R-:W-:Y:S01]  /*20f0*/  IMAD.MOV.U32 R8, RZ, RZ, R13 ;  /* 0x000000ffff087224 */ /* 0x000fe200078e000d */
[----:B------:R-:W-:Y:S02]  /*2100*/  ISETP.GT.OR P0, PT, R56, 0x7f, P0 ;  /* 0x0000007f3800780c */ /* 0x000fe40000704670 */
[----:B0-----:R-:W-:-:S11]  /*2110*/  ISETP.NE.AND P4, PT, R77, 0x1, PT ;  /* 0x000000014d00780c */ /* 0x001fd60003f85270 */
[----:B------:R-:W0:Y:S08]  /*2120*/  @!P0 LDC.64 R6, c[0x0][0x428] ;  /* 0x00010a00ff068b82 */ /* 0x000e300000000a00 */
[----:B---3--:R-:W3:Y:S08]  /*2130*/  @!P0 LDC.64 R4, c[0x0][0x418] ;  /* 0x00010600ff048b82 */ /* 0x008ef00000000a00 */
[----:B----4-:R-:W4:Y:S08]  /*2140*/  @P4 LDC R2, c[0x0][0x434] ;  /* 0x00010d00ff024b82 */ /* 0x010f300000000800 */
[----:B------:R-:W1:Y:S01]  /*2150*/  @P4 LDC R9, c[0x0][0x438] ;  /* 0x00010e00ff094b82 */ /* 0x000e620000000800 */
[----:B----4-:R-:W-:-:S05]  /*2160*/  @P4 IMAD.HI.U32 R2, R13, R2, RZ ;  /* 0x000000020d024227 */ /* 0x010fca00078e00ff */
[----:B-1----:R-:W-:Y:S01]  /*2170*/  @P4 SHF.R.U32.HI R8, RZ, R9, R2 ;  /* 0x00000009ff084219 */ /* 0x002fe20000011602 */
[----:B0-----:R-:W-:-:S03]  /*2180*/  @!P0 IMAD R2, R0, R6, RZ ;  /* 0x0000000600028224 */ /* 0x001fc600078e02ff */
[----:B------:R-:W-:Y:S01]  /*2190*/  @!P0 SHF.R.S32.HI R9, RZ, 0x1f, R8 ;  /* 0x0000001fff098819 */ /* 0x000fe20000011408 */
[C---:B------:R-:W-:Y:S02]  /*21a0*/  @!P0 IMAD R11, R40.reuse, R7, R2 ;  /* 0x00000007280b8224 */ /* 0x040fe400078e0202 */
[----:B------:R-:W-:-:S04]  /*21b0*/  @!P0 IMAD.WIDE.U32 R6, R40, R6, R8 ;  /* 0x0000000628068225 */ /* 0x000fc800078e0008 */
[----:B------:R-:W-:Y:S01]  /*21c0*/  @!P0 IMAD.IADD R2, R7, 0x1, R11 ;  /* 0x0000000107028824 */ /* 0x000fe200078e020b */
[----:B---3--:R-:W-:-:S04]  /*21d0*/  @!P0 LEA R4, P4, R6, R4, 0x2 ;  /* 0x0000000406048211 */ /* 0x008fc800078810ff */
[----:B------:R-:W-:-:S05]  /*21e0*/  @!P0 LEA.HI.X R5, R6, R5, R2, 0x2, P4 ;  /* 0x0000000506058211 */ /* 0x000fca00020f1402 */
[----:B------:R0:W5:Y:S01]  /*21f0*/  @!P0 LDG.E R78, desc[UR42][R4.64] ;  /* 0x0000002a044e8981 */ /* 0x000162000c1e1900 */
[----:B------:R-:W-:Y:S01]  /*2200*/  ISETP.GE.AND P0, PT, R80, 0x1, PT ;  /* 0x000000015000780c */ /* 0x000fe20003f06270 */
[----:B------:R-:W-:Y:S01]  /*2210*/  IMAD.MOV R2, RZ, RZ, -R8 ;  /* 0x000000ffff027224 */ /* 0x000fe200078e0a08 */
[----:B------:R-:W-:Y:S05]  /*2220*/  YIELD ;  /* 0x0000000000007946 */ /* 0x000fea0003800000 */
[----:B------:R-:W-:Y:S01]  /*2230*/  BSSY B0, `(.L_x_374) ;  /* 0x000041b000007945 */ /* 0x000fe20003800000 */
[----:B------:R-:W-:Y:S01]  /*2240*/  IMAD R77, R77, R2, R13 ;  /* 0x000000024d4d7224 */ /* 0x000fe200078e020d */
[----:B------:R-:W-:Y:S01]  /*2250*/  ISETP.GT.AND P4, PT, R10, R26, PT ;  /* 0x0000001a0a00720c */ /* 0x000fe20003f84270 */
[----:B------:R-:W-:-:S02]  /*2260*/  IMAD.MOV.U32 R2, RZ, RZ, R10 ;  /* 0x000000ffff027224 */ /* 0x000fc400078e000a */
[----:B--2---:R-:W-:-:S04]  /*2270*/  IMAD R69, R19, 0x3000, R12 ;  /* 0x0000300013457824 */ /* 0x004fc800078e020c */
[----:B------:R-:W-:Y:S01]  /*2280*/  IMAD.IADD R69, R18, 0x1, R69 ;  /* 0x0000000112457824 */ /* 0x000fe200078e0245 */
[----:B0-----:R-:W-:Y:S06]  /*2290*/  @!P0 BRA `(.L_x_375) ;  /* 0x0000003c00608947 */ /* 0x001fec0003800000 */
[----:B------:R-:W-:Y:S01]  /*22a0*/  SHF.R.S32.HI R76, RZ, 0x1f, R77 ;  /* 0x0000001fff4c7819 */ /* 0x000fe2000001144d */
[----:B------:R-:W-:Y:S01]  /*22b0*/  ULDC.64 UR4, c[0x0][0x300] ;  /* 0x0000c00000047ab9 */ /* 0x000fe20000000a00 */
[----:B-----5:R-:W-:Y:S01]  /*22c0*/  SHF.R.S32.HI R75, RZ, 0x1f, R78 ;  /* 0x0000001fff4b7819 */ /* 0x020fe2000001144e */
[----:B------:R-:W-:Y:S01]  /*22d0*/  IMAD.WIDE.U32 R4, R77, UR4, RZ ;  /* 0x000000044d047c25 */ /* 0x000fe2000f8e00ff */
[----:B------:R-:W-:Y:S02]  /*22e0*/  ULDC.U8 UR6, c[0x0][0x410] ;  /* 0x0001040000067ab9 */ /* 0x000fe40000000000 */
[----:B------:R-:W-:Y:S01]  /*22f0*/  ISETP.NE.AND P0, PT, RZ, UR6, PT ;  /* 0x00000006ff007c0c */ /* 0x000fe2000bf05270 */
[----:B------:R-:W-:Y:S02]  /*2300*/  IMAD R6, R76, UR4, RZ ;  /* 0x000000044c067c24 */ /* 0x000fe4000f8e02ff */
[-C--:B------:R-:W-:Y:S02]  /*2310*/  IMAD R8, R59, R2.reuse, RZ ;  /* 0x000000023b087224 */ /* 0x080fe400078e02ff */
[----:B------:R-:W-:Y:S01]  /*2320*/  IMAD R7, R77, UR5, R6 ;  /* 0x000000054d077c24 */ /* 0x000fe2000f8e0206 */
[----:B------:R-:W-:Y:S01]  /*2330*/  ULDC.64 UR4, c[0x0][0x310] ;  /* 0x0000c40000047ab9 */ /* 0x000fe20000000a00 */
[----:B------:R-:W-:-:S02]  /*2340*/  IMAD R6, R61, R2, RZ ;  /* 0x000000023d067224 */ /* 0x000fc400078e02ff */
[----:B------:R-:W-:Y:S02]  /*2350*/  IMAD R9, R75, UR4, RZ ;  /* 0x000000044b097c24 */ /* 0x000fe4000f8e02ff */
[----:B------:R-:W-:Y:S01]  /*2360*/  IMAD.IADD R5, R5, 0x1, R7 ;  /* 0x0000000105057824 */ /* 0x000fe200078e0207 */
[----:B------:R-:W-:Y:S01]  /*2370*/  SHF.R.S32.HI R7, RZ, 0x1f, R2 ;  /* 0x0000001fff077819 */ /* 0x000fe20000011402 */
[C---:B------:R-:W-:Y:S02]  /*2380*/  IMAD R9, R78.reuse, UR5, R9 ;  /* 0x000000054e097c24 */ /* 0x040fe4000f8e0209 */
[----:B------:R-:W-:Y:S01]  /*2390*/  IMAD.WIDE.U32 R4, R78, UR4, R4 ;  /* 0x000000044e047c25 */ /* 0x000fe2000f8e0004 */
[----:B------:R-:W-:-:S03]  /*23a0*/  ULDC.64 UR4, c[0x0][0x308] ;  /* 0x0000c20000047ab9 */ /* 0x000fc60000000a00 */
[----:B------:R-:W-:Y:S02]  /*23b0*/  IMAD.IADD R5, R5, 0x1, R9 ;  /* 0x0000000105057824 */ /* 0x000fe400078e0209 */
[----:B------:R-:W-:Y:S02]  /*23c0*/  IMAD R9, R57, UR4, RZ ;  /* 0x0000000439097c24 */ /* 0x000fe4000f8e02ff */
[----:B------:R-:W-:-:S04]  /*23d0*/  IMAD.WIDE.U32 R4, R154, UR4, R4 ;  /* 0x000000049a047c25 */ /* 0x000fc8000f8e0004 */
[----:B------:R-:W-:Y:S01]  /*23e0*/  IMAD R9, R154, UR5, R9 ;  /* 0x000000059a097c24 */ /* 0x000fe2000f8e0209 */
[----:B------:R-:W-:Y:S01]  /*23f0*/  ULDC.64 UR4, c[0x0][0x2e8] ;  /* 0x0000ba0000047ab9 */ /* 0x000fe20000000a00 */
[----:B------:R-:W-:Y:S01]  /*2400*/  IMAD R74, R10, -0x80, R27 ;  /* 0xffffff800a4a7824 */ /* 0x000fe200078e021b */
[----:B------:R-:W-:Y:S01]  /*2410*/  IADD3 R84, P5, R4, UR4, RZ ;  /* 0x0000000404547c10 */ /* 0x000fe2000ffbe0ff */
[----:B------:R-:W-:Y:S02]  /*2420*/  IMAD R15, R7, R60, R6 ;  /* 0x0000003c070f7224 */ /* 0x000fe400078e0206 */
[----:B------:R-:W-:Y:S01]  /*2430*/  IMAD.WIDE.U32 R10, R60, R2, RZ ;  /* 0x000000023c0a7225 */ /* 0x000fe200078e00ff */
[----:B------:R-:W-:Y:S02]  /*2440*/  IADD3.X R82, R5, UR5, R9, P5, !PT ;  /* 0x0000000505527c10 */ /* 0x000fe4000affe409 */
[----:B------:R-:W-:Y:S01]  /*2450*/  VIMNMX R74, R74, 0x80, PT ;  /* 0x000000804a4a7848 */ /* 0x000fe20003fe0100 */
[----:B------:R-:W-:Y:S01]  /*2460*/  IMAD R7, R7, R58, R8 ;  /* 0x0000003a07077224 */ /* 0x000fe200078e0208 */
[----:B------:R-:W-:Y:S01]  /*2470*/  IADD3 R15, R11, R15, RZ ;  /* 0x0000000f0b0f7210 */ /* 0x000fe20007ffe0ff */
[----:B------:R-:W-:-:S04]  /*2480*/  IMAD.WIDE.U32 R12, R58, R2, RZ ;  /* 0x000000023a0c7225 */ /* 0x000fc800078e00ff */
[----:B------:R-:W-:Y:S01]  /*2490*/  IMAD.IADD R14, R13, 0x1, R7 ;  /* 0x000000010d0e7824 */ /* 0x000fe200078e0207 */
[----:B------:R-:W-:Y:S06]  /*24a0*/  @!P0 BRA `(.L_x_376) ;  /* 0x0000001800588947 */ /* 0x000fec0003800000 */
[----:B------:R-:W0:Y:S01]  /*24b0*/  S2R R28, SR_TID.X ;  /* 0x00000000001c7919 */ /* 0x000e220000002100 */
[----:B------:R-:W-:Y:S01]  /*24c0*/  BSSY B1, `(.L_x_377) ;  /* 0x0000023000017945 */ /* 0x000fe20003800000 */
[----:B------:R-:W-:Y:S02]  /*24d0*/  CS2R R8, SRZ ;  /* 0x0000000000087805 */ /* 0x000fe4000001ff00 */
[----:B------:R-:W-:Y:S02]  /*24e0*/  CS2R R30, SRZ ;  /* 0x00000000001e7805 */ /* 0x000fe4000001ff00 */
[----:B------:R-:W-:Y:S02]  /*24f0*/  CS2R R34, SRZ ;  /* 0x0000000000227805 */ /* 0x000fe4000001ff00 */
[----:B------:R-:W-:Y:S02]  /*2500*/  CS2R R32, SRZ ;  /* 0x0000000000207805 */ /* 0x000fe4000001ff00 */
[----:B------:R-:W-:Y:S01]  /*2510*/  CS2R R36, SRZ ;  /* 0x0000000000247805 */ /* 0x000fe2000001ff00 */
[----:B0-----:R-:W-:-:S05]  /*2520*/  VIADD R28, R28, 0xffffff80 ;  /* 0xffffff801c1c7836 */ /* 0x001fca0000000000 */
[----:B------:R-:W-:-:S04]  /*2530*/  LEA.HI R28, R28, R28, RZ, 0x1 ;  /* 0x0000001c1c1c7211 */ /* 0x000fc800078f08ff */
[----:B------:R-:W-:-:S04]  /*2540*/  SHF.R.S32.HI R28, RZ, 0x1, R28 ;  /* 0x00000001ff1c7819 */ /* 0x000fc8000001141c */
[----:B------:R-:W-:Y:S02]  /*2550*/  ISETP.GE.AND P5, PT, R28, R74, PT ;  /* 0x0000004a1c00720c */ /* 0x000fe40003fa6270 */
[----:B------:R-:W-:-:S11]  /*2560*/  CS2R R28, SRZ ;  /* 0x00000000001c7805 */ /* 0x000fd6000001ff00 */
[----:B------:R-:W-:Y:S05]  /*2570*/  @P5 BRA `(.L_x_378) ;  /* 0x00000000005c5947 */ /* 0x000fea0003800000 */
[----:B------:R-:W2:Y:S01]  /*2580*/  LDL R39, [R1+0x14] ;  /* 0x0000140001277983 */ /* 0x000ea20000100800 */
[----:B------:R-:W-:Y:S01]  /*2590*/  ULDC.64 UR4, c[0x0][0x3e8] ;  /* 0x0000fa0000047ab9 */ /* 0x000fe20000000a00 */
[----:B------:R-:W-:Y:S02]  /*25a0*/  ULDC.64 UR6, c[0x0][0x400] ;  /* 0x0001000000067ab9 */ /* 0x000fe40000000a00 */
[----:B------:R-:W3:Y:S01]  /*25b0*/  LDL R38, [R1+0x18] ;  /* 0x0000180001267983 */ /* 0x000ee20000100800 */
[----:B------:R-:W-:Y:S02]  /*25c0*/  IADD3 R10, P0, P6, R46, UR4, R10 ;  /* 0x000000042e0a7c10 */ /* 0x000fe4000fe1e00a */
[----:B------:R-:W-:Y:S02]  /*25d0*/  CS2R R34, SRZ ;  /* 0x0000000000227805 */ /* 0x000fe4000001ff00 */
[----:B------:R-:W-:Y:S02]  /*25e0*/  CS2R R36, SRZ ;  /* 0x0000000000247805 */ /* 0x000fe4000001ff00 */
[----:B------:R-:W-:-:S02]  /*25f0*/  IADD3.X R11, R51, UR5, R15, P0, P6 ;  /* 0x00000005330b7c10 */ /* 0x000fc400087ec40f */
[----:B------:R-:W-:-:S04]  /*2600*/  IADD3 R12, P0, P6, R42, UR6, R12 ;  /* 0x000000062a0c7c10 */ /* 0x000fc8000fe1e00c */
[----:B------:R-:W-:Y:S02]  /*2610*/  IADD3.X R13, R49, UR7, R14, P0, P6 ;  /* 0x00000007310d7c10 */ /* 0x000fe400087ec40e */
[----:B------:R-:W-:Y:S02]  /*2620*/  ISETP.GE.AND P6, PT, R22, R80, PT ;  /* 0x000000501600720c */ /* 0x000fe40003fc6270 */
[----:B------:R-:W-:Y:S02]  /*2630*/  CS2R R30, SRZ ;  /* 0x00000000001e7805 */ /* 0x000fe4000001ff00 */
[----:B------:R-:W-:Y:S02]  /*2640*/  CS2R R8, SRZ ;  /* 0x0000000000087805 */ /* 0x000fe4000001ff00 */
[----:B------:R-:W-:Y:S02]  /*2650*/  CS2R R32, SRZ ;  /* 0x0000000000207805 */ /* 0x000fe4000001ff00 */
[----:B------:R-:W-:-:S05]  /*2660*/  CS2R R28, SRZ ;  /* 0x00000000001c7805 */ /* 0x000fca000001ff00 */
[----:B------:R0:W5:Y:S04]  /*2670*/  @!P6 LDG.E.64 R34, desc[UR42][R10.64] ;  /* 0x0000002a0a22e981 */ /* 0x000168000c1e1b00 */
[----:B------:R0:W5:Y:S01]  /*2680*/  @!P6 LDG.E.64 R36, desc[UR42][R12.64] ;  /* 0x0000002a0c24e981 */ /* 0x000162000c1e1b00 */
[-C--:B--2---:R-:W-:Y:S02]  /*2690*/  ISETP.GE.AND P0, PT, R39, R80.reuse, PT ;  /* 0x000000502700720c */ /* 0x084fe40003f06270 */
[----:B---3--:R-:W-:-:S11]  /*26a0*/  ISETP.GE.AND P6, PT, R38, R80, PT ;  /* 0x000000502600720c */ /* 0x008fd60003fc6270 */
[----:B------:R0:W5:Y:S04]  /*26b0*/  @!P0 LDG.E.64 R30, desc[UR42][R10.64+0x10] ;  /* 0x0000102a0a1e8981 */ /* 0x000168000c1e1b00 */
[----:B------:R0:W5:Y:S04]  /*26c0*/  @!P6 LDG.E.64 R8, desc[UR42][R10.64+0x20] ;  /* 0x0000202a0a08e981 */ /* 0x000168000c1e1b00 */
[----:B------:R0:W5:Y:S04]  /*26d0*/  @!P0 LDG.E.64 R32, desc[UR42][R12.64+0x10] ;  /* 0x0000102a0c208981 */ /* 0x000168000c1e1b00 */
[----:B------:R0:W5:Y:S02]  /*26e0*/  @!P6 LDG.E.64 R28, desc[UR42][R12.64+0x20] ;  /* 0x0000202a0c1ce981 */ /* 0x000164000c1e1b00 */
.L_x_378:
[----:B------:R-:W-:Y:S05]  /*26f0*/  BSYNC B1 ;  /* 0x0000000000017941 */ /* 0x000fea0003800000 */
.L_x_377:
[----:B------:R-:W-:Y:S01]  /*2700*/  UISETP.NE.AND UP0, UPT, UR36, 0x3, UPT ;  /* 0x000000032400788c */ /* 0x000fe2000bf05270 */
[----:B-----5:R-:W-:Y:S02]  /*2710*/  IMAD.MOV.U32 R38, RZ, RZ, R8 ;  /* 0x000000ffff267224 */ /* 0x020fe400078e0008 */
[----:B------:R-:W-:Y:S02]  /*2720*/  IMAD.MOV.U32 R71, RZ, RZ, R30 ;  /* 0x000000ffff477224 */ /* 0x000fe400078e001e */
[----:B------:R-:W-:Y:S01]  /*2730*/  IMAD.MOV.U32 R73, RZ, RZ, R34 ;  /* 0x000000ffff497224 */ /* 0x000fe200078e0022 */
[----:B------:R-:W-:Y:S01]  /*2740*/  PLOP3.LUT P0, PT, PT, PT, UP0, 0x80, 0x0 ;  /* 0x000000000000781c */ /* 0x000fe20003f0f008 */
[----:B------:R-:W-:Y:S02]  /*2750*/  IMAD.MOV.U32 R70, RZ, RZ, R28 ;  /* 0x000000ffff467224 */ /* 0x000fe400078e001c */
[----:B------:R-:W-:Y:S02]  /*2760*/  IMAD.MOV.U32 R72, RZ, RZ, R32 ;  /* 0x000000ffff487224 */ /* 0x000fe400078e0020 */
[----:B------:R-:W-:-:S08]  /*2770*/  IMAD.MOV.U32 R81, RZ, RZ, R36 ;  /* 0x000000ffff517224 */ /* 0x000fd000078e0024 */
[----:B------:R-:W-:Y:S05]  /*2780*/  @!P0 BRA `(.L_x_379) ;  /* 0x0000000000048947 */ /* 0x000fea0003800000 */
[----:B------:R-:W-:Y:S01]  /*2790*/  BPT.TRAP 0x1 ;  /* 0x000000040000795c */ /* 0x000fe20000300000 */
.L_x_379:
[----:B------:R-:W-:Y:S01]  /*27a0*/  IMAD R68, R19, 0x8, R18 ;  /* 0x0000000813447824 */ /* 0x000fe200078e0212 */
[----:B------:R-:W-:Y:S01]  /*27b0*/  SHF.L.U32 R79, R157, 0x1f, RZ ;  /* 0x0000001f9d4f7819 */ /* 0x000fe200000006ff */
[----:B------:R-:W-:Y:S03]  /*27c0*/  BSSY B1, `(.L_x_380) ;  /* 0x0000003000017945 */ /* 0x000fe60003800000 */
[----:B------:R-:W1:Y:S02]  /*27d0*/  SYNCS.PHASECHK.TRANS64.TRYWAIT P6, [R68+URZ+0x19c90], R79 ;  /* 0x019c904f440075a7 */ /* 0x000e6400080c017f */
[----:B-1----:R-:W-:Y:S05]  /*27e0*/  @!P6 BRA `(.L_x_381) ;  /* 0x00000164008ce947 */ /* 0x002fea0003800000 */
.L_x_628:
[----:B------:R-:W-:Y:S05]  /*27f0*/  BSYNC B1 ;  /* 0x0000000000017941 */ /* 0x000fea0003800000 */
.L_x_380:
[----:B------:R-:W-:-:S03]  /*2800*/  UMOV UR4, 0xffffffff ;  /* 0xffffffff00047882 */ /* 0x000fc60000000000 */
[----:B------:R-:W-:Y:S05]  /*2810*/  BRA.DIV UR4, `(.L_x_382) ;  /* 0x0000016604947947 */ /* 0x000fea000b800000 */
[----:B------:R2:W3:Y:S04]  /*2820*/  SHFL.IDX PT, R39, R82, RZ, 0x1e1f ;  /* 0x001e1fff52277589 */ /* 0x0004e800000e0000 */
[----:B------:R2:W4:Y:S02]  /*2830*/  SHFL.IDX PT, R14, R84, RZ, 0x1e1f ;  /* 0x001e1fff540e7589 */ /* 0x00052400000e0000 */
.L_x_632:
[----:B------:R-:W-:Y:S05]  /*2840*/  @P5 BRA `(.L_x_383) ;  /* 0x0000003800e45947 */ /* 0x000fea0003800000 */
[----:B------:R-:W-:Y:S01]  /*2850*/  ISETP.NE.AND P5, PT, R53, RZ, PT ;  /* 0x000000ff3500720c */ /* 0x000fe20003fa5270 */
[----:B------:R-:W-:-:S12]  /*2860*/  BSSY B1, `(.L_x_384) ;  /* 0x0000071000017945 */ /* 0x000fd80003800000 */
[----:B------:R-:W-:Y:S05]  /*2870*/  @!P5 BRA `(.L_x_385) ;  /* 0x0000000400bcd947 */ /* 0x000fea0003800000 */
[----:B------:R1:W1:Y:S01]  /*2880*/  LDS.128 R4, [R69+0x13800] ;  /* 0x0138000045047984 */ /* 0x0002620000000c00 */
[----:B------:R-:W-:Y:S01]  /*2890*/  ISETP.GE.AND P6, PT, R22, R80, PT ;  /* 0x000000501600720c */ /* 0x000fe20003fc6270 */
[----:B------:R-:W-:Y:S01]  /*28a0*/  BSSY B2, `(.L_x_386) ;  /* 0x000006b000027945 */ /* 0x000fe20003800000 */
[----:B0---4-:R-:W-:-:S05]  /*28b0*/  IADD3 R10, P5, R16, R14, RZ ;  /* 0x0000000e100a7210 */ /* 0x011fca0007fbe0ff */
[----:B---3--:R-:W-:-:S06]  /*28c0*/  IMAD.X R11, R39, 0x1, R17, P5 ;  /* 0x00000001270b7824 */ /* 0x008fcc00028e0611 */
[----:B------:R-:W-:Y:S05]  /*28d0*/  @P6 BRA `(.L_x_387) ;  /* 0x00000004009c6947 */ /* 0x000fea0003800000 */
[----:B------:R-:W-:Y:S02]  /*28e0*/  SHF.R.U32.HI R12, RZ, 0x8, R35 ;  /* 0x00000008ff0c7819 */ /* 0x000fe40000011623 */
[----:B------:R-:W-:Y:S02]  /*28f0*/  SHF.R.U32.HI R34, RZ, 0x8, R37 ;  /* 0x00000008ff227819 */ /* 0x000fe40000011625 */
[----:B--2---:R-:W-:Y:S01]  /*2900*/  SHF.R.U32.HI R82, RZ, 0x10, R35 ;  /* 0x00000010ff527819 */ /* 0x004fe20000011623 */
[----:B------:R-:W-:Y:S01]  /*2910*/  IMAD.SHL.U32 R12, R12, 0x100, RZ ;  /* 0x000001000c0c7824 */ /* 0x000fe200078e00ff */
[----:B------:R-:W-:Y:S01]  /*2920*/  LOP3.LUT R13, R35, 0xff0000ff, RZ, 0xc0, !PT ;  /* 0xff0000ff230d7812 */ /* 0x000fe200078ec0ff */
[----:B------:R-:W-:Y:S01]  /*2930*/  IMAD.SHL.U32 R34, R34, 0x100, RZ ;  /* 0x0000010022227824 */ /* 0x000fe200078e00ff */
[----:B------:R-:W-:Y:S02]  /*2940*/  SHF.R.U32.HI R36, RZ, 0x10, R37 ;  /* 0x00000010ff247819 */ /* 0x000fe40000011625 */
[----:B------:R-:W-:-:S02]  /*2950*/  LOP3.LUT R35, R37, 0xff0000ff, RZ, 0xc0, !PT ;  /* 0xff0000ff25237812 */ /* 0x000fc400078ec0ff */
[----:B------:R-:W-:Y:S01]  /*2960*/  LOP3.LUT R13, R13, 0xff00, R12, 0xf8, !PT ;  /* 0x0000ff000d0d7812 */ /* 0x000fe200078ef80c */
[----:B------:R-:W-:Y:S01]  /*2970*/  IMAD.U32 R12, R82, 0x10000, RZ ;  /* 0x00010000520c7824 */ /* 0x000fe200078e00ff */
[----:B------:R-:W-:Y:S01]  /*2980*/  LOP3.LUT R37, R35, 0xff00, R34, 0xf8, !PT ;  /* 0x0000ff0023257812 */ /* 0x000fe200078ef822 */
[----:B------:R-:W-:Y:S01]  /*2990*/  IMAD.U32 R34, R36, 0x10000, RZ ;  /* 0x0001000024227824 */ /* 0x000fe200078e00ff */
[----:B-1----:R-:W-:Y:S02]  /*29a0*/  MOV R15, R4 ;  /* 0x00000004000f7202 */ /* 0x002fe40000000f00 */
[----:B------:R-:W-:Y:S02]  /*29b0*/  F2FP.F16.E4M3.UNPACK_B R4, R5 ;  /* 0x00000005ff04723e */ /* 0x000fe400020006ff */
[----:B------:R-:W-:Y:S02]  /*29c0*/  F2FP.F16.E4M3.UNPACK_B R35, R81.H1 ;  /* 0x00000051ff23723e */ /* 0x000fe400030006ff */
[----:B------:R-:W-:-:S02]  /*29d0*/  LOP3.LUT R12, R13, 0xff0000, R12, 0xf8, !PT ;  /* 0x00ff00000d0c7812 */ /* 0x000fc400078ef80c */
[----:B------:R-:W-:Y:S01]  /*29e0*/  LOP3.LUT R13, R37, 0xff0000, R34, 0xf8, !PT ;  /* 0x00ff0000250d7812 */ /* 0x000fe200078ef822 */
[--C-:B------:R-:W-:Y:S01]  /*29f0*/  HADD2.F32 R34, -RZ, R4.reuse.H1_H1 ;  /* 0x30000004ff227230 */ /* 0x100fe20000004100 */
[----:B------:R-:W-:Y:S01]  /*2a00*/  F2FP.F16.E4M3.UNPACK_B R37, R73.H1 ;  /* 0x00000049ff25723e */ /* 0x000fe200030006ff */
[--C-:B------:R-:W-:Y:S01]  /*2a10*/  HADD2.F32 R85, -RZ, R35.reuse.H0_H0 ;  /* 0x20000023ff557230 */ /* 0x100fe20000004100 */
[----:B------:R-:W-:Y:S01]  /*2a20*/  F2FP.F16.E4M3.UNPACK_B R5, R5.H1 ;  /* 0x00000005ff05723e */ /* 0x000fe200030006ff */
[----:B------:R-:W-:Y:S01]  /*2a30*/  HADD2.F32 R4, -RZ, R4.H0_H0 ;  /* 0x20000004ff047230 */ /* 0x000fe20000004100 */
[----:B------:R-:W-:Y:S01]  /*2a40*/  F2FP.F16.E4M3.UNPACK_B R81, R81 ;  /* 0x00000051ff51723e */ /* 0x000fe200020006ff */
[----:B------:R-:W-:Y:S02]  /*2a50*/  HADD2.F32 R82, -RZ, R35.H1_H1 ;  /* 0x30000023ff527230 */ /* 0x000fe40000004100 */
[----:B------:R-:W-:Y:S01]  /*2a60*/  FMUL.FTZ R87, R34, R85 ;  /* 0x0000005522577220 */ /* 0x000fe20000410000 */
[----:B------:R-:W-:Y:S01]  /*2a70*/  HADD2.F32 R83, -RZ, R37.H0_H0 ;  /* 0x20000025ff537230 */ /* 0x000fe20000004100 */
[----:B------:R-:W-:Y:S01]  /*2a80*/  F2FP.F16.E4M3.UNPACK_B R73, R73 ;  /* 0x00000049ff49723e */ /* 0x000fe200020006ff */
[----:B------:R-:W-:-:S02]  /*2a90*/  HADD2.F32 R36, -RZ, R5.H1_H1 ;  /* 0x30000005ff247230 */ /* 0x000fc40000004100 */
[----:B------:R-:W-:Y:S02]  /*2aa0*/  HADD2.F32 R35, -RZ, R5.H0_H0 ;  /* 0x20000005ff237230 */ /* 0x000fe40000004100 */
[----:B------:R-:W-:Y:S01]  /*2ab0*/  FMUL.FTZ R5, R4, R85 ;  /* 0x0000005504057220 */ /* 0x000fe20000410000 */
[----:B------:R-:W-:Y:S02]  /*2ac0*/  HADD2.F32 R37, -RZ, R37.H1_H1 ;  /* 0x30000025ff257230 */ /* 0x000fe40000004100 */
[-C--:B------:R-:W-:Y:S01]  /*2ad0*/  FMUL.FTZ R84, R36, R82.reuse ;  /* 0x0000005224547220 */ /* 0x080fe20000410000 */
[-C--:B------:R-:W-:Y:S01]  /*2ae0*/  FFMA.FTZ R4, R4, R83.reuse, -R87 ;  /* 0x0000005304047223 */ /* 0x080fe20000010857 */
[----:B------:R-:W-:Y:S01]  /*2af0*/  FFMA.FTZ R5, R34, R83, R5 ;  /* 0x0000005322057223 */ /* 0x000fe20000010005 */
[C---:B------:R-:W-:Y:S01]  /*2b00*/  FMUL.FTZ R85, R35.reuse, R82 ;  /* 0x0000005223557220 */ /* 0x040fe20000410000 */
[----:B------:R-:W-:Y:S01]  /*2b10*/  F2FP.F16.E4M3.UNPACK_B R34, R15.H1 ;  /* 0x0000000fff22723e */ /* 0x000fe200030006ff */
[----:B------:R-:W-:Y:S01]  /*2b20*/  FFMA.FTZ R86, R35, R37, -R84 ;  /* 0x0000002523567223 */ /* 0x000fe20000010854 */
[----:B------:R-:W-:Y:S01]  /*2b30*/  F2FP.F16.E4M3.UNPACK_B R15, R15 ;  /* 0x0000000fff0f723e */ /* 0x000fe200020006ff */
[----:B------:R-:W-:Y:S01]  /*2b40*/  FFMA.FTZ R87, R36, R37, R85 ;  /* 0x0000002524577223 */ /* 0x000fe20000010055 */
[----:B------:R-:W-:-:S02]  /*2b50*/  HADD2.F32 R82, -RZ, R81.H1_H1 ;  /* 0x30000051ff527230 */ /* 0x000fc40000004100 */
[--C-:B------:R-:W-:Y:S02]  /*2b60*/  HADD2.F32 R36, -RZ, R34.reuse.H0_H0 ;  /* 0x20000022ff247230 */ /* 0x100fe40000004100 */
[----:B------:R-:W-:Y:S02]  /*2b70*/  HADD2.F32 R37, -RZ, R34.H1_H1 ;  /* 0x30000022ff257230 */ /* 0x000fe40000004100 */
[----:B------:R-:W-:Y:S02]  /*2b80*/  HADD2.F32 R81, -RZ, R81.H0_H0 ;  /* 0x20000051ff517230 */ /* 0x000fe40000004100 */
[-C--:B------:R-:W-:Y:S01]  /*2b90*/  FMUL.FTZ R84, R36, R82.reuse ;  /* 0x0000005224547220 */ /* 0x080fe20000410000 */
[--C-:B------:R-:W-:Y:S02]  /*2ba0*/  HADD2.F32 R35, -RZ, R15.reuse.H1_H1 ;  /* 0x3000000fff237230 */ /* 0x100fe40000004100 */
[----:B------:R-:W-:Y:S01]  /*2bb0*/  FMUL.FTZ R85, R37, R82 ;  /* 0x0000005225557220 */ /* 0x000fe20000410000 */
[----:B------:R-:W-:-:S02]  /*2bc0*/  HADD2.F32 R34, -RZ, R15.H0_H0 ;  /* 0x2000000fff227230 */ /* 0x000fc40000004100 */
[--C-:B------:R-:W-:Y:S02]  /*2bd0*/  HADD2.F32 R15, -RZ, R73.reuse.H1_H1 ;  /* 0x30000049ff0f7230 */ /* 0x100fe40000004100 */
[-C--:B------:R-:W-:Y:S01]  /*2be0*/  FMUL.FTZ R83, R35, R81.reuse ;  /* 0x0000005123537220 */ /* 0x080fe20000410000 */
[----:B------:R-:W-:Y:S02]  /*2bf0*/  HADD2.F32 R73, -RZ, R73.H0_H0 ;  /* 0x20000049ff497230 */ /* 0x000fe40000004100 */
[----:B------:R-:W-:Y:S01]  /*2c00*/  FMUL.FTZ R82, R34, R81 ;  /* 0x0000005122527220 */ /* 0x000fe20000410000 */
[-C--:B------:R-:W-:Y:S01]  /*2c10*/  FFMA.FTZ R36, R36, R15.reuse, -R85 ;  /* 0x0000000f24247223 */ /* 0x080fe20000010855 */
[----:B------:R-:W-:Y:S01]  /*2c20*/  FFMA.FTZ R37, R37, R15, R84 ;  /* 0x0000000f25257223 */ /* 0x000fe20000010054 */
[-C--:B------:R-:W-:Y:S01]  /*2c30*/  FFMA.FTZ R15, R34, R73.reuse, -R83 ;  /* 0x00000049220f7223 */ /* 0x080fe20000010853 */
[----:B------:R-:W-:Y:S01]  /*2c40*/  FFMA.FTZ R34, R35, R73, R82 ;  /* 0x0000004923227223 */ /* 0x000fe20000010052 */
[----:B------:R-:W-:-:S02]  /*2c50*/  F2FP.F16.E4M3.UNPACK_B R73, R7.H1 ;  /* 0x00000007ff49723e */ /* 0x000fc400030006ff */
[----:B------:R-:W-:Y:S02]  /*2c60*/  F2FP.SATFINITE.E4M3.F32.PACK_AB_MERGE_C R35, R87, R86, RZ ;  /* 0x000000565723723e */ /* 0x000fe400048070ff */
[-C--:B------:R-:W-:Y:S01]  /*2c70*/  F2FP.F16.E4M3.UNPACK_B R86, R13.reuse.H1 ;  /* 0x0000000dff56723e */ /* 0x080fe200030006ff */
[--C-:B------:R-:W-:Y:S01]  /*2c80*/  HADD2.F32 R81, -RZ, R73.reuse.H0_H0 ;  /* 0x20000049ff517230 */ /* 0x100fe20000004100 */
[----:B------:R-:W-:Y:S01]  /*2c90*/  F2FP.F16.E4M3.UNPACK_B R83, R12.H1 ;  /* 0x0000000cff53723e */ /* 0x000fe200030006ff */
[----:B------:R-:W-:Y:S01]  /*2ca0*/  HADD2.F32 R73, -RZ, R73.H1_H1 ;  /* 0x30000049ff497230 */ /* 0x000fe20000004100 */
[----:B------:R-:W-:Y:S01]  /*2cb0*/  F2FP.SATFINITE.E4M3.F32.PACK_AB_MERGE_C R36, R37, R36, RZ ;  /* 0x000000242524723e */ /* 0x000fe200048070ff */
[--C-:B------:R-:W-:Y:S01]  /*2cc0*/  HADD2.F32 R92, -RZ, R86.reuse.H1_H1 ;  /* 0x30000056ff5c7230 */ /* 0x100fe20000004100 */
[----:B------:R-:W-:Y:S01]  /*2cd0*/  F2FP.F16.E4M3.UNPACK_B R37, R6.H1 ;  /* 0x00000006ff25723e */ /* 0x000fe200030006ff */
[----:B------:R-:W-:Y:S01]  /*2ce0*/  HADD2.F32 R84, -RZ, R83.H1_H1 ;  /* 0x30000053ff547230 */ /* 0x000fe20000004100 */
[----:B------:R-:W-:Y:S01]  /*2cf0*/  F2FP.F16.E4M3.UNPACK_B R85, R13 ;  /* 0x0000000dff55723e */ /* 0x000fe200020006ff */
[----:B------:R-:W-:Y:S01]  /*2d00*/  HADD2.F32 R86, -RZ, R86.H0_H0 ;  /* 0x20000056ff567230 */ /* 0x000fe20000004100 */
[----:B------:R-:W-:Y:S01]  /*2d10*/  F2FP.F16.E4M3.UNPACK_B R82, R12 ;  /* 0x0000000cff52723e */ /* 0x000fe200020006ff */
[----:B------:R-:W-:Y:S01]  /*2d20*/  FMUL.FTZ R12, R73, R92 ;  /* 0x0000005c490c7220 */ /* 0x000fe20000410000 */
[----:B------:R-:W-:-:S02]  /*2d30*/  HADD2.F32 R13, -RZ, R37.H1_H1 ;  /* 0x30000025ff0d7230 */ /* 0x000fc40000004100 */
[C---:B------:R-:W-:Y:S01]  /*2d40*/  FMUL.FTZ R94, R81.reuse, R92 ;  /* 0x0000005c515e7220 */ /* 0x040fe20000410000 */
[----:B------:R-:W-:Y:S02]  /*2d50*/  HADD2.F32 R90, -RZ, R85.H1_H1 ;  /* 0x30000055ff5a7230 */ /* 0x000fe40000004100 */
[----:B------:R-:W-:Y:S01]  /*2d60*/  FFMA.FTZ R81, R81, R84, -R12 ;  /* 0x0000005451517223 */ /* 0x000fe2000001080c */
[----:B------:R-:W-:Y:S01]  /*2d70*/  HADD2.F32 R37, -RZ, R37.H0_H0 ;  /* 0x20000025ff257230 */ /* 0x000fe20000004100 */
[----:B------:R-:W-:Y:S01]  /*2d80*/  F2FP.F16.E4M3.UNPACK_B R7, R7 ;  /* 0x00000007ff07723e */ /* 0x000fe200020006ff */
[----:B------:R-:W-:Y:S02]  /*2d90*/  HADD2.F32 R12, -RZ, R82.H1_H1 ;  /* 0x30000052ff0c7230 */ /* 0x000fe40000004100 */
[----:B------:R-:W-:Y:S01]  /*2da0*/  FMUL.FTZ R92, R13, R90 ;  /* 0x0000005a0d5c7220 */ /* 0x000fe20000410000 */
[----:B------:R-:W-:Y:S01]  /*2db0*/  F2FP.F16.E4M3.UNPACK_B R6, R6 ;  /* 0x00000006ff06723e */ /* 0x000fe200020006ff */
[----:B------:R-:W-:Y:S01]  /*2dc0*/  FMUL.FTZ R90, R37, R90 ;  /* 0x0000005a255a7220 */ /* 0x000fe20000410000 */
[----:B------:R-:W-:-:S02]  /*2dd0*/  HADD2.F32 R85, -RZ, R85.H0_H0 ;  /* 0x20000055ff557230 */ /* 0x000fc40000004100 */
[----:B------:R-:W-:Y:S01]  /*2de0*/  FFMA.FTZ R92, R37, R12, -R92 ;  /* 0x0000000c255c7223 */ /* 0x000fe2000001085c */
[----:B------:R-:W-:Y:S01]  /*2df0*/  FFMA.FTZ R94, R73, R84, R94 ;  /* 0x00000054495e7223 */ /* 0x000fe2000001005e */
[----:B------:R-:W-:Y:S01]  /*2e00*/  FFMA.FTZ R37, R13, R12, R90 ;  /* 0x0000000c0d257223 */ /* 0x000fe2000001005a */
[--C-:B------:R-:W-:Y:S01]  /*2e10*/  HADD2.F32 R12, -RZ, R7.reuse.H0_H0 ;  /* 0x20000007ff0c7230 */ /* 0x100fe20000004100 */
[----:B------:R-:W-:Y:S01]  /*2e20*/  F2FP.SATFINITE.E4M3.F32.PACK_AB_MERGE_C R5, R5, R4, R35 ;  /* 0x000000040505723e */ /* 0x000fe20004807023 */
[----:B------:R-:W-:Y:S01]  /*2e30*/  HADD2.F32 R13, -RZ, R7.H1_H1 ;  /* 0x30000007ff0d7230 */ /* 0x000fe20000004100 */
[----:B------:R-:W-:Y:S01]  /*2e40*/  F2FP.SATFINITE.E4M3.F32.PACK_AB_MERGE_C R81, R94, R81, RZ ;  /* 0x000000515e51723e */ /* 0x000fe200048070ff */
[--C-:B------:R-:W-:Y:S01]  /*2e50*/  HADD2.F32 R7, -RZ, R6.reuse.H0_H0 ;  /* 0x20000006ff077230 */ /* 0x100fe20000004100 */
[----:B------:R-:W-:Y:S01]  /*2e60*/  F2FP.SATFINITE.E4M3.F32.PACK_AB_MERGE_C R37, R37, R92, RZ ;  /* 0x0000005c2525723e */ /* 0x000fe200048070ff */
[----:B------:R-:W-:Y:S02]  /*2e70*/  HADD2.F32 R6, -RZ, R6.H1_H1 ;  /* 0x30000006ff067230 */ /* 0x000fe40000004100 */
[----:B------:R-:W-:Y:S01]  /*2e80*/  FMUL.FTZ R73, R13, R86 ;  /* 0x000000560d497220 */ /* 0x000fe20000410000 */
[----:B------:R-:W-:-:S02]  /*2e90*/  HADD2.F32 R83, -RZ, R83.H0_H0 ;  /* 0x20000053ff537230 */ /* 0x000fc40000004100 */
[----:B------:R-:W-:Y:S01]  /*2ea0*/  FMUL.FTZ R86, R12, R86 ;  /* 0x000000560c567220 */ /* 0x000fe20000410000 */
[----:B------:R-:W-:Y:S02]  /*2eb0*/  HADD2.F32 R82, -RZ, R82.H0_H0 ;  /* 0x20000052ff527230 */ /* 0x000fe40000004100 */
[-C--:B------:R-:W-:Y:S01]  /*2ec0*/  FMUL.FTZ R84, R6, R85.reuse ;  /* 0x0000005506547220 */ /* 0x080fe20000410000 */
[----:B------:R-:W-:Y:S01]  /*2ed0*/  FMUL.FTZ R85, R7, R85 ;  /* 0x0000005507557220 */ /* 0x000fe20000410000 */
[-C--:B------:R-:W-:Y:S01]  /*2ee0*/  FFMA.FTZ R73, R12, R83.reuse, -R73 ;  /* 0x000000530c497223 */ /* 0x080fe20000010849 */
[----:B------:R-:W-:Y:S01]  /*2ef0*/  FFMA.FTZ R86, R13, R83, R86 ;  /* 0x000000530d567223 */ /* 0x000fe20000010056 */
[-C--:B------:R-:W-:Y:S01]  /*2f00*/  FFMA.FTZ R84, R7, R82.reuse, -R84 ;  /* 0x0000005207547223 */ /* 0x080fe20000010854 */
[----:B------:R-:W-:Y:S01]  /*2f10*/  FFMA.FTZ R85, R6, R82, R85 ;  /* 0x0000005206557223 */ /* 0x000fe20000010055 */
[----:B------:R-:W-:Y:S02]  /*2f20*/  F2FP.SATFINITE.E4M3.F32.PACK_AB_MERGE_C R4, R34, R15, R36 ;  /* 0x0000000f2204723e */ /* 0x000fe40004807024 */
[----:B------:R-:W-:-:S02]  /*2f30*/  F2FP.SATFINITE.E4M3.F32.PACK_AB_MERGE_C R7, R86, R73, R81 ;  /* 0x000000495607723e */ /* 0x000fc40004807051 */
[----:B------:R-:W-:-:S07]  /*2f40*/  F2FP.SATFINITE.E4M3.F32.PACK_AB_MERGE_C R6, R85, R84, R37 ;  /* 0x000000545506723e */ /* 0x000fce0004807025 */
.L_x_387:
[----:B------:R-:W-:Y:S05]  /*2f50*/  BSYNC B2 ;  /* 0x0000000000027941 */ /* 0x000fea0003800000 */
.L_x_386:
[----:B-1----:R0:W-:Y:S02]  /*2f60*/  ST.E.128 desc[UR42][R10.64], R4 ;  /* 0x000000040a007985 */ /* 0x0021e4000c101d2a */
.L_x_385:
[----:B------:R-:W-:Y:S05]  /*2f70*/  BSYNC B1 ;  /* 0x0000000000017941 */ /* 0x000fea0003800000 */
.L_x_384:
[----:B------:R-:W-:Y:S01]  /*2f80*/  ISETP.NE.AND P5, PT, R52, RZ, PT ;  /* 0x000000ff3400720c */ /* 0x000fe20003fa5270 */
[----:B------:R-:W-:-:S12]  /*2f90*/  BSSY B1, `(.L_x_388) ;  /* 0x0000074000017945 */ /* 0x000fd80003800000 */
[----:B------:R-:W-:Y:S05]  /*2fa0*/  @!P5 BRA `(.L_x_389) ;  /* 0x0000000400c8d947 */ /* 0x000fea0003800000 */
[----:B0-----:R-:W5:Y:S04]  /*2fb0*/  LDL R5, [R1+0x14] ;  /* 0x0000140001057983 */ /* 0x001f680000100800 */
[----:B------:R-:W2:Y:S01]  /*2fc0*/  LDL R4, [R1+0x4] ;  /* 0x0000040001047983 */ /* 0x000ea20000100800 */
[----:B------:R-:W-:Y:S01]  /*2fd0*/  BSSY B2, `(.L_x_390) ;  /* 0x000006e000027945 */ /* 0x000fe20003800000 */
[----:B-----5:R-:W-:Y:S01]  /*2fe0*/  ISETP.GE.AND P6, PT, R5, R80, PT ;  /* 0x000000500500720c */ /* 0x020fe20003fc6270 */
[----:B--2---:R-:W-:Y:S02]  /*2ff0*/  IMAD.SHL.U32 R11, R4, 0x10, RZ ;  /* 0x00000010040b7824 */ /* 0x004fe400078e00ff */
[----:B------:R0:W2:Y:S03]  /*3000*/  LDS.128 R4, [R69+0x14800] ;  /* 0x0148000045047984 */ /* 0x0000a60000000c00 */
[----:B----4-:R-:W-:-:S04]  /*3010*/  IADD3 R10, P5, R14, R11, RZ ;  /* 0x0000000b0e0a7210 */ /* 0x010fc80007fbe0ff */
[----:B---3--:R-:W-:-:S03]  /*3020*/  LEA.HI.X.SX32 R11, R11, R39, 0x1, P5 ;  /* 0x000000270b0b7211 */ /* 0x008fc600028f0eff */
[----:B0-----:R-:W-:Y:S06]  /*3030*/  @P6 BRA `(.L_x_391) ;  /* 0x00000004009c6947 */ /* 0x001fec0003800000 */
[--C-:B------:R-:W-:Y:S01]  /*3040*/  SHF.R.U32.HI R13, RZ, 0x8, R31.reuse ;  /* 0x00000008ff0d7819 */ /* 0x100fe2000001161f */
[----:B--2---:R-:W-:Y:S01]  /*3050*/  IMAD.MOV.U32 R15, RZ, RZ, R4 ;  /* 0x000000ffff0f7224 */ /* 0x004fe200078e0004 */
[----:B------:R-:W-:Y:S02]  /*3060*/  LOP3.LUT R12, R31, 0xff0000ff, RZ, 0xc0, !PT ;  /* 0xff0000ff1f0c7812 */ /* 0x000fe400078ec0ff */
[----:B------:R-:W-:Y:S01]  /*3070*/  SHF.R.U32.HI R32, RZ, 0x10, R31 ;  /* 0x00000010ff207819 */ /* 0x000fe2000001161f */
[----:B------:R-:W-:Y:S01]  /*3080*/  IMAD.SHL.U32 R13, R13, 0x100, RZ ;  /* 0x000001000d0d7824 */ /* 0x000fe200078e00ff */
[--C-:B------:R-:W-:Y:S02]  /*3090*/  SHF.R.U32.HI R31, RZ, 0x8, R33.reuse ;  /* 0x00000008ff1f7819 */ /* 0x100fe40000011621 */
[----:B------:R-:W-:Y:S02]  /*30a0*/  LOP3.LUT R30, R33, 0xff0000ff, RZ, 0xc0, !PT ;  /* 0xff0000ff211e7812 */ /* 0x000fe400078ec0ff */
[----:B------:R-:W-:Y:S01]  /*30b0*/  SHF.R.U32.HI R33, RZ, 0x10, R33 ;  /* 0x00000010ff217819 */ /* 0x000fe20000011621 */
[----:B------:R-:W-:Y:S01]  /*30c0*/  IMAD.SHL.U32 R31, R31, 0x100, RZ ;  /* 0x000001001f1f7824 */ /* 0x000fe200078e00ff */
[----:B------:R-:W-:Y:S01]  /*30d0*/  LOP3.LUT R12, R12, 0xff00, R13, 0xf8, !PT ;  /* 0x0000ff000c0c7812 */ /* 0x000fe200078ef80d */
[----:B------:R-:W-:Y:S01]  /*30e0*/  IMAD.U32 R13, R32, 0x10000, RZ ;  /* 0x00010000200d7824 */ /* 0x000fe200078e00ff */
[----:B------:R-:W-:Y:S01]  /*30f0*/  F2FP.F16.E4M3.UNPACK_B R4, R5 ;  /* 0x00000005ff04723e */ /* 0x000fe200020006ff */
[----:B------:R-:W-:Y:S01]  /*3100*/  IMAD.U32 R33, R33, 0x10000, RZ ;  /* 0x0001000021217824 */ /* 0x000fe200078e00ff */
[----:B------:R-:W-:-:S02]  /*3110*/  LOP3.LUT R30, R30, 0xff00, R31, 0xf8, !PT ;  /* 0x0000ff001e1e7812 */ /* 0x000fc400078ef81f */
[-C--:B------:R-:W-:Y:S02]  /*3120*/  F2FP.F16.E4M3.UNPACK_B R31, R72.reuse.H1 ;  /* 0x00000048ff1f723e */ /* 0x080fe400030006ff */
[----:B------:R-:W-:Y:S02]  /*3130*/  LOP3.LUT R12, R12, 0xff0000, R13, 0xf8, !PT ;  /* 0x00ff00000c0c7812 */ /* 0x000fe400078ef80d */
[----:B------:R-:W-:Y:S01]  /*3140*/  LOP3.LUT R13, R30, 0xff0000, R33, 0xf8, !PT ;  /* 0x00ff00001e0d7812 */ /* 0x000fe200078ef821 */
[--C-:B------:R-:W-:Y:S01]  /*3150*/  HADD2.F32 R30, -RZ, R4.reuse.H1_H1 ;  /* 0x30000004ff1e7230 */ /* 0x100fe20000004100 */
[----:B------:R-:W-:Y:S01]  /*3160*/  F2FP.F16.E4M3.UNPACK_B R33, R71.H1 ;  /* 0x00000047ff21723e */ /* 0x000fe200030006ff */
[--C-:B------:R-:W-:Y:S01]  /*3170*/  HADD2.F32 R37, -RZ, R31.reuse.H0_H0 ;  /* 0x2000001fff257230 */ /* 0x100fe20000004100 */
[----:B------:R-:W-:Y:S01]  /*3180*/  F2FP.F16.E4M3.UNPACK_B R5, R5.H1 ;  /* 0x00000005ff05723e */ /* 0x000fe200030006ff */
[----:B------:R-:W-:Y:S01]  /*3190*/  HADD2.F32 R4, -RZ, R4.H0_H0 ;  /* 0x20000004ff047230 */ /* 0x000fe20000004100 */
[----:B------:R-:W-:Y:S01]  /*31a0*/  F2FP.F16.E4M3.UNPACK_B R72, R72 ;  /* 0x00000048ff48723e */ /* 0x000fe200020006ff */
[----:B------:R-:W-:-:S02]  /*31b0*/  HADD2.F32 R34, -RZ, R31.H1_H1 ;  /* 0x3000001fff227230 */ /* 0x000fc40000004100 */
[----:B------:R-:W-:Y:S01]  /*31c0*/  FMUL.FTZ R73, R30, R37 ;  /* 0x000000251e497220 */ /* 0x000fe20000410000 */
[----:B------:R-:W-:Y:S01]  /*31d0*/  HADD2.F32 R35, -RZ, R33.H0_H0 ;  /* 0x20000021ff237230 */ /* 0x000fe20000004100 */
[----:B------:R-:W-:Y:S01]  /*31e0*/  F2FP.F16.E4M3.UNPACK_B R71, R71 ;  /* 0x00000047ff47723e */ /* 0x000fe200020006ff */
[--C-:B------:R-:W-:Y:S02]  /*31f0*/  HADD2.F32 R32, -RZ, R5.reuse.H1_H1 ;  /* 0x30000005ff207230 */ /* 0x100fe40000004100 */
        /* <DEDUP_REMOVED lines=12> */
[--C-:B------:R-:W-:Y:S02]  /*32c0*/  HADD2.F32 R33, -RZ, R30.reuse.H1_H1 ;  /* 0x3000001eff217230 */ /* 0x100fe40000004100 */
[----:B------:R-:W-:Y:S02]  /*32d0*/  HADD2.F32 R32, -RZ, R30.H0_H0 ;  /* 0x2000001eff207230 */ /* 0x000fe40000004100 */
        /* <DEDUP_REMOVED lines=17> */
[----:B------:R-:W-:Y:S01]  /*33f0*/  F2FP.SATFINITE.E4M3.F32.PACK_AB_MERGE_C R32, R33, R32, RZ ;  /* 0x000000202120723e */ /* 0x000fe200048070ff */
[----:B------:R-:W-:Y:S01]  /*3400*/  HADD2.F32 R34, -RZ, R34.H1_H1 ;  /* 0x30000022ff227230 */ /* 0x000fe20000004100 */
[----:B------:R-:W-:Y:S01]  /*3410*/  F2FP.F16.E4M3.UNPACK_B R37, R12.H1 ;  /* 0x0000000cff25723e */ /* 0x000fe200030006ff */
[--C-:B------:R-:W-:Y:S01]  /*3420*/  HADD2.F32 R81, -RZ, R73.reuse.H1_H1 ;  /* 0x30000049ff517230 */ /* 0x100fe20000004100 */
[----:B------:R-:W-:Y:S01]  /*3430*/  F2FP.F16.E4M3.UNPACK_B R33, R6.H1 ;  /* 0x00000006ff21723e */ /* 0x000fe200030006ff */
[----:B------:R-:W-:Y:S01]  /*3440*/  HADD2.F32 R73, -RZ, R73.H0_H0 ;  /* 0x20000049ff497230 */ /* 0x000fe20000004100 */
[----:B------:R-:W-:Y:S01]  /*3450*/  F2FP.F16.E4M3.UNPACK_B R72, R13 ;  /* 0x0000000dff48723e */ /* 0x000fe200020006ff */
[----:B------:R-:W-:Y:S01]  /*3460*/  HADD2.F32 R71, -RZ, R37.H1_H1 ;  /* 0x30000025ff477230 */ /* 0x000fe20000004100 */
[----:B------:R-:W-:Y:S01]  /*3470*/  F2FP.F16.E4M3.UNPACK_B R36, R12 ;  /* 0x0000000cff24723e */ /* 0x000fe200020006ff */
[----:B------:R-:W-:-:S02]  /*3480*/  HADD2.F32 R13, -RZ, R33.H1_H1 ;  /* 0x30000021ff0d7230 */ /* 0x000fc40000004100 */
[-C--:B------:R-:W-:Y:S01]  /*3490*/  FMUL.FTZ R12, R34, R81.reuse ;  /* 0x00000051220c7220 */ /* 0x080fe20000410000 */
[----:B------:R-:W-:Y:S02]  /*34a0*/  HADD2.F32 R82, -RZ, R72.H1_H1 ;  /* 0x30000048ff527230 */ /* 0x000fe40000004100 */
[C---:B------:R-:W-:Y:S01]  /*34b0*/  FMUL.FTZ R83, R35.reuse, R81 ;  /* 0x0000005123537220 */ /* 0x040fe20000410000 */
[----:B------:R-:W-:Y:S02]  /*34c0*/  HADD2.F32 R33, -RZ, R33.H0_H0 ;  /* 0x20000021ff217230 */ /* 0x000fe40000004100 */
[----:B------:R-:W-:Y:S01]  /*34d0*/  FFMA.FTZ R81, R35, R71, -R12 ;  /* 0x0000004723517223 */ /* 0x000fe2000001080c */
[----:B------:R-:W-:Y:S02]  /*34e0*/  HADD2.F32 R12, -RZ, R36.H1_H1 ;  /* 0x30000024ff0c7230 */ /* 0x000fe40000004100 */
[-C--:B------:R-:W-:Y:S01]  /*34f0*/  FMUL.FTZ R84, R13, R82.reuse ;  /* 0x000000520d547220 */ /* 0x080fe20000410000 */
[----:B------:R-:W-:Y:S01]  /*3500*/  F2FP.F16.E4M3.UNPACK_B R7, R7 ;  /* 0x00000007ff07723e */ /* 0x000fe200020006ff */
[C---:B------:R-:W-:Y:S01]  /*3510*/  FMUL.FTZ R82, R33.reuse, R82 ;  /* 0x0000005221527220 */ /* 0x040fe20000410000 */
[----:B------:R-:W-:Y:S01]  /*3520*/  F2FP.F16.E4M3.UNPACK_B R6, R6 ;  /* 0x00000006ff06723e */ /* 0x000fe200020006ff */
[----:B------:R-:W-:Y:S01]  /*3530*/  FFMA.FTZ R84, R33, R12, -R84 ;  /* 0x0000000c21547223 */ /* 0x000fe20000010854 */
[----:B------:R-:W-:-:S02]  /*3540*/  HADD2.F32 R72, -RZ, R72.H0_H0 ;  /* 0x20000048ff487230 */ /* 0x000fc40000004100 */
[----:B------:R-:W-:Y:S01]  /*3550*/  FFMA.FTZ R35, R13, R12, R82 ;  /* 0x0000000c0d237223 */ /* 0x000fe20000010052 */
[--C-:B------:R-:W-:Y:S02]  /*3560*/  HADD2.F32 R12, -RZ, R7.reuse.H0_H0 ;  /* 0x20000007ff0c7230 */ /* 0x100fe40000004100 */
[----:B------:R-:W-:Y:S01]  /*3570*/  FFMA.FTZ R86, R34, R71, R83 ;  /* 0x0000004722567223 */ /* 0x000fe20000010053 */
[----:B------:R-:W-:Y:S01]  /*3580*/  HADD2.F32 R13, -RZ, R7.H1_H1 ;  /* 0x30000007ff0d7230 */ /* 0x000fe20000004100 */
[----:B------:R-:W-:Y:S01]  /*3590*/  F2FP.SATFINITE.E4M3.F32.PACK_AB_MERGE_C R5, R5, R4, R31 ;  /* 0x000000040505723e */ /* 0x000fe2000480701f */
[--C-:B------:R-:W-:Y:S02]  /*35a0*/  HADD2.F32 R7, -RZ, R6.reuse.H0_H0 ;  /* 0x20000006ff077230 */ /* 0x100fe40000004100 */
[-C--:B------:R-:W-:Y:S01]  /*35b0*/  FMUL.FTZ R82, R12, R73.reuse ;  /* 0x000000490c527220 */ /* 0x080fe20000410000 */
[----:B------:R-:W-:Y:S02]  /*35c0*/  HADD2.F32 R6, -RZ, R6.H1_H1 ;  /* 0x30000006ff067230 */ /* 0x000fe40000004100 */
[----:B------:R-:W-:Y:S01]  /*35d0*/  FMUL.FTZ R71, R13, R73 ;  /* 0x000000490d477220 */ /* 0x000fe20000410000 */
[----:B------:R-:W-:-:S02]  /*35e0*/  HADD2.F32 R37, -RZ, R37.H0_H0 ;  /* 0x20000025ff257230 */ /* 0x000fc40000004100 */
[-C--:B------:R-:W-:Y:S01]  /*35f0*/  FMUL.FTZ R33, R7, R72.reuse ;  /* 0x0000004807217220 */ /* 0x080fe20000410000 */
[----:B------:R-:W-:Y:S02]  /*3600*/  HADD2.F32 R36, -RZ, R36.H0_H0 ;  /* 0x20000024ff247230 */ /* 0x000fe40000004100 */
[----:B------:R-:W-:Y:S01]  /*3610*/  FMUL.FTZ R34, R6, R72 ;  /* 0x0000004806227220 */ /* 0x000fe20000410000 */
[----:B------:R-:W-:Y:S01]  /*3620*/  F2FP.SATFINITE.E4M3.F32.PACK_AB_MERGE_C R35, R35, R84, RZ ;  /* 0x000000542323723e */ /* 0x000fe200048070ff */
[-C--:B------:R-:W-:Y:S01]  /*3630*/  FFMA.FTZ R71, R12, R37.reuse, -R71 ;  /* 0x000000250c477223 */ /* 0x080fe20000010847 */
[----:B------:R-:W-:Y:S01]  /*3640*/  FFMA.FTZ R82, R13, R37, R82 ;  /* 0x000000250d527223 */ /* 0x000fe20000010052 */
[-C--:B------:R-:W-:Y:S01]  /*3650*/  FFMA.FTZ R34, R7, R36.reuse, -R34 ;  /* 0x0000002407227223 */ /* 0x080fe20000010822 */
[----:B------:R-:W-:Y:S01]  /*3660*/  FFMA.FTZ R33, R6, R36, R33 ;  /* 0x0000002406217223 */ /* 0x000fe20000010021 */
[----:B------:R-:W-:Y:S02]  /*3670*/  F2FP.SATFINITE.E4M3.F32.PACK_AB_MERGE_C R81, R86, R81, RZ ;  /* 0x000000515651723e */ /* 0x000fe400048070ff */
[----:B------:R-:W-:-:S02]  /*3680*/  F2FP.SATFINITE.E4M3.F32.PACK_AB_MERGE_C R4, R30, R15, R32 ;  /* 0x0000000f1e04723e */ /* 0x000fc40004807020 */
[----:B------:R-:W-:Y:S02]  /*3690*/  F2FP.SATFINITE.E4M3.F32.PACK_AB_MERGE_C R6, R33, R34, R35 ;  /* 0x000000222106723e */ /* 0x000fe40004807023 */
[----:B------:R-:W-:-:S07]  /*36a0*/  F2FP.SATFINITE.E4M3.F32.PACK_AB_MERGE_C R7, R82, R71, R81 ;  /* 0x000000475207723e */ /* 0x000fce0004807051 */
.L_x_391:
[----:B------:R-:W-:Y:S05]  /*36b0*/  BSYNC B2 ;  /* 0x0000000000027941 */ /* 0x000fea0003800000 */
.L_x_390:
[----:B--2---:R0:W-:Y:S02]  /*36c0*/  ST.E.128 desc[UR42][R10.64], R4 ;  /* 0x000000040a007985 */ /* 0x0041e4000c101d2a */
.L_x_389:
[----:B------:R-:W-:Y:S05]  /*36d0*/  BSYNC B1 ;  /* 0x0000000000017941 */ /* 0x000fea0003800000 */
.L_x_388:
[----:B------:R-:W-:Y:S05]  /*36e0*/  @P1 BRA `(.L_x_383) ;  /* 0x0000002c003c1947 */ /* 0x000fea0003800000 */
[----:B0-----:R-:W5:Y:S04]  /*36f0*/  LDL R13, [R1+0x18] ;  /* 0x00001800010d7983 */ /* 0x001f680000100800 */
[----:B------:R-:W3:Y:S01]  /*3700*/  LDL R12, [R1+0x10] ;  /* 0x00001000010c7983 */ /* 0x000ee20000100800 */
[----:B----4-:R-:W-:Y:S01]  /*3710*/  IADD3 R10, P5, R156, R14, RZ ;  /* 0x0000000e9c0a7210 */ /* 0x010fe20007fbe0ff */
[----:B------:R-:W-:Y:S02]  /*3720*/  BSSY B1, `(.L_x_392) ;  /* 0x000006c000017945 */ /* 0x000fe40003800000 */
[----:B------:R0:W4:Y:S01]  /*3730*/  LDS.128 R4, [R69+0x15800] ;  /* 0x0158000045047984 */ /* 0x0001220000000c00 */
[----:B-----5:R-:W-:Y:S01]  /*3740*/  ISETP.GE.AND P6, PT, R13, R80, PT ;  /* 0x000000500d00720c */ /* 0x020fe20003fc6270 */
[----:B---3--:R-:W-:-:S12]  /*3750*/  IMAD.X R11, R39, 0x1, R12, P5 ;  /* 0x00000001270b7824 */ /* 0x008fd800028e060c */
[----:B0---4-:R-:W-:Y:S05]  /*3760*/  @P6 BRA `(.L_x_393) ;  /* 0x00000004009c6947 */ /* 0x011fea0003800000 */
[----:B------:R-:W-:Y:S02]  /*3770*/  SHF.R.U32.HI R12, RZ, 0x8, R29 ;  /* 0x00000008ff0c7819 */ /* 0x000fe4000001161d */
[----:B------:R-:W-:Y:S02]  /*3780*/  SHF.R.U32.HI R8, RZ, 0x8, R9 ;  /* 0x00000008ff087819 */ /* 0x000fe40000011609 */
[----:B------:R-:W-:Y:S01]  /*3790*/  SHF.R.U32.HI R14, RZ, 0x10, R29 ;  /* 0x00000010ff0e7819 */ /* 0x000fe2000001161d */
[----:B------:R-:W-:Y:S01]  /*37a0*/  IMAD.SHL.U32 R12, R12, 0x100, RZ ;  /* 0x000001000c0c7824 */ /* 0x000fe200078e00ff */
[----:B------:R-:W-:Y:S01]  /*37b0*/  LOP3.LUT R15, R29, 0xff0000ff, RZ, 0xc0, !PT ;  /* 0xff0000ff1d0f7812 */ /* 0x000fe200078ec0ff */
[----:B------:R-:W-:Y:S01]  /*37c0*/  IMAD.SHL.U32 R8, R8, 0x100, RZ ;  /* 0x0000010008087824 */ /* 0x000fe200078e00ff */
[----:B------:R-:W-:Y:S02]  /*37d0*/  SHF.R.U32.HI R28, RZ, 0x10, R9 ;  /* 0x00000010ff1c7819 */ /* 0x000fe40000011609 */
[----:B------:R-:W-:Y:S01]  /*37e0*/  LOP3.LUT R13, R9, 0xff0000ff, RZ, 0xc0, !PT ;  /* 0xff0000ff090d7812 */ /* 0x000fe200078ec0ff */
[----:B------:R-:W-:Y:S01]  /*37f0*/  IMAD.MOV.U32 R9, RZ, RZ, R4 ;  /* 0x000000ffff097224 */ /* 0x000fe200078e0004 */
[----:B------:R-:W-:Y:S01]  /*3800*/  LOP3.LUT R15, R15, 0xff00, R12, 0xf8, !PT ;  /* 0x0000ff000f0f7812 */ /* 0x000fe200078ef80c */
[----:B------:R-:W-:Y:S01]  /*3810*/  IMAD.U32 R12, R14, 0x10000, RZ ;  /* 0x000100000e0c7824 */ /* 0x000fe200078e00ff */
[----:B------:R-:W-:-:S02]  /*3820*/  F2FP.F16.E4M3.UNPACK_B R4, R5 ;  /* 0x00000005ff04723e */ /* 0x000fc400020006ff */
[----:B------:R-:W-:Y:S02]  /*3830*/  F2FP.F16.E4M3.UNPACK_B R14, R70.H1 ;  /* 0x00000046ff0e723e */ /* 0x000fe400030006ff */
[----:B------:R-:W-:Y:S02]  /*3840*/  LOP3.LUT R13, R13, 0xff00, R8, 0xf8, !PT ;  /* 0x0000ff000d0d7812 */ /* 0x000fe400078ef808 */
[----:B------:R-:W-:Y:S01]  /*3850*/  LOP3.LUT R30, R15, 0xff0000, R12, 0xf8, !PT ;  /* 0x00ff00000f1e7812 */ /* 0x000fe200078ef80c */
[----:B------:R-:W-:Y:S01]  /*3860*/  HADD2.F32 R12, -RZ, R4.H1_H1 ;  /* 0x30000004ff0c7230 */ /* 0x000fe20000004100 */
[----:B------:R-:W-:Y:S01]  /*3870*/  SHF.L.U32 R8, R28, 0x10, RZ ;  /* 0x000000101c087819 */ /* 0x000fe200000006ff */
[----:B------:R-:W-:Y:S01]  /*3880*/  HADD2.F32 R31, -RZ, R14.H0_H0 ;  /* 0x2000000eff1f7230 */ /* 0x000fe20000004100 */
[----:B------:R-:W-:Y:S01]  /*3890*/  F2FP.F16.E4M3.UNPACK_B R15, R38.H1 ;  /* 0x00000026ff0f723e */ /* 0x000fe200030006ff */
[----:B------:R-:W-:Y:S01]  /*38a0*/  HADD2.F32 R4, -RZ, R4.H0_H0 ;  /* 0x20000004ff047230 */ /* 0x000fe20000004100 */
[----:B------:R-:W-:Y:S01]  /*38b0*/  F2FP.F16.E4M3.UNPACK_B R5, R5.H1 ;  /* 0x00000005ff05723e */ /* 0x000fe200030006ff */
[----:B------:R-:W-:Y:S01]  /*38c0*/  HADD2.F32 R28, -RZ, R14.H1_H1 ;  /* 0x3000000eff1c7230 */ /* 0x000fe20000004100 */
[----:B------:R-:W-:Y:S01]  /*38d0*/  LOP3.LUT R8, R13, 0xff0000, R8, 0xf8, !PT ;  /* 0x00ff00000d087812 */ /* 0x000fe200078ef808 */
[----:B------:R-:W-:-:S02]  /*38e0*/  HADD2.F32 R29, -RZ, R15.H0_H0 ;  /* 0x2000000fff1d7230 */ /* 0x000fc40000004100 */
[-C--:B------:R-:W-:Y:S01]  /*38f0*/  FMUL.FTZ R33, R12, R31.reuse ;  /* 0x0000001f0c217220 */ /* 0x080fe20000410000 */
[--C-:B------:R-:W-:Y:S01]  /*3900*/  HADD2.F32 R14, -RZ, R5.reuse.H1_H1 ;  /* 0x30000005ff0e7230 */ /* 0x100fe20000004100 */
[----:B------:R-:W-:Y:S01]  /*3910*/  F2FP.F16.E4M3.UNPACK_B R70, R70 ;  /* 0x00000046ff46723e */ /* 0x000fe200020006ff */
        /* <DEDUP_REMOVED lines=11> */
[----:B------:R-:W-:Y:S01]  /*39d0*/  HADD2.F32 R28, -RZ, R70.H1_H1 ;  /* 0x30000046ff1c7230 */ /* 0x000fe20000004100 */
[----:B------:R-:W-:Y:S01]  /*39e0*/  F2FP.F16.E4M3.UNPACK_B R38, R38 ;  /* 0x00000026ff26723e */ /* 0x000fe200020006ff */
[----:B------:R-:W-:-:S02]  /*39f0*/  HADD2.F32 R15, -RZ, R12.H1_H1 ;  /* 0x3000000cff0f7230 */ /* 0x000fc40000004100 */
[----:B------:R-:W-:Y:S02]  /*3a00*/  HADD2.F32 R70, -RZ, R70.H0_H0 ;  /* 0x20000046ff467230 */ /* 0x000fe40000004100 */
[----:B------:R-:W-:Y:S02]  /*3a10*/  HADD2.F32 R14, -RZ, R12.H0_H0 ;  /* 0x2000000cff0e7230 */ /* 0x000fe40000004100 */
[-C--:B------:R-:W-:Y:S01]  /*3a20*/  FMUL.FTZ R31, R15, R28.reuse ;  /* 0x0000001c0f1f7220 */ /* 0x080fe20000410000 */
[--C-:B------:R-:W-:Y:S02]  /*3a30*/  HADD2.F32 R13, -RZ, R9.reuse.H1_H1 ;  /* 0x30000009ff0d7230 */ /* 0x100fe40000004100 */
[----:B------:R-:W-:Y:S02]  /*3a40*/  HADD2.F32 R12, -RZ, R9.H0_H0 ;  /* 0x20000009ff0c7230 */ /* 0x000fe40000004100 */
[----:B------:R-:W-:Y:S01]  /*3a50*/  FMUL.FTZ R28, R14, R28 ;  /* 0x0000001c0e1c7220 */ /* 0x000fe20000410000 */
[----:B------:R-:W-:-:S02]  /*3a60*/  HADD2.F32 R9, -RZ, R38.H1_H1 ;  /* 0x30000026ff097230 */ /* 0x000fc40000004100 */
[-C--:B------:R-:W-:Y:S01]  /*3a70*/  FMUL.FTZ R29, R13, R70.reuse ;  /* 0x000000460d1d7220 */ /* 0x080fe20000410000 */
[----:B------:R-:W-:Y:S02]  /*3a80*/  HADD2.F32 R38, -RZ, R38.H0_H0 ;  /* 0x20000026ff267230 */ /* 0x000fe40000004100 */
[----:B------:R-:W-:Y:S01]  /*3a90*/  FMUL.FTZ R70, R12, R70 ;  /* 0x000000460c467220 */ /* 0x000fe20000410000 */
[-C--:B------:R-:W-:Y:S01]  /*3aa0*/  FFMA.FTZ R31, R14, R9.reuse, -R31 ;  /* 0x000000090e1f7223 */ /* 0x080fe2000001081f */
[----:B------:R-:W-:Y:S01]  /*3ab0*/  FFMA.FTZ R28, R15, R9, R28 ;  /* 0x000000090f1c7223 */ /* 0x000fe2000001001c */
[-C--:B------:R-:W-:Y:S01]  /*3ac0*/  FFMA.FTZ R9, R12, R38.reuse, -R29 ;  /* 0x000000260c097223 */ /* 0x080fe2000001081d */
[----:B------:R-:W-:Y:S01]  /*3ad0*/  FFMA.FTZ R70, R13, R38, R70 ;  /* 0x000000260d467223 */ /* 0x000fe20000010046 */
[----:B------:R-:W-:Y:S02]  /*3ae0*/  F2FP.SATFINITE.E4M3.F32.PACK_AB_MERGE_C R38, R33, R32, RZ ;  /* 0x000000202126723e */ /* 0x000fe400048070ff */
[----:B------:R-:W-:-:S02]  /*3af0*/  F2FP.F16.E4M3.UNPACK_B R13, R7.H1 ;  /* 0x00000007ff0d723e */ /* 0x000fc400030006ff */
[----:B------:R-:W-:Y:S02]  /*3b00*/  F2FP.F16.E4M3.UNPACK_B R32, R30.H1 ;  /* 0x0000001eff20723e */ /* 0x000fe400030006ff */
[----:B------:R-:W-:Y:S01]  /*3b10*/  F2FP.SATFINITE.E4M3.F32.PACK_AB_MERGE_C R37, R28, R31, RZ ;  /* 0x0000001f1c25723e */ /* 0x000fe200048070ff */
[--C-:B------:R-:W-:Y:S01]  /*3b20*/  HADD2.F32 R15, -RZ, R13.reuse.H1_H1 ;  /* 0x3000000dff0f7230 */ /* 0x100fe20000004100 */
[----:B------:R-:W-:Y:S01]  /*3b30*/  F2FP.F16.E4M3.UNPACK_B R12, R6.H1 ;  /* 0x00000006ff0c723e */ /* 0x000fe200030006ff */
[----:B------:R-:W-:Y:S01]  /*3b40*/  HADD2.F32 R34, -RZ, R32.H1_H1 ;  /* 0x30000020ff227230 */ /* 0x000fe20000004100 */
        /* <DEDUP_REMOVED lines=12> */
[----:B------:R-:W-:Y:S01]  /*3c10*/  FMUL.FTZ R35, R13, R33 ;  /* 0x000000210d237220 */ /* 0x000fe20000410000 */
[----:B------:R-:W-:Y:S01]  /*3c20*/  F2FP.F16.E4M3.UNPACK_B R7, R7 ;  /* 0x00000007ff07723e */ /* 0x000fe200020006ff */
[C---:B------:R-:W-:Y:S01]  /*3c30*/  FMUL.FTZ R14, R12.reuse, R33 ;  /* 0x000000210c0e7220 */ /* 0x040fe20000410000 */
[----:B------:R-:W-:Y:S01]  /*3c40*/  F2FP.F16.E4M3.UNPACK_B R6, R6 ;  /* 0x00000006ff06723e */ /* 0x000fe200020006ff */
[----:B------:R-:W-:Y:S01]  /*3c50*/  FFMA.FTZ R33, R15, R30, R36 ;  /* 0x0000001e0f217223 */ /* 0x000fe20000010024 */
[-C--:B------:R-:W-:Y:S01]  /*3c60*/  FFMA.FTZ R35, R12, R8.reuse, -R35 ;  /* 0x000000080c237223 */ /* 0x080fe20000010823 */
[----:B------:R-:W-:Y:S01]  /*3c70*/  FFMA.FTZ R30, R13, R8, R14 ;  /* 0x000000080d1e7223 */ /* 0x000fe2000001000e */
[--C-:B------:R-:W-:Y:S01]  /*3c80*/  HADD2.F32 R8, -RZ, R7.reuse.H0_H0 ;  /* 0x20000007ff087230 */ /* 0x100fe20000004100 */
[----:B------:R-:W-:Y:S01]  /*3c90*/  F2FP.SATFINITE.E4M3.F32.PACK_AB_MERGE_C R5, R5, R4, R38 ;  /* 0x000000040505723e */ /* 0x000fe20004807026 */
[----:B------:R-:W-:Y:S01]  /*3ca0*/  HADD2.F32 R12, -RZ, R7.H1_H1 ;  /* 0x30000007ff0c7230 */ /* 0x000fe20000004100 */
[----:B------:R-:W-:Y:S01]  /*3cb0*/  F2FP.SATFINITE.E4M3.F32.PACK_AB_MERGE_C R33, R33, R34, RZ ;  /* 0x000000222121723e */ /* 0x000fe200048070ff */
[----:B------:R-:W-:Y:S01]  /*3cc0*/  HADD2.F32 R7, -RZ, R6.H0_H0 ;  /* 0x20000006ff077230 */ /* 0x000fe20000004100 */
[----:B------:R-:W-:Y:S01]  /*3cd0*/  F2FP.SATFINITE.E4M3.F32.PACK_AB_MERGE_C R30, R30, R35, RZ ;  /* 0x000000231e1e723e */ /* 0x000fe200048070ff */
[----:B------:R-:W-:Y:S01]  /*3ce0*/  HADD2.F32 R13, -RZ, R32.H0_H0 ;  /* 0x20000020ff0d7230 */ /* 0x000fe20000004100 */
[----:B------:R-:W-:Y:S01]  /*3cf0*/  F2FP.SATFINITE.E4M3.F32.PACK_AB_MERGE_C R4, R70, R9, R37 ;  /* 0x000000094604723e */ /* 0x000fe20004807025 */
[----:B------:R-:W-:-:S02]  /*3d00*/  HADD2.F32 R6, -RZ, R6.H1_H1 ;  /* 0x30000006ff067230 */ /* 0x000fc40000004100 */
[----:B------:R-:W-:Y:S02]  /*3d10*/  HADD2.F32 R31, -RZ, R31.H0_H0 ;  /* 0x2000001fff1f7230 */ /* 0x000fe40000004100 */
[-C--:B------:R-:W-:Y:S01]  /*3d20*/  FMUL.FTZ R15, R12, R13.reuse ;  /* 0x0000000d0c0f7220 */ /* 0x080fe20000410000 */
[----:B------:R-:W-:Y:S02]  /*3d30*/  HADD2.F32 R29, -RZ, R29.H0_H0 ;  /* 0x2000001dff1d7230 */ /* 0x000fe40000004100 */
[----:B------:R-:W-:Y:S01]  /*3d40*/  FMUL.FTZ R13, R8, R13 ;  /* 0x0000000d080d7220 */ /* 0x000fe20000410000 */
[----:B------:R-:W-:Y:S02]  /*3d50*/  HADD2.F32 R28, -RZ, R28.H0_H0 ;  /* 0x2000001cff1c7230 */ /* 0x000fe40000004100 */
[-C--:B------:R-:W-:Y:S01]  /*3d60*/  FMUL.FTZ R14, R6, R31.reuse ;  /* 0x0000001f060e7220 */ /* 0x080fe20000410000 */
[C---:B------:R-:W-:Y:S01]  /*3d70*/  FMUL.FTZ R31, R7.reuse, R31 ;  /* 0x0000001f071f7220 */ /* 0x040fe20000410000 */
[-C--:B------:R-:W-:Y:S01]  /*3d80*/  FFMA.FTZ R15, R8, R29.reuse, -R15 ;  /* 0x0000001d080f7223 */ /* 0x080fe2000001080f */
[----:B------:R-:W-:Y:S01]  /*3d90*/  FFMA.FTZ R12, R12, R29, R13 ;  /* 0x0000001d0c0c7223 */ /* 0x000fe2000001000d */
[-C--:B------:R-:W-:Y:S01]  /*3da0*/  FFMA.FTZ R14, R7, R28.reuse, -R14 ;  /* 0x0000001c070e7223 */ /* 0x080fe2000001080e */
[----:B------:R-:W-:-:S03]  /*3db0*/  FFMA.FTZ R31, R6, R28, R31 ;  /* 0x0000001c061f7223 */ /* 0x000fc6000001001f */
[----:B------:R-:W-:Y:S02]  /*3dc0*/  F2FP.SATFINITE.E4M3.F32.PACK_AB_MERGE_C R7, R12, R15, R33 ;  /* 0x0000000f0c07723e */ /* 0x000fe40004807021 */
[----:B------:R-:W-:-:S07]  /*3dd0*/  F2FP.SATFINITE.E4M3.F32.PACK_AB_MERGE_C R6, R31, R14, R30 ;  /* 0x0000000e1f06723e */ /* 0x000fce000480701e */
.L_x_393:
[----:B------:R-:W-:Y:S05]  /*3de0*/  BSYNC B1 ;  /* 0x0000000000017941 */ /* 0x000fea0003800000 */
.L_x_392:
[----:B------:R0:W-:Y:S01]  /*3df0*/  ST.E.128 desc[UR42][R10.64], R4 ;  /* 0x000000040a007985 */ /* 0x0001e2000c101d2a */
[----:B------:R-:W-:Y:S05]  /*3e00*/  BRA `(.L_x_383) ;  /* 0x0000002400747947 */ /* 0x000fea0003800000 */
.L_x_376:
[----:B------:R-:W0:Y:S01]  /*3e10*/  S2R R4, SR_TID.X ;  /* 0x0000000000047919 */ /* 0x000e220000002100 */
[----:B------:R-:W-:Y:S01]  /*3e20*/  BSSY B1, `(.L_x_394) ;  /* 0x000001e000017945 */ /* 0x000fe20003800000 */
[----:B------:R-:W-:Y:S02]  /*3e30*/  CS2R R6, SRZ ;  /* 0x0000000000067805 */ /* 0x000fe4000001ff00 */
[----:B------:R-:W-:Y:S02]  /*3e40*/  CS2R R30, SRZ ;  /* 0x00000000001e7805 */ /* 0x000fe4000001ff00 */
[----:B------:R-:W-:Y:S02]  /*3e50*/  CS2R R28, SRZ ;  /* 0x00000000001c7805 */ /* 0x000fe4000001ff00 */
[----:B------:R-:W-:Y:S02]  /*3e60*/  CS2R R34, SRZ ;  /* 0x0000000000227805 */ /* 0x000fe4000001ff00 */
[----:B------:R-:W-:-:S02]  /*3e70*/  CS2R R32, SRZ ;  /* 0x0000000000207805 */ /* 0x000fc4000001ff00 */
        /* <DEDUP_REMOVED lines=8> */
[----:B------:R-:W-:Y:S01]  /*3f00*/  ULDC.64 UR4, c[0x0][0x3e8] ;  /* 0x0000fa0000047ab9 */ /* 0x000fe20000000a00 */
[----:B------:R-:W-:Y:S01]  /*3f10*/  ULDC.64 UR6, c[0x0][0x400] ;  /* 0x0001000000067ab9 */ /* 0x000fe20000000a00 */
[----:B------:R-:W-:Y:S02]  /*3f20*/  IADD3 R10, P0, P6, R44, UR4, R10 ;  /* 0x000000042c0a7c10 */ /* 0x000fe4000fe1e00a */
[----:B------:R-:W-:Y:S02]  /*3f30*/  CS2R R6, SRZ ;  /* 0x0000000000067805 */ /* 0x000fe4000001ff00 */
[----:B------:R-:W-:Y:S02]  /*3f40*/  CS2R R4, SRZ ;  /* 0x0000000000047805 */ /* 0x000fe4000001ff00 */
[----:B------:R-:W-:Y:S02]  /*3f50*/  CS2R R34, SRZ ;  /* 0x0000000000227805 */ /* 0x000fe4000001ff00 */
[----:B------:R-:W-:-:S02]  /*3f60*/  IADD3.X R11, R50, UR5, R15, P0, P6 ;  /* 0x00000005320b7c10 */ /* 0x000fc400087ec40f */
[----:B------:R-:W-:Y:S02]  /*3f70*/  CS2R R32, SRZ ;  /* 0x0000000000207805 */ /* 0x000fe4000001ff00 */
[----:B------:R-:W-:-:S04]  /*3f80*/  IADD3 R12, P0, P6, R20, UR6, R12 ;  /* 0x00000006140c7c10 */ /* 0x000fc8000fe1e00c */
[----:B------:R-:W-:Y:S02]  /*3f90*/  IADD3.X R13, R48, UR7, R14, P0, P6 ;  /* 0x00000007300d7c10 */ /* 0x000fe400087ec40e */
[-C--:B------:R-:W-:Y:S02]  /*3fa0*/  ISETP.GE.AND P0, PT, R16, R80.reuse, PT ;  /* 0x000000501000720c */ /* 0x080fe40003f06270 */
[----:B------:R-:W-:-:S11]  /*3fb0*/  ISETP.GE.AND P6, PT, R67, R80, PT ;  /* 0x000000504300720c */ /* 0x000fd60003fc6270 */
[----:B------:R0:W5:Y:S04]  /*3fc0*/  @!P0 LDG.E.128 R28, desc[UR42][R10.64] ;  /* 0x0000002a0a1c8981 */ /* 0x000168000c1e1d00 */
[----:B------:R0:W5:Y:S04]  /*3fd0*/  @!P6 LDG.E.128 R4, desc[UR42][R10.64+0x20] ;  /* 0x0000202a0a04e981 */ /* 0x000168000c1e1d00 */
[----:B------:R0:W5:Y:S04]  /*3fe0*/  @!P0 LDG.E.128 R36, desc[UR42][R12.64] ;  /* 0x0000002a0c248981 */ /* 0x000168000c1e1d00 */
[----:B------:R0:W5:Y:S02]  /*3ff0*/  @!P6 LDG.E.128 R32, desc[UR42][R12.64+0x20] ;  /* 0x0000202a0c20e981 */ /* 0x000164000c1e1d00 */
.L_x_395:
[----:B------:R-:W-:Y:S05]  /*4000*/  BSYNC B1 ;  /* 0x0000000000017941 */ /* 0x000fea0003800000 */
.L_x_394:
[----:B------:R-:W-:Y:S01]  /*4010*/  UISETP.NE.AND UP0, UPT, UR36, 0x3, UPT ;  /* 0x000000032400788c */ /* 0x000fe2000bf05270 */
[----:B-----5:R-:W-:Y:S02]  /*4020*/  IMAD.MOV.U32 R81, RZ, RZ, R6 ;  /* 0x000000ffff517224 */ /* 0x020fe400078e0006 */
[----:B------:R-:W-:Y:S02]  /*4030*/  IMAD.MOV.U32 R83, RZ, RZ, R4 ;  /* 0x000000ffff537224 */ /* 0x000fe400078e0004 */
[----:B------:R-:W-:Y:S01]  /*4040*/  IMAD.MOV.U32 R89, RZ, RZ, R30 ;  /* 0x000000ffff597224 */ /* 0x000fe200078e001e */
[----:B------:R-:W-:Y:S01]  /*4050*/  PLOP3.LUT P0, PT, PT, PT, UP0, 0x80, 0x0 ;  /* 0x000000000000781c */ /* 0x000fe20003f0f008 */
[----:B------:R-:W-:Y:S02]  /*4060*/  IMAD.MOV.U32 R92, RZ, RZ, R28 ;  /* 0x000000ffff5c7224 */ /* 0x000fe400078e001c */
[----:B------:R-:W-:Y:S02]  /*4070*/  IMAD.MOV.U32 R85, RZ, RZ, R34 ;  /* 0x000000ffff557224 */ /* 0x000fe400078e0022 */
[----:B------:R-:W-:-:S02]  /*4080*/  IMAD.MOV.U32 R86, RZ, RZ, R32 ;  /* 0x000000ffff567224 */ /* 0x000fc400078e0020 */
[----:B------:R-:W-:Y:S02]  /*4090*/  IMAD.MOV.U32 R90, RZ, RZ, R38 ;  /* 0x000000ffff5a7224 */ /* 0x000fe400078e0026 */
[----:B------:R-:W-:-:S04]  /*40a0*/  IMAD.MOV.U32 R93, RZ, RZ, R36 ;  /* 0x000000ffff5d7224 */ /* 0x000fc800078e0024 */
[----:B------:R-:W-:Y:S05]  /*40b0*/  @!P0 BRA `(.L_x_396) ;  /* 0x0000000000048947 */ /* 0x000fea0003800000 */
[----:B------:R-:W-:Y:S01]  /*40c0*/  BPT.TRAP 0x1 ;  /* 0x000000040000795c */ /* 0x000fe20000300000 */
.L_x_396:
[----:B------:R-:W-:Y:S01]  /*40d0*/  IMAD R68, R19, 0x8, R18 ;  /* 0x0000000813447824 */ /* 0x000fe200078e0212 */
[----:B------:R-:W-:Y:S01]  /*40e0*/  SHF.L.U32 R79, R157, 0x1f, RZ ;  /* 0x0000001f9d4f7819 */ /* 0x000fe200000006ff */
[----:B------:R-:W-:Y:S03]  /*40f0*/  BSSY B1, `(.L_x_397) ;  /* 0x0000003000017945 */ /* 0x000fe60003800000 */
[----:B------:R-:W1:Y:S02]  /*4100*/  SYNCS.PHASECHK.TRANS64.TRYWAIT P6, [R68+URZ+0x19c90], R79 ;  /* 0x019c904f440075a7 */ /* 0x000e6400080c017f */
[----:B-1----:R-:W-:Y:S05]  /*4110*/  @!P6 BRA `(.L_x_398) ;  /* 0x0000014c009ce947 */ /* 0x002fea0003800000 */
.L_x_633:
[----:B------:R-:W-:Y:S05]  /*4120*/  BSYNC B1 ;  /* 0x0000000000017941 */ /* 0x000fea0003800000 */
.L_x_397:
[----:B------:R-:W-:-:S03]  /*4130*/  UMOV UR4, 0xffffffff ;  /* 0xffffffff00047882 */ /* 0x000fc60000000000 */
[----:B------:R-:W-:Y:S05]  /*4140*/  BRA.DIV UR4, `(.L_x_399) ;  /* 0x0000014e04a47947 */ /* 0x000fea000b800000 */
[----:B------:R-:W2:Y:S04]  /*4150*/  SHFL.IDX PT, R82, R82, RZ, 0x1e1f ;  /* 0x001e1fff52527589 */ /* 0x000ea800000e0000 */
[----:B------:R-:W3:Y:S02]  /*4160*/  SHFL.IDX PT, R84, R84, RZ, 0x1e1f ;  /* 0x001e1fff54547589 */ /* 0x000ee400000e0000 */
.L_x_637:
[----:B------:R-:W-:Y:S05]  /*4170*/  @P5 BRA `(.L_x_383) ;  /* 0x0000002000985947 */ /* 0x000fea0003800000 */
[----:B------:R-:W4:Y:S01]  /*4180*/  LDC R87, c[0x0][0x2f4] ;  /* 0x0000bd00ff577b82 */ /* 0x000f220000000800 */
[----:B------:R-:W-:Y:S01]  /*4190*/  ISETP.NE.AND P5, PT, R53, RZ, PT ;  /* 0x000000ff3500720c */ /* 0x000fe20003fa5270 */
[----:B------:R-:W-:Y:S01]  /*41a0*/  BSSY B1, `(.L_x_400) ;  /* 0x00000f5000017945 */ /* 0x000fe20003800000 */
[----:B----4-:R-:W-:-:S11]  /*41b0*/  IMAD.IADD R91, R87, 0x1, -R54 ;  /* 0x00000001575b7824 */ /* 0x010fd600078e0a36 */
[----:B------:R-:W-:Y:S05]  /*41c0*/  @!P5 BRA `(.L_x_401) ;  /* 0x0000000c00c8d947 */ /* 0x000fea0003800000 */
[----:B0-----:R-:W4:Y:S04]  /*41d0*/  LDL R13, [R1+0xc] ;  /* 0x00000c00010d7983 */ /* 0x001f280000100800 */
[----:B------:R-:W5:Y:S04]  /*41e0*/  LDL R12, [R1+0x60] ;  /* 0x00006000010c7983 */ /* 0x000f680000100800 */
[----:B------:R-:W5:Y:S01]  /*41f0*/  LDL R10, [R1+0x1c] ;  /* 0x00001c00010a7983 */ /* 0x000f620000100800 */
[----:B------:R-:W-:Y:S01]  /*4200*/  SEL R8, R54, R91, !P3 ;  /* 0x0000005b36087207 */ /* 0x000fe20005800000 */
[----:B------:R-:W-:Y:S01]  /*4210*/  BSSY B2, `(.L_x_402) ;  /* 0x00000eb000027945 */ /* 0x000fe20003800000 */
[----:B---3--:R-:W-:-:S02]  /*4220*/  IADD3 R70, P6, R41, R84, RZ ;  /* 0x0000005429467210 */ /* 0x008fc40007fde0ff */
[----:B------:R-:W-:Y:S02]  /*4230*/  SHF.R.S32.HI R9, RZ, 0x1f, R8 ;  /* 0x0000001fff097819 */ /* 0x000fe40000011408 */
[----:B--2---:R-:W-:Y:S02]  /*4240*/  LEA.HI.X.SX32 R71, R41, R82, 0x1, P6 ;  /* 0x0000005229477211 */ /* 0x004fe400030f0eff */
[----:B------:R-:W-:-:S04]  /*4250*/  LEA.HI R9, R9, R8, RZ, 0x5 ;  /* 0x0000000809097211 */ /* 0x000fc800078f28ff */
[----:B------:R-:W-:-:S04]  /*4260*/  SHF.R.S32.HI R8, RZ, 0x5, R9 ;  /* 0x00000005ff087819 */ /* 0x000fc80000011409 */
[----:B------:R-:W-:-:S04]  /*4270*/  LEA.HI.SX32 R8, R65, R8, 0x1c ;  /* 0x0000000841087211 */ /* 0x000fc800078fe2ff */
[C---:B------:R-:W-:Y:S02]  /*4280*/  LEA.HI R9, R8.reuse, R8, RZ, 0x1 ;  /* 0x0000000808097211 */ /* 0x040fe400078f08ff */
[----:B------:R-:W-:-:S03]  /*4290*/  SHF.L.U32 R11, R8, 0x4, RZ ;  /* 0x00000004080b7819 */ /* 0x000fc600000006ff */
[----:B------:R-:W-:Y:S01]  /*42a0*/  IMAD.SHL.U32 R9, R9, 0x800, RZ ;  /* 0x0000080009097824 */ /* 0x000fe200078e00ff */
[----:B------:R-:W-:-:S04]  /*42b0*/  ISETP.GE.AND P5, PT, R11, R87, PT ;  /* 0x000000570b00720c */ /* 0x000fc80003fa6270 */
[----:B------:R-:W-:-:S09]  /*42c0*/  LOP3.LUT R9, R9, 0xfffff000, RZ, 0xc0, !PT ;  /* 0xfffff00009097812 */ /* 0x000fd200078ec0ff */
[----:B------:R-:W-:-:S04]  /*42d0*/  @!P5 IADD3 R72, P6, R84, R11, RZ ;  /* 0x0000000b5448d210 */ /* 0x000fc80007fde0ff */
[----:B------:R-:W-:Y:S02]  /*42e0*/  @!P5 LEA.HI.X.SX32 R73, R11, R82, 0x1, P6 ;  /* 0x000000520b49d211 */ /* 0x000fe400030f0eff */
[----:B------:R-:W-:Y:S02]  /*42f0*/  ISETP.GE.AND P6, PT, R16, R80, PT ;  /* 0x000000501000720c */ /* 0x000fe40003fc6270 */
[----:B----4-:R-:W-:-:S04]  /*4300*/  LOP3.LUT R8, R13, 0x10, R11, 0xf8, !PT ;  /* 0x000000100d087812 */ /* 0x010fc800078ef80b */
[----:B-----5:R-:W-:-:S04]  /*4310*/  LOP3.LUT R8, R8, R12, RZ, 0x3c, !PT ;  /* 0x0000000c08087212 */ /* 0x020fc800078e3cff */
[----:B------:R-:W-:Y:S01]  /*4320*/  IADD3 R8, R8, R9, R10 ;  /* 0x0000000908087210 */ /* 0x000fe20007ffe00a */
[----:B------:R-:W-:-:S04]  /*4330*/  IMAD R9, R19, 0x3000, R63 ;  /* 0x0000300013097824 */ /* 0x000fc800078e023f */
[----:B------:R-:W-:Y:S02]  /*4340*/  IMAD R13, R19, 0x3000, R8 ;  /* 0x00003000130d7824 */ /* 0x000fe400078e0208 */
[C---:B------:R-:W-:Y:S02]  /*4350*/  IMAD.IADD R9, R18.reuse, 0x1, R9 ;  /* 0x0000000112097824 */ /* 0x040fe400078e0209 */
[----:B------:R-:W-:-:S04]  /*4360*/  IMAD.IADD R13, R18, 0x1, R13 ;  /* 0x00000001120d7824 */ /* 0x000fc800078e020d */
[----:B------:R-:W0:Y:S04]  /*4370*/  LDS.128 R8, [R9+0x13800] ;  /* 0x0138000009087984 */ /* 0x000e280000000c00 */
[----:B------:R-:W2:Y:S01]  /*4380*/  LDS.128 R12, [R13+0x13800] ;  /* 0x013800000d0c7984 */ /* 0x000ea20000000c00 */
[----:B------:R-:W-:Y:S05]  /*4390*/  @P6 BRA `(.L_x_403) ;  /* 0x0000000c00486947 */ /* 0x000fea0003800000 */
[----:B--2---:R-:W-:Y:S01]  /*43a0*/  IMAD.MOV.U32 R28, RZ, RZ, R12 ;  /* 0x000000ffff1c7224 */ /* 0x004fe200078e000c */
[-C--:B------:R-:W-:Y:S02]  /*43b0*/  F2FP.F16.E4M3.UNPACK_B R96, R93.reuse.H1 ;  /* 0x0000005dff60723e */ /* 0x080fe400030006ff */
[----:B0-----:R-:W-:Y:S02]  /*43c0*/  F2FP.F16.E4M3.UNPACK_B R30, R8.H1 ;  /* 0x00000008ff1e723e */ /* 0x001fe400030006ff */
[----:B------:R-:W-:Y:S01]  /*43d0*/  F2FP.F16.E4M3.UNPACK_B R36, R28.H1 ;  /* 0x0000001cff24723e */ /* 0x000fe200030006ff */
[----:B------:R-:W-:Y:S01]  /*43e0*/  HADD2.F32 R97, -RZ, R96.H0_H0 ;  /* 0x20000060ff617230 */ /* 0x000fe20000004100 */
[----:B------:R-:W-:Y:S01]  /*43f0*/  F2FP.F16.E4M3.UNPACK_B R94, R92.H1 ;  /* 0x0000005cff5e723e */ /* 0x000fe200030006ff */
[----:B------:R-:W-:Y:S01]  /*4400*/  HADD2.F32 R12, -RZ, R30.H0_H0 ;  /* 0x2000001eff0c7230 */ /* 0x000fe20000004100 */
[----:B------:R-:W-:Y:S01]  /*4410*/  F2FP.F16.E4M3.UNPACK_B R93, R93 ;  /* 0x0000005dff5d723e */ /* 0x000fe200020006ff */
[----:B------:R-:W-:Y:S01]  /*4420*/  HADD2.F32 R38, -RZ, R36.H0_H0 ;  /* 0x20000024ff267230 */ /* 0x000fe20000004100 */
[----:B------:R-:W-:Y:S01]  /*4430*/  F2FP.F16.E4M3.UNPACK_B R8, R8 ;  /* 0x00000008ff08723e */ /* 0x000fe200020006ff */
[----:B------:R-:W-:Y:S01]  /*4440*/  HADD2.F32 R95, -RZ, R94.H0_H0 ;  /* 0x2000005eff5f7230 */ /* 0x000fe20000004100 */
[----:B------:R-:W-:Y:S01]  /*4450*/  F2FP.F16.E4M3.UNPACK_B R104, R90.H1 ;  /* 0x0000005aff68723e */ /* 0x000fe200030006ff */
[----:B------:R-:W-:-:S02]  /*4460*/  HADD2.F32 R36, -RZ, R36.H1_H1 ;  /* 0x30000024ff247230 */ /* 0x000fc40000004100 */
[-C--:B------:R-:W-:Y:S01]  /*4470*/  FMUL.FTZ R99, R38, R97.reuse ;  /* 0x0000006126637220 */ /* 0x080fe20000410000 */
[C---:B------:R-:W-:Y:S01]  /*4480*/  FMUL.FTZ R97, R12.reuse, R97 ;  /* 0x000000610c617220 */ /* 0x040fe20000410000 */
[----:B------:R-:W-:Y:S01]  /*4490*/  HADD2.F32 R30, -RZ, R30.H1_H1 ;  /* 0x3000001eff1e7230 */ /* 0x000fe20000004100 */
[----:B------:R-:W-:Y:S01]  /*44a0*/  F2FP.F16.E4M3.UNPACK_B R107, R89.H1 ;  /* 0x00000059ff6b723e */ /* 0x000fe200030006ff */
[-C--:B------:R-:W-:Y:S01]  /*44b0*/  FFMA.FTZ R12, R12, R95.reuse, -R99 ;  /* 0x0000005f0c0c7223 */ /* 0x080fe20000010863 */
[----:B------:R-:W-:Y:S02]  /*44c0*/  HADD2.F32 R99, -RZ, R96.H1_H1 ;  /* 0x30000060ff637230 */ /* 0x000fe40000004100 */
[----:B------:R-:W-:Y:S01]  /*44d0*/  FFMA.FTZ R38, R38, R95, R97 ;  /* 0x0000005f26267223 */ /* 0x000fe20000010061 */
[----:B------:R-:W-:Y:S01]  /*44e0*/  HADD2.F32 R97, -RZ, R94.H1_H1 ;  /* 0x3000005eff617230 */ /* 0x000fe20000004100 */
[----:B------:R-:W-:Y:S01]  /*44f0*/  LOP3.LUT R98, R31, 0xff0000ff, RZ, 0xc0, !PT ;  /* 0xff0000ff1f627812 */ /* 0x000fe200078ec0ff */
[----:B------:R-:W-:-:S02]  /*4500*/  HADD2.F32 R94, -RZ, R93.H0_H0 ;  /* 0x2000005dff5e7230 */ /* 0x000fc40000004100 */
[-C--:B------:R-:W-:Y:S01]  /*4510*/  FMUL.FTZ R95, R36, R99.reuse ;  /* 0x00000063245f7220 */ /* 0x080fe20000410000 */
[C---:B------:R-:W-:Y:S01]  /*4520*/  FMUL.FTZ R101, R30.reuse, R99 ;  /* 0x000000631e657220 */ /* 0x040fe20000410000 */
[----:B------:R-:W-:Y:S01]  /*4530*/  HADD2.F32 R93, -RZ, R93.H1_H1 ;  /* 0x3000005dff5d7230 */ /* 0x000fe20000004100 */
[----:B------:R-:W-:Y:S01]  /*4540*/  SHF.R.U32.HI R96, RZ, 0x10, R37 ;  /* 0x00000010ff607819 */ /* 0x000fe20000011625 */
[-C--:B------:R-:W-:Y:S01]  /*4550*/  FFMA.FTZ R99, R30, R97.reuse, -R95 ;  /* 0x000000611e637223 */ /* 0x080fe2000001085f */
[----:B------:R-:W-:Y:S01]  /*4560*/  F2FP.F16.E4M3.UNPACK_B R30, R28 ;  /* 0x0000001cff1e723e */ /* 0x000fe200020006ff */
[----:B------:R-:W-:Y:S01]  /*4570*/  FFMA.FTZ R97, R36, R97, R101 ;  /* 0x0000006124617223 */ /* 0x000fe20000010065 */
[----:B------:R-:W-:Y:S01]  /*4580*/  F2FP.F16.E4M3.UNPACK_B R36, R92 ;  /* 0x0000005cff24723e */ /* 0x000fe200020006ff */
[----:B------:R-:W-:Y:S01]  /*4590*/  HADD2.F32 R28, -RZ, R8.H0_H0 ;  /* 0x20000008ff1c7230 */ /* 0x000fe20000004100 */
[----:B------:R-:W-:Y:S01]  /*45a0*/  SHF.R.U32.HI R100, RZ, 0x8, R39 ;  /* 0x00000008ff647819 */ /* 0x000fe20000011627 */
[----:B------:R-:W-:Y:S01]  /*45b0*/  HADD2.F32 R95, -RZ, R30.H0_H0 ;  /* 0x2000001eff5f7230 */ /* 0x000fe20000004100 */
[----:B------:R-:W-:Y:S01]  /*45c0*/  LOP3.LUT R102, R39, 0xff0000ff, RZ, 0xc0, !PT ;  /* 0xff0000ff27667812 */ /* 0x000fe200078ec0ff */
[----:B------:R-:W-:Y:S01]  /*45d0*/  HADD2.F32 R92, -RZ, R36.H0_H0 ;  /* 0x20000024ff5c7230 */ /* 0x000fe20000004100 */
[----:B------:R-:W-:Y:S01]  /*45e0*/  F2FP.SATFINITE.E4M3.F32.PACK_AB_MERGE_C R12, R99, R12, RZ ;  /* 0x0000000c630c723e */ /* 0x000fe200048070ff */
[----:B------:R-:W-:-:S02]  /*45f0*/  HADD2.F32 R30, -RZ, R30.H1_H1 ;  /* 0x3000001eff1e7230 */ /* 0x000fc40000004100 */
[-C--:B------:R-:W-:Y:S01]  /*4600*/  FMUL.FTZ R101, R95, R94.reuse ;  /* 0x0000005e5f657220 */ /* 0x080fe20000410000 */
[C---:B------:R-:W-:Y:S01]  /*4610*/  FMUL.FTZ R94, R28.reuse, R94 ;  /* 0x0000005e1c5e7220 */ /* 0x040fe20000410000 */
[----:B------:R-:W-:Y:S01]  /*4620*/  HADD2.F32 R8, -RZ, R8.H1_H1 ;  /* 0x30000008ff087230 */ /* 0x000fe20000004100 */
[----:B------:R-:W-:Y:S01]  /*4630*/  F2FP.SATFINITE.E4M3.F32.PACK_AB_MERGE_C R97, R97, R38, RZ ;  /* 0x000000266161723e */ /* 0x000fe200048070ff */
[-C--:B------:R-:W-:Y:S01]  /*4640*/  FFMA.FTZ R28, R28, R92.reuse, -R101 ;  /* 0x0000005c1c1c7223 */ /* 0x080fe20000010865 */
[----:B------:R-:W-:Y:S02]  /*4650*/  HADD2.F32 R101, -RZ, R36.H1_H1 ;  /* 0x30000024ff657230 */ /* 0x000fe40000004100 */
[-C--:B------:R-:W-:Y:S01]  /*4660*/  FMUL.FTZ R103, R30, R93.reuse ;  /* 0x0000005d1e677220 */ /* 0x080fe20000410000 */
[C---:B------:R-:W-:Y:S01]  /*4670*/  FMUL.FTZ R105, R8.reuse, R93 ;  /* 0x0000005d08697220 */ /* 0x040fe20000410000 */
[----:B------:R-:W-:Y:S01]  /*4680*/  FFMA.FTZ R95, R95, R92, R94 ;  /* 0x0000005c5f5f7223 */ /* 0x000fe2000001005e */
[----:B------:R-:W-:Y:S01]  /*4690*/  SHF.R.U32.HI R36, RZ, 0x10, R29 ;  /* 0x00000010ff247819 */ /* 0x000fe2000001161d */
[----:B------:R-:W-:Y:S01]  /*46a0*/  FFMA.FTZ R93, R8, R101, -R103 ;  /* 0x00000065085d7223 */ /* 0x000fe20000010867 */
[----:B------:R-:W-:-:S02]  /*46b0*/  IMAD.MOV.U32 R103, RZ, RZ, R14 ;  /* 0x000000ffff677224 */ /* 0x000fc400078e000e */
[----:B------:R-:W-:Y:S01]  /*46c0*/  FFMA.FTZ R30, R30, R101, R105 ;  /* 0x000000651e1e7223 */ /* 0x000fe20000010069 */
[----:B------:R-:W-:Y:S01]  /*46d0*/  IMAD.MOV.U32 R14, RZ, RZ, R10 ;  /* 0x000000ffff0e7224 */ /* 0x000fe200078e000a */
[----:B------:R-:W-:Y:S01]  /*46e0*/  SHF.R.U32.HI R8, RZ, 0x8, R29 ;  /* 0x00000008ff087819 */ /* 0x000fe2000001161d */
[--C-:B------:R-:W-:Y:S01]  /*46f0*/  HADD2.F32 R111, -RZ, R104.reuse.H0_H0 ;  /* 0x20000068ff6f7230 */ /* 0x100fe20000004100 */
[----:B------:R-:W-:Y:S01]  /*4700*/  F2FP.F16.E4M3.UNPACK_B R105, R103.H1 ;  /* 0x00000067ff69723e */ /* 0x000fe200030006ff */
[----:B------:R-:W-:Y:S01]  /*4710*/  HADD2.F32 R109, -RZ, R107.H0_H0 ;  /* 0x2000006bff6d7230 */ /* 0x000fe20000004100 */
[----:B------:R-:W-:Y:S01]  /*4720*/  F2FP.F16.E4M3.UNPACK_B R106, R14.H1 ;  /* 0x0000000eff6a723e */ /* 0x000fe200030006ff */
[----:B------:R-:W-:Y:S01]  /*4730*/  HADD2.F32 R104, -RZ, R104.H1_H1 ;  /* 0x30000068ff687230 */ /* 0x000fe20000004100 */
[----:B------:R-:W-:Y:S01]  /*4740*/  LOP3.LUT R92, R29, 0xff0000ff, RZ, 0xc0, !PT ;  /* 0xff0000ff1d5c7812 */ /* 0x000fe200078ec0ff */
[--C-:B------:R-:W-:Y:S01]  /*4750*/  HADD2.F32 R10, -RZ, R105.reuse.H0_H0 ;  /* 0x20000069ff0a7230 */ /* 0x100fe20000004100 */
[--C-:B------:R-:W-:Y:S01]  /*4760*/  SHF.R.U32.HI R29, RZ, 0x10, R31.reuse ;  /* 0x00000010ff1d7819 */ /* 0x100fe2000001161f */
[----:B------:R-:W-:Y:S01]  /*4770*/  HADD2.F32 R108, -RZ, R106.H0_H0 ;  /* 0x2000006aff6c7230 */ /* 0x000fe20000004100 */
[----:B------:R-:W-:Y:S01]  /*4780*/  SHF.R.U32.HI R94, RZ, 0x8, R31 ;  /* 0x00000008ff5e7819 */ /* 0x000fe2000001161f */
[----:B------:R-:W-:Y:S01]  /*4790*/  HADD2.F32 R105, -RZ, R105.H1_H1 ;  /* 0x30000069ff697230 */ /* 0x000fe20000004100 */
[----:B------:R-:W-:Y:S01]  /*47a0*/  SHF.R.U32.HI R31, RZ, 0x8, R37 ;  /* 0x00000008ff1f7819 */ /* 0x000fe20000011625 */
[----:B------:R-:W-:Y:S01]  /*47b0*/  IMAD.U32 R96, R96, 0x10000, RZ ;  /* 0x0001000060607824 */ /* 0x000fe200078e00ff */
[----:B------:R-:W-:-:S02]  /*47c0*/  LOP3.LUT R101, R37, 0xff0000ff, RZ, 0xc0, !PT ;  /* 0xff0000ff25657812 */ /* 0x000fc400078ec0ff */
[----:B------:R-:W-:Y:S01]  /*47d0*/  SHF.R.U32.HI R37, RZ, 0x10, R39 ;  /* 0x00000010ff257819 */ /* 0x000fe20000011627 */
[----:B------:R-:W-:Y:S02]  /*47e0*/  IMAD.MOV.U32 R39, RZ, RZ, R9 ;  /* 0x000000ffff277224 */ /* 0x000fe400078e0009 */
[-C--:B------:R-:W-:Y:S01]  /*47f0*/  FMUL.FTZ R9, R10, R111.reuse ;  /* 0x0000006f0a097220 */ /* 0x080fe20000410000 */
[C---:B------:R-:W-:Y:S01]  /*4800*/  FMUL.FTZ R111, R108.reuse, R111 ;  /* 0x0000006f6c6f7220 */ /* 0x040fe20000410000 */
[----:B------:R-:W-:Y:S01]  /*4810*/  F2FP.F16.E4M3.UNPACK_B R103, R103 ;  /* 0x00000067ff67723e */ /* 0x000fe200020006ff */
[----:B------:R-:W-:Y:S02]  /*4820*/  IMAD.U32 R37, R37, 0x10000, RZ ;  /* 0x0001000025257824 */ /* 0x000fe400078e00ff */
[-C--:B------:R-:W-:Y:S01]  /*4830*/  FFMA.FTZ R9, R108, R109.reuse, -R9 ;  /* 0x0000006d6c097223 */ /* 0x080fe20000010809 */
[----:B------:R-:W-:Y:S01]  /*4840*/  FFMA.FTZ R10, R10, R109, R111 ;  /* 0x0000006d0a0a7223 */ /* 0x000fe2000001006f */
[----:B------:R-:W-:Y:S01]  /*4850*/  HADD2.F32 R109, -RZ, R106.H1_H1 ;  /* 0x3000006aff6d7230 */ /* 0x000fe20000004100 */
[----:B------:R-:W-:Y:S01]  /*4860*/  SHF.L.U32 R29, R29, 0x10, RZ ;  /* 0x000000101d1d7819 */ /* 0x000fe200000006ff */
[----:B------:R-:W-:-:S02]  /*4870*/  HADD2.F32 R106, -RZ, R107.H1_H1 ;  /* 0x3000006bff6a7230 */ /* 0x000fc40000004100 */
[-C--:B------:R-:W-:Y:S01]  /*4880*/  FMUL.FTZ R108, R105, R104.reuse ;  /* 0x00000068696c7220 */ /* 0x080fe20000410000 */
[----:B------:R-:W-:Y:S02]  /*4890*/  IMAD.SHL.U32 R107, R8, 0x100, RZ ;  /* 0x00000100086b7824 */ /* 0x000fe400078e00ff */
[----:B------:R-:W-:Y:S01]  /*48a0*/  FMUL.FTZ R110, R109, R104 ;  /* 0x000000686d6e7220 */ /* 0x000fe20000410000 */
[----:B------:R-:W-:Y:S01]  /*48b0*/  F2FP.SATFINITE.E4M3.F32.PACK_AB_MERGE_C R93, R93, R28, R12 ;  /* 0x0000001c5d5d723e */ /* 0x000fe2000480700c */
[-C--:B------:R-:W-:Y:S01]  /*48c0*/  FFMA.FTZ R104, R109, R106.reuse, -R108 ;  /* 0x0000006a6d687223 */ /* 0x080fe2000001086c */
[----:B------:R-:W-:Y:S01]  /*48d0*/  F2FP.SATFINITE.E4M3.F32.PACK_AB_MERGE_C R12, R30, R95, R97 ;  /* 0x0000005f1e0c723e */ /* 0x000fe20004807061 */
[----:B------:R-:W-:Y:S01]  /*48e0*/  FFMA.FTZ R105, R105, R106, R110 ;  /* 0x0000006a69697223 */ /* 0x000fe2000001006e */
[----:B------:R-:W-:Y:S01]  /*48f0*/  LOP3.LUT R92, R92, 0xff00, R107, 0xf8, !PT ;  /* 0x0000ff005c5c7812 */ /* 0x000fe200078ef86b */
[----:B------:R-:W-:Y:S01]  /*4900*/  IMAD.SHL.U32 R107, R94, 0x100, RZ ;  /* 0x000001005e6b7824 */ /* 0x000fe200078e00ff */
[----:B------:R-:W-:Y:S01]  /*4910*/  F2FP.SATFINITE.E4M3.F32.PACK_AB_MERGE_C R104, R104, R9, RZ ;  /* 0x000000096868723e */ /* 0x000fe200048070ff */
[----:B------:R-:W-:Y:S01]  /*4920*/  IMAD.SHL.U32 R94, R31, 0x100, RZ ;  /* 0x000001001f5e7824 */ /* 0x000fe200078e00ff */
[----:B------:R-:W-:Y:S01]  /*4930*/  F2FP.F16.E4M3.UNPACK_B R9, R39 ;  /* 0x00000027ff09723e */ /* 0x000fe200020006ff */
[----:B------:R-:W-:Y:S01]  /*4940*/  IMAD.U32 R31, R36, 0x10000, RZ ;  /* 0x00010000241f7824 */ /* 0x000fe200078e00ff */
[----:B------:R-:W-:Y:S01]  /*4950*/  LOP3.LUT R8, R98, 0xff00, R107, 0xf8, !PT ;  /* 0x0000ff0062087812 */ /* 0x000fe200078ef86b */
[----:B------:R-:W-:Y:S01]  /*4960*/  IMAD.SHL.U32 R107, R100, 0x100, RZ ;  /* 0x00000100646b7824 */ /* 0x000fe200078e00ff */
[----:B------:R-:W-:Y:S01]  /*4970*/  LOP3.LUT R101, R101, 0xff00, R94, 0xf8, !PT ;  /* 0x0000ff0065657812 */ /* 0x000fe200078ef85e */
[----:B------:R-:W-:Y:S01]  /*4980*/  HADD2.F32 R30, -RZ, R9.H0_H0 ;  /* 0x20000009ff1e7230 */ /* 0x000fe20000004100 */
[----:B------:R-:W-:-:S02]  /*4990*/  F2FP.F16.E4M3.UNPACK_B R98, R90 ;  /* 0x0000005aff62723e */ /* 0x000fc400020006ff */
[----:B------:R-:W-:Y:S01]  /*49a0*/  F2FP.F16.E4M3.UNPACK_B R94, R14 ;  /* 0x0000000eff5e723e */ /* 0x000fe200020006ff */
[--C-:B------:R-:W-:Y:S01]  /*49b0*/  HADD2.F32 R14, -RZ, R103.reuse.H0_H0 ;  /* 0x20000067ff0e7230 */ /* 0x100fe20000004100 */
[----:B------:R-:W-:Y:S01]  /*49c0*/  LOP3.LUT R31, R92, 0xff0000, R31, 0xf8, !PT ;  /* 0x00ff00005c1f7812 */ /* 0x000fe200078ef81f */
[----:B------:R-:W-:Y:S01]  /*49d0*/  HADD2.F32 R103, -RZ, R103.H1_H1 ;  /* 0x30000067ff677230 */ /* 0x000fe20000004100 */
[----:B------:R-:W-:Y:S01]  /*49e0*/  F2FP.F16.E4M3.UNPACK_B R92, R89 ;  /* 0x00000059ff5c723e */ /* 0x000fe200020006ff */
[----:B------:R-:W-:Y:S01]  /*49f0*/  HADD2.F32 R89, -RZ, R98.H0_H0 ;  /* 0x20000062ff597230 */ /* 0x000fe20000004100 */
[----:B------:R-:W-:Y:S01]  /*4a00*/  LOP3.LUT R36, R102, 0xff00, R107, 0xf8, !PT ;  /* 0x0000ff0066247812 */ /* 0x000fe200078ef86b */
[----:B------:R-:W-:Y:S01]  /*4a10*/  HADD2.F32 R90, -RZ, R94.H0_H0 ;  /* 0x2000005eff5a7230 */ /* 0x000fe20000004100 */
[----:B------:R-:W-:Y:S01]  /*4a20*/  LOP3.LUT R8, R8, 0xff0000, R29, 0xf8, !PT ;  /* 0x00ff000008087812 */ /* 0x000fe200078ef81d */
[----:B------:R-:W-:Y:S02]  /*4a30*/  HADD2.F32 R29, -RZ, R92.H0_H0 ;  /* 0x2000005cff1d7230 */ /* 0x000fe40000004100 */
[----:B------:R-:W-:Y:S01]  /*4a40*/  FMUL.FTZ R107, R14, R89 ;  /* 0x000000590e6b7220 */ /* 0x000fe20000410000 */
[----:B------:R-:W-:-:S02]  /*4a50*/  HADD2.F32 R98, -RZ, R98.H1_H1 ;  /* 0x30000062ff627230 */ /* 0x000fc40000004100 */
[C---:B------:R-:W-:Y:S01]  /*4a60*/  FMUL.FTZ R89, R90.reuse, R89 ;  /* 0x000000595a597220 */ /* 0x040fe20000410000 */
[----:B------:R-:W-:Y:S02]  /*4a70*/  HADD2.F32 R94, -RZ, R94.H1_H1 ;  /* 0x3000005eff5e7230 */ /* 0x000fe40000004100 */
[-C--:B------:R-:W-:Y:S01]  /*4a80*/  FFMA.FTZ R90, R90, R29.reuse, -R107 ;  /* 0x0000001d5a5a7223 */ /* 0x080fe2000001086b */
[----:B------:R-:W-:Y:S02]  /*4a90*/  HADD2.F32 R92, -RZ, R92.H1_H1 ;  /* 0x3000005cff5c7230 */ /* 0x000fe40000004100 */
[----:B------:R-:W-:Y:S01]  /*4aa0*/  FFMA.FTZ R14, R14, R29, R89 ;  /* 0x0000001d0e0e7223 */ /* 0x000fe20000010059 */
[----:B------:R-:W-:Y:S01]  /*4ab0*/  LOP3.LUT R89, R101, 0xff0000, R96, 0xf8, !PT ;  /* 0x00ff000065597812 */ /* 0x000fe200078ef860 */
[CC--:B------:R-:W-:Y:S01]  /*4ac0*/  FMUL.FTZ R29, R103.reuse, R98.reuse ;  /* 0x00000062671d7220 */ /* 0x0c0fe20000410000 */
[----:B------:R-:W-:Y:S01]  /*4ad0*/  LOP3.LUT R36, R36, 0xff0000, R37, 0xf8, !PT ;  /* 0x00ff000024247812 */ /* 0x000fe200078ef825 */
[C---:B------:R-:W-:Y:S01]  /*4ae0*/  FMUL.FTZ R98, R94.reuse, R98 ;  /* 0x000000625e627220 */ /* 0x040fe20000410000 */
[----:B------:R-:W-:Y:S01]  /*4af0*/  F2FP.F16.E4M3.UNPACK_B R37, R13 ;  /* 0x0000000dff25723e */ /* 0x000fe200020006ff */
[-C--:B------:R-:W-:Y:S01]  /*4b00*/  FFMA.FTZ R101, R94, R92.reuse, -R29 ;  /* 0x0000005c5e657223 */ /* 0x080fe2000001081d */
[----:B------:R-:W-:Y:S01]  /*4b10*/  F2FP.F16.E4M3.UNPACK_B R38, R89 ;  /* 0x00000059ff26723e */ /* 0x000fe200020006ff */
[----:B------:R-:W-:Y:S01]  /*4b20*/  FFMA.FTZ R29, R103, R92, R98 ;  /* 0x0000005c671d7223 */ /* 0x000fe20000010062 */
[----:B------:R-:W-:Y:S01]  /*4b30*/  F2FP.F16.E4M3.UNPACK_B R94, R31 ;  /* 0x0000001fff5e723e */ /* 0x000fe200020006ff */
[--C-:B------:R-:W-:Y:S01]  /*4b40*/  HADD2.F32 R92, -RZ, R37.reuse.H0_H0 ;  /* 0x20000025ff5c7230 */ /* 0x100fe20000004100 */
[----:B------:R-:W-:Y:S01]  /*4b50*/  F2FP.SATFINITE.E4M3.F32.PACK_AB_MERGE_C R28, R101, R90, R104 ;  /* 0x0000005a651c723e */ /* 0x000fe20004807068 */
[----:B------:R-:W-:Y:S01]  /*4b60*/  HADD2.F32 R97, -RZ, R38.H0_H0 ;  /* 0x20000026ff617230 */ /* 0x000fe20000004100 */
[----:B------:R-:W-:Y:S01]  /*4b70*/  F2FP.F16.E4M3.UNPACK_B R39, R39.H1 ;  /* 0x00000027ff27723e */ /* 0x000fe200030006ff */
[----:B------:R-:W-:Y:S01]  /*4b80*/  HADD2.F32 R95, -RZ, R94.H0_H0 ;  /* 0x2000005eff5f7230 */ /* 0x000fe20000004100 */
[----:B------:R-:W-:Y:S01]  /*4b90*/  F2FP.SATFINITE.E4M3.F32.PACK_AB_MERGE_C R10, R105, R10, RZ ;  /* 0x0000000a690a723e */ /* 0x000fe200048070ff */
[----:B------:R-:W-:-:S02]  /*4ba0*/  HADD2.F32 R37, -RZ, R37.H1_H1 ;  /* 0x30000025ff257230 */ /* 0x000fc40000004100 */
[-C--:B------:R-:W-:Y:S01]  /*4bb0*/  FMUL.FTZ R99, R92, R97.reuse ;  /* 0x000000615c637220 */ /* 0x080fe20000410000 */
[----:B------:R-:W-:Y:S02]  /*4bc0*/  HADD2.F32 R90, -RZ, R38.H1_H1 ;  /* 0x30000026ff5a7230 */ /* 0x000fe40000004100 */
[C---:B------:R-:W-:Y:S01]  /*4bd0*/  FMUL.FTZ R97, R30.reuse, R97 ;  /* 0x000000611e617220 */ /* 0x040fe20000410000 */
[----:B------:R-:W-:Y:S02]  /*4be0*/  HADD2.F32 R38, -RZ, R9.H1_H1 ;  /* 0x30000009ff267230 */ /* 0x000fe40000004100 */
[-C--:B------:R-:W-:Y:S01]  /*4bf0*/  FFMA.FTZ R9, R30, R95.reuse, -R99 ;  /* 0x0000005f1e097223 */ /* 0x080fe20000010863 */
[----:B------:R-:W-:Y:S02]  /*4c00*/  HADD2.F32 R94, -RZ, R94.H1_H1 ;  /* 0x3000005eff5e7230 */ /* 0x000fe40000004100 */
[-C--:B------:R-:W-:Y:S01]  /*4c10*/  FMUL.FTZ R99, R37, R90.reuse ;  /* 0x0000005a25637220 */ /* 0x080fe20000410000 */
[----:B------:R-:W-:Y:S01]  /*4c20*/  FFMA.FTZ R30, R92, R95, R97 ;  /* 0x0000005f5c1e7223 */ /* 0x000fe20000010061 */
[C---:B------:R-:W-:Y:S01]  /*4c30*/  FMUL.FTZ R90, R38.reuse, R90 ;  /* 0x0000005a265a7220 */ /* 0x040fe20000410000 */
[----:B------:R-:W-:Y:S01]  /*4c40*/  F2FP.SATFINITE.E4M3.F32.PACK_AB_MERGE_C R14, R29, R14, R10 ;  /* 0x0000000e1d0e723e */ /* 0x000fe2000480700a */
[----:B------:R-:W-:Y:S01]  /*4c50*/  FFMA.FTZ R38, R38, R94, -R99 ;  /* 0x0000005e26267223 */ /* 0x000fe20000010863 */
[----:B------:R-:W-:Y:S01]  /*4c60*/  F2FP.F16.E4M3.UNPACK_B R99, R36.H1 ;  /* 0x00000024ff63723e */ /* 0x000fe200030006ff */
[----:B------:R-:W-:Y:S01]  /*4c70*/  FFMA.FTZ R37, R37, R94, R90 ;  /* 0x0000005e25257223 */ /* 0x000fe2000001005a */
[----:B------:R-:W-:Y:S01]  /*4c80*/  F2FP.F16.E4M3.UNPACK_B R90, R13.H1 ;  /* 0x0000000dff5a723e */ /* 0x000fe200030006ff */
[--C-:B------:R-:W-:Y:S01]  /*4c90*/  HADD2.F32 R13, -RZ, R39.reuse.H0_H0 ;  /* 0x20000027ff0d7230 */ /* 0x100fe20000004100 */
[----:B------:R-:W-:Y:S01]  /*4ca0*/  F2FP.F16.E4M3.UNPACK_B R94, R89.H1 ;  /* 0x00000059ff5e723e */ /* 0x000fe200030006ff */
[----:B------:R-:W-:Y:S01]  /*4cb0*/  HADD2.F32 R39, -RZ, R39.H1_H1 ;  /* 0x30000027ff277230 */ /* 0x000fe20000004100 */
[----:B------:R-:W-:Y:S01]  /*4cc0*/  F2FP.F16.E4M3.UNPACK_B R89, R31.H1 ;  /* 0x0000001fff59723e */ /* 0x000fe200030006ff */
[----:B------:R-:W-:-:S02]  /*4cd0*/  HADD2.F32 R31, -RZ, R90.H0_H0 ;  /* 0x2000005aff1f7230 */ /* 0x000fc40000004100 */
[----:B------:R-:W-:Y:S02]  /*4ce0*/  HADD2.F32 R96, -RZ, R94.H0_H0 ;  /* 0x2000005eff607230 */ /* 0x000fe40000004100 */
[----:B------:R-:W-:Y:S02]  /*4cf0*/  HADD2.F32 R92, -RZ, R90.H1_H1 ;  /* 0x3000005aff5c7230 */ /* 0x000fe40000004100 */
[----:B------:R-:W-:Y:S02]  /*4d00*/  HADD2.F32 R94, -RZ, R94.H1_H1 ;  /* 0x3000005eff5e7230 */ /* 0x000fe40000004100 */
[-C--:B------:R-:W-:Y:S01]  /*4d10*/  FMUL.FTZ R98, R31, R96.reuse ;  /* 0x000000601f627220 */ /* 0x080fe20000410000 */
[--C-:B------:R-:W-:Y:S02]  /*4d20*/  HADD2.F32 R90, -RZ, R89.reuse.H0_H0 ;  /* 0x20000059ff5a7230 */ /* 0x100fe40000004100 */
[----:B------:R-:W-:Y:S01]  /*4d30*/  FMUL.FTZ R96, R13, R96 ;  /* 0x000000600d607220 */ /* 0x000fe20000410000 */
[----:B------:R-:W-:-:S02]  /*4d40*/  HADD2.F32 R89, -RZ, R89.H1_H1 ;  /* 0x30000059ff597230 */ /* 0x000fc40000004100 */
[CC--:B------:R-:W-:Y:S01]  /*4d50*/  FMUL.FTZ R100, R92.reuse, R94.reuse ;  /* 0x0000005e5c647220 */ /* 0x0c0fe20000410000 */
[----:B------:R-:W-:Y:S01]  /*4d60*/  FMUL.FTZ R95, R39, R94 ;  /* 0x0000005e275f7220 */ /* 0x000fe20000410000 */
[-C--:B------:R-:W-:Y:S01]  /*4d70*/  FFMA.FTZ R13, R13, R90.reuse, -R98 ;  /* 0x0000005a0d0d7223 */ /* 0x080fe20000010862 */
[----:B------:R-:W-:Y:S01]  /*4d80*/  FFMA.FTZ R31, R31, R90, R96 ;  /* 0x0000005a1f1f7223 */ /* 0x000fe20000010060 */
[----:B------:R-:W-:Y:S01]  /*4d90*/  FFMA.FTZ R90, R39, R89, -R100 ;  /* 0x00000059275a7223 */ /* 0x000fe20000010864 */
[----:B------:R-:W-:Y:S01]  /*4da0*/  F2FP.F16.E4M3.UNPACK_B R94, R15 ;  /* 0x0000000fff5e723e */ /* 0x000fe200020006ff */
[----:B------:R-:W-:Y:S01]  /*4db0*/  FFMA.FTZ R92, R92, R89, R95 ;  /* 0x000000595c5c7223 */ /* 0x000fe2000001005f */
[----:B------:R-:W-:Y:S01]  /*4dc0*/  F2FP.F16.E4M3.UNPACK_B R39, R36 ;  /* 0x00000024ff27723e */ /* 0x000fe200020006ff */
[----:B------:R-:W-:Y:S01]  /*4dd0*/  HADD2.F32 R104, -RZ, R99.H0_H0 ;  /* 0x20000063ff687230 */ /* 0x000fe20000004100 */
[-C--:B------:R-:W-:Y:S01]  /*4de0*/  F2FP.F16.E4M3.UNPACK_B R89, R11.reuse ;  /* 0x0000000bff59723e */ /* 0x080fe200020006ff */
[----:B------:R-:W-:Y:S01]  /*4df0*/  HADD2.F32 R100, -RZ, R94.H0_H0 ;  /* 0x2000005eff647230 */ /* 0x000fe20000004100 */
[----:B------:R-:W-:Y:S01]  /*4e00*/  F2FP.F16.E4M3.UNPACK_B R95, R11.H1 ;  /* 0x0000000bff5f723e */ /* 0x000fe200030006ff */
[----:B------:R-:W-:Y:S01]  /*4e10*/  HADD2.F32 R103, -RZ, R39.H0_H0 ;  /* 0x20000027ff677230 */ /* 0x000fe20000004100 */
[----:B------:R-:W-:Y:S01]  /*4e20*/  F2FP.F16.E4M3.UNPACK_B R11, R8 ;  /* 0x00000008ff0b723e */ /* 0x000fe200020006ff */
[----:B------:R-:W-:Y:S01]  /*4e30*/  HADD2.F32 R96, -RZ, R89.H0_H0 ;  /* 0x20000059ff607230 */ /* 0x000fe20000004100 */
[----:B------:R-:W-:Y:S01]  /*4e40*/  F2FP.F16.E4M3.UNPACK_B R98, R15.H1 ;  /* 0x0000000fff62723e */ /* 0x000fe200030006ff */
[----:B------:R-:W-:-:S02]  /*4e50*/  HADD2.F32 R99, -RZ, R99.H1_H1 ;  /* 0x30000063ff637230 */ /* 0x000fc40000004100 */
[-C--:B------:R-:W-:Y:S01]  /*4e60*/  FMUL.FTZ R107, R100, R103.reuse ;  /* 0x00000067646b7220 */ /* 0x080fe20000410000 */
[----:B------:R-:W-:Y:S01]  /*4e70*/  HADD2.F32 R101, -RZ, R11.H0_H0 ;  /* 0x2000000bff657230 */ /* 0x000fe20000004100 */
[----:B------:R-:W-:Y:S01]  /*4e80*/  F2FP.F16.E4M3.UNPACK_B R15, R8.H1 ;  /* 0x00000008ff0f723e */ /* 0x000fe200030006ff */
[--C-:B------:R-:W-:Y:S02]  /*4e90*/  HADD2.F32 R97, -RZ, R98.reuse.H0_H0 ;  /* 0x20000062ff617230 */ /* 0x100fe40000004100 */
[C---:B------:R-:W-:Y:S01]  /*4ea0*/  FMUL.FTZ R103, R96.reuse, R103 ;  /* 0x0000006760677220 */ /* 0x040fe20000410000 */
[----:B------:R-:W-:Y:S02]  /*4eb0*/  HADD2.F32 R98, -RZ, R98.H1_H1 ;  /* 0x30000062ff627230 */ /* 0x000fe40000004100 */
[-C--:B------:R-:W-:Y:S01]  /*4ec0*/  FFMA.FTZ R8, R96, R101.reuse, -R107 ;  /* 0x0000006560087223 */ /* 0x080fe2000001086b */
[--C-:B------:R-:W-:Y:S02]  /*4ed0*/  HADD2.F32 R96, -RZ, R95.reuse.H0_H0 ;  /* 0x2000005fff607230 */ /* 0x100fe40000004100 */
[----:B------:R-:W-:Y:S01]  /*4ee0*/  FFMA.FTZ R36, R100, R101, R103 ;  /* 0x0000006564247223 */ /* 0x000fe20000010067 */
[----:B------:R-:W-:-:S02]  /*4ef0*/  HADD2.F32 R95, -RZ, R95.H1_H1 ;  /* 0x3000005fff5f7230 */ /* 0x000fc40000004100 */
[-C--:B------:R-:W-:Y:S01]  /*4f00*/  FMUL.FTZ R100, R98, R99.reuse ;  /* 0x0000006362647220 */ /* 0x080fe20000410000 */
[--C-:B------:R-:W-:Y:S02]  /*4f10*/  HADD2.F32 R102, -RZ, R15.reuse.H0_H0 ;  /* 0x2000000fff667230 */ /* 0x100fe40000004100 */
[-C--:B------:R-:W-:Y:S01]  /*4f20*/  FMUL.FTZ R107, R97, R104.reuse ;  /* 0x00000068616b7220 */ /* 0x080fe20000410000 */
[----:B------:R-:W-:Y:S02]  /*4f30*/  HADD2.F32 R15, -RZ, R15.H1_H1 ;  /* 0x3000000fff0f7230 */ /* 0x000fe40000004100 */
[----:B------:R-:W-:Y:S01]  /*4f40*/  FMUL.FTZ R104, R96, R104 ;  /* 0x0000006860687220 */ /* 0x000fe20000410000 */
[----:B------:R-:W-:Y:S02]  /*4f50*/  HADD2.F32 R94, -RZ, R94.H1_H1 ;  /* 0x3000005eff5e7230 */ /* 0x000fe40000004100 */
[----:B------:R-:W-:Y:S01]  /*4f60*/  FMUL.FTZ R99, R95, R99 ;  /* 0x000000635f637220 */ /* 0x000fe20000410000 */
[----:B------:R-:W-:-:S02]  /*4f70*/  HADD2.F32 R39, -RZ, R39.H1_H1 ;  /* 0x30000027ff277230 */ /* 0x000fc40000004100 */
[----:B------:R-:W-:Y:S01]  /*4f80*/  FFMA.FTZ R95, R95, R15, -R100 ;  /* 0x0000000f5f5f7223 */ /* 0x000fe20000010864 */
[----:B------:R-:W-:Y:S02]  /*4f90*/  HADD2.F32 R89, -RZ, R89.H1_H1 ;  /* 0x30000059ff597230 */ /* 0x000fe40000004100 */
[-C--:B------:R-:W-:Y:S01]  /*4fa0*/  FFMA.FTZ R96, R96, R102.reuse, -R107 ;  /* 0x0000006660607223 */ /* 0x080fe2000001086b */
[----:B------:R-:W-:Y:S02]  /*4fb0*/  HADD2.F32 R11, -RZ, R11.H1_H1 ;  /* 0x3000000bff0b7230 */ /* 0x000fe40000004100 */
[-C--:B------:R-:W-:Y:S01]  /*4fc0*/  FMUL.FTZ R100, R94, R39.reuse ;  /* 0x000000275e647220 */ /* 0x080fe20000410000 */
[----:B------:R-:W-:Y:S01]  /*4fd0*/  FFMA.FTZ R97, R97, R102, R104 ;  /* 0x0000006661617223 */ /* 0x000fe20000010068 */
[C---:B------:R-:W-:Y:S01]  /*4fe0*/  FMUL.FTZ R39, R89.reuse, R39 ;  /* 0x0000002759277220 */ /* 0x040fe20000410000 */
[----:B------:R-:W-:Y:S01]  /*4ff0*/  FFMA.FTZ R98, R98, R15, R99 ;  /* 0x0000000f62627223 */ /* 0x000fe20000010063 */
[----:B------:R-:W-:Y:S01]  /*5000*/  FFMA.FTZ R89, R89, R11, -R100 ;  /* 0x0000000b59597223 */ /* 0x000fe20000010864 */
[----:B------:R-:W-:Y:S01]  /*5010*/  F2FP.SATFINITE.E4M3.F32.PACK_AB_MERGE_C R13, R90, R13, RZ ;  /* 0x0000000d5a0d723e */ /* 0x000fe200048070ff */
[----:B------:R-:W-:Y:S01]  /*5020*/  FFMA.FTZ R39, R94, R11, R39 ;  /* 0x0000000b5e277223 */ /* 0x000fe20000010027 */
[----:B------:R-:W-:Y:S01]  /*5030*/  F2FP.SATFINITE.E4M3.F32.PACK_AB_MERGE_C R95, R95, R96, RZ ;  /* 0x000000605f5f723e */ /* 0x000fe200048070ff */
[----:B------:R-:W-:Y:S01]  /*5040*/  IMAD.MOV.U32 R10, RZ, RZ, R28 ;  /* 0x000000ffff0a7224 */ /* 0x000fe200078e001c */
[----:B------:R-:W-:-:S02]  /*5050*/  F2FP.SATFINITE.E4M3.F32.PACK_AB_MERGE_C R31, R92, R31, RZ ;  /* 0x0000001f5c1f723e */ /* 0x000fc400048070ff */
[----:B------:R-:W-:Y:S02]  /*5060*/  F2FP.SATFINITE.E4M3.F32.PACK_AB_MERGE_C R97, R98, R97, RZ ;  /* 0x000000616261723e */ /* 0x000fe400048070ff */
[----:B------:R-:W-:Y:S02]  /*5070*/  F2FP.SATFINITE.E4M3.F32.PACK_AB_MERGE_C R9, R38, R9, R13 ;  /* 0x000000092609723e */ /* 0x000fe4000480700d */
[----:B------:R-:W-:Y:S01]  /*5080*/  F2FP.SATFINITE.E4M3.F32.PACK_AB_MERGE_C R11, R89, R8, R95 ;  /* 0x00000008590b723e */ /* 0x000fe2000480705f */
[----:B------:R-:W-:Y:S01]  /*5090*/  IMAD.MOV.U32 R8, RZ, RZ, R93 ;  /* 0x000000ffff087224 */ /* 0x000fe200078e005d */
[----:B------:R-:W-:Y:S02]  /*50a0*/  F2FP.SATFINITE.E4M3.F32.PACK_AB_MERGE_C R13, R37, R30, R31 ;  /* 0x0000001e250d723e */ /* 0x000fe4000480701f */
[----:B------:R-:W-:-:S07]  /*50b0*/  F2FP.SATFINITE.E4M3.F32.PACK_AB_MERGE_C R15, R39, R36, R97 ;  /* 0x00000024270f723e */ /* 0x000fce0004807061 */
.L_x_403:
[----:B------:R-:W-:Y:S05]  /*50c0*/  BSYNC B2 ;  /* 0x0000000000027941 */ /* 0x000fea0003800000 */
.L_x_402:
[----:B0-----:R4:W-:Y:S04]  /*50d0*/  ST.E.128 desc[UR42][R70.64], R8 ;  /* 0x0000000846007985 */ /* 0x0019e8000c101d2a */
[----:B--2---:R4:W-:Y:S02]  /*50e0*/  @!P5 ST.E.128 desc[UR42][R72.64], R12 ;  /* 0x0000000c4800d985 */ /* 0x0049e4000c101d2a */
.L_x_401:
[----:B------:R-:W-:Y:S05]  /*50f0*/  BSYNC B1 ;  /* 0x0000000000017941 */ /* 0x000fea0003800000 */
.L_x_400:
[----:B------:R-:W-:-:S13]  /*5100*/  ISETP.NE.AND P5, PT, R52, RZ, PT ;  /* 0x000000ff3400720c */ /* 0x000fda0003fa5270 */
[----:B------:R-:W-:Y:S05]  /*5110*/  @!P5 BRA `(.L_x_383) ;  /* 0x0000001000b0d947 */ /* 0x000fea0003800000 */
[----:B0---4-:R-:W4:Y:S04]  /*5120*/  LDL R12, [R1+0xc] ;  /* 0x00000c00010c7983 */ /* 0x011f280000100800 */
[----:B------:R-:W5:Y:S04]  /*5130*/  LDL R11, [R1+0x60] ;  /* 0x00006000010b7983 */ /* 0x000f680000100800 */
[----:B------:R-:W5:Y:S01]  /*5140*/  LDL R10, [R1+0x1c] ;  /* 0x00001c00010a7983 */ /* 0x000f620000100800 */
[----:B------:R-:W-:Y:S01]  /*5150*/  SEL R91, R54, R91, !P2 ;  /* 0x0000005b365b7207 */ /* 0x000fe20005000000 */
[----:B------:R-:W-:Y:S01]  /*5160*/  BSSY B1, `(.L_x_404) ;  /* 0x00000e4000017945 */ /* 0x000fe20003800000 */
[----:B------:R-:W-:-:S02]  /*5170*/  ISETP.GE.AND P6, PT, R67, R80, PT ;  /* 0x000000504300720c */ /* 0x000fc40003fc6270 */
[----:B------:R-:W-:Y:S02]  /*5180*/  SHF.R.S32.HI R8, RZ, 0x1f, R91 ;  /* 0x0000001fff087819 */ /* 0x000fe4000001145b */
[C---:B---3--:R-:W-:Y:S02]  /*5190*/  IADD3 R28, P5, R3.reuse, R84, RZ ;  /* 0x00000054031c7210 */ /* 0x048fe40007fbe0ff */
[----:B------:R-:W-:Y:S02]  /*51a0*/  LEA.HI R8, R8, R91, RZ, 0x5 ;  /* 0x0000005b08087211 */ /* 0x000fe400078f28ff */
[----:B--2---:R-:W-:Y:S02]  /*51b0*/  LEA.HI.X.SX32 R29, R3, R82, 0x1, P5 ;  /* 0x00000052031d7211 */ /* 0x004fe400028f0eff */
[----:B------:R-:W-:-:S04]  /*51c0*/  SHF.R.S32.HI R9, RZ, 0x5, R8 ;  /* 0x00000005ff097819 */ /* 0x000fc80000011408 */
[----:B------:R-:W-:-:S04]  /*51d0*/  LEA.HI.SX32 R9, R64, R9, 0x1c ;  /* 0x0000000940097211 */ /* 0x000fc800078fe2ff */
[C---:B------:R-:W-:Y:S01]  /*51e0*/  LEA.HI R8, R9.reuse, R9, RZ, 0x1 ;  /* 0x0000000909087211 */ /* 0x040fe200078f08ff */
[----:B------:R-:W-:-:S04]  /*51f0*/  IMAD.SHL.U32 R31, R9, 0x10, RZ ;  /* 0x00000010091f7824 */ /* 0x000fc800078e00ff */
[----:B------:R-:W-:-:S05]  /*5200*/  IMAD.SHL.U32 R9, R8, 0x800, RZ ;  /* 0x0000080008097824 */ /* 0x000fca00078e00ff */
[----:B------:R-:W-:Y:S02]  /*5210*/  LOP3.LUT R9, R9, 0xfffff000, RZ, 0xc0, !PT ;  /* 0xfffff00009097812 */ /* 0x000fe400078ec0ff */
        /* <DEDUP_REMOVED lines=10> */
[--C-:B------:R-:W-:Y:S01]  /*52c0*/  SHF.R.U32.HI R80, RZ, 0x8, R5.reuse ;  /* 0x00000008ff507819 */ /* 0x100fe20000011605 */
[----:B0-----:R-:W-:Y:S01]  /*52d0*/  IMAD.MOV.U32 R30, RZ, RZ, R8 ;  /* 0x000000ffff1e7224 */ /* 0x001fe200078e0008 */
[----:B------:R-:W-:Y:S01]  /*52e0*/  LOP3.LUT R4, R5, 0xff0000ff, RZ, 0xc0, !PT ;  /* 0xff0000ff05047812 */ /* 0x000fe200078ec0ff */
[----:B--2---:R-:W-:Y:S01]  /*52f0*/  IMAD.MOV.U32 R32, RZ, RZ, R12 ;  /* 0x000000ffff207224 */ /* 0x004fe200078e000c */
        /* <DEDUP_REMOVED lines=8> */
[----:B------:R-:W-:-:S02]  /*5380*/  SHF.R.U32.HI R37, RZ, 0x8, R35 ;  /* 0x00000008ff257819 */ /* 0x000fc40000011623 */
[----:B------:R-:W-:Y:S02]  /*5390*/  SHF.R.U32.HI R38, RZ, 0x8, R33 ;  /* 0x00000008ff267819 */ /* 0x000fe40000011621 */
[----:B------:R-:W-:Y:S02]  /*53a0*/  LOP3.LUT R7, R6, 0xff00, R7, 0xf8, !PT ;  /* 0x0000ff0006077812 */ /* 0x000fe400078ef807 */
[----:B------:R-:W-:Y:S02]  /*53b0*/  LOP3.LUT R36, R35, 0xff0000ff, RZ, 0xc0, !PT ;  /* 0xff0000ff23247812 */ /* 0x000fe400078ec0ff */
[----:B------:R-:W-:Y:S01]  /*53c0*/  SHF.R.U32.HI R70, RZ, 0x10, R35 ;  /* 0x00000010ff467819 */ /* 0x000fe20000011623 */
[----:B------:R-:W-:Y:S01]  /*53d0*/  IMAD.SHL.U32 R35, R37, 0x100, RZ ;  /* 0x0000010025237824 */ /* 0x000fe200078e00ff */
[----:B------:R-:W-:Y:S01]  /*53e0*/  LOP3.LUT R6, R4, 0xff0000, R5, 0xf8, !PT ;  /* 0x00ff000004067812 */ /* 0x000fe200078ef805 */
[----:B------:R-:W-:Y:S01]  /*53f0*/  IMAD.U32 R4, R72, 0x10000, RZ ;  /* 0x0001000048047824 */ /* 0x000fe200078e00ff */
[----:B------:R-:W-:Y:S01]  /*5400*/  LOP3.LUT R34, R33, 0xff0000ff, RZ, 0xc0, !PT ;  /* 0xff0000ff21227812 */ /* 0x000fe200078ec0ff */
[----:B------:R-:W-:Y:S01]  /*5410*/  IMAD.U32 R70, R70, 0x10000, RZ ;  /* 0x0001000046467824 */ /* 0x000fe200078e00ff */
[----:B------:R-:W-:-:S02]  /*5420*/  SHF.R.U32.HI R71, RZ, 0x10, R33 ;  /* 0x00000010ff477819 */ /* 0x000fc40000011621 */
[----:B------:R-:W-:Y:S02]  /*5430*/  SHF.L.U32 R33, R38, 0x8, RZ ;  /* 0x0000000826217819 */ /* 0x000fe400000006ff */
[----:B------:R-:W-:Y:S02]  /*5440*/  LOP3.LUT R39, R36, 0xff00, R35, 0xf8, !PT ;  /* 0x0000ff0024277812 */ /* 0x000fe400078ef823 */
[----:B------:R-:W-:Y:S02]  /*5450*/  LOP3.LUT R38, R34, 0xff00, R33, 0xf8, !PT ;  /* 0x0000ff0022267812 */ /* 0x000fe400078ef821 */
[----:B------:R-:W-:Y:S01]  /*5460*/  LOP3.LUT R4, R7, 0xff0000, R4, 0xf8, !PT ;  /* 0x00ff000007047812 */ /* 0x000fe200078ef804 */
[----:B------:R-:W-:Y:S01]  /*5470*/  IMAD.U32 R7, R71, 0x10000, RZ ;  /* 0x0001000047077824 */ /* 0x000fe200078e00ff */
[----:B------:R-:W-:Y:S02]  /*5480*/  F2FP.F16.E4M3.UNPACK_B R36, R86.H1 ;  /* 0x00000056ff24723e */ /* 0x000fe400030006ff */
[----:B------:R-:W-:-:S02]  /*5490*/  F2FP.F16.E4M3.UNPACK_B R34, R32.H1 ;  /* 0x00000020ff22723e */ /* 0x000fc400030006ff */
[----:B------:R-:W-:Y:S01]  /*54a0*/  F2FP.F16.E4M3.UNPACK_B R33, R30.H1 ;  /* 0x0000001eff21723e */ /* 0x000fe200030006ff */
[----:B------:R-:W-:Y:S01]  /*54b0*/  HADD2.F32 R5, -RZ, R36.H0_H0 ;  /* 0x20000024ff057230 */ /* 0x000fe20000004100 */
[----:B------:R-:W-:Y:S01]  /*54c0*/  F2FP.F16.E4M3.UNPACK_B R35, R83.H1 ;  /* 0x00000053ff23723e */ /* 0x000fe200030006ff */
[----:B------:R-:W-:Y:S01]  /*54d0*/  HADD2.F32 R12, -RZ, R34.H0_H0 ;  /* 0x20000022ff0c7230 */ /* 0x000fe20000004100 */
[----:B------:R-:W-:Y:S01]  /*54e0*/  LOP3.LUT R7, R38, 0xff0000, R7, 0xf8, !PT ;  /* 0x00ff000026077812 */ /* 0x000fe200078ef807 */
[----:B------:R-:W-:Y:S01]  /*54f0*/  HADD2.F32 R8, -RZ, R33.H0_H0 ;  /* 0x20000021ff087230 */ /* 0x000fe20000004100 */
[----:B------:R-:W-:Y:S01]  /*5500*/  F2FP.F16.E4M3.UNPACK_B R86, R86 ;  /* 0x00000056ff56723e */ /* 0x000fe200020006ff */
[--C-:B------:R-:W-:Y:S01]  /*5510*/  HADD2.F32 R37, -RZ, R35.reuse.H0_H0 ;  /* 0x20000023ff257230 */ /* 0x100fe20000004100 */
[----:B------:R-:W-:Y:S01]  /*5520*/  F2FP.F16.E4M3.UNPACK_B R32, R32 ;  /* 0x00000020ff20723e */ /* 0x000fe200020006ff */
[----:B------:R-:W-:Y:S02]  /*5530*/  HADD2.F32 R38, -RZ, R35.H1_H1 ;  /* 0x30000023ff267230 */ /* 0x000fe40000004100 */
[----:B------:R-:W-:Y:S01]  /*5540*/  FMUL.FTZ R71, R12, R5 ;  /* 0x000000050c477220 */ /* 0x000fe20000410000 */
[----:B------:R-:W-:-:S02]  /*5550*/  HADD2.F32 R36, -RZ, R36.H1_H1 ;  /* 0x30000024ff247230 */ /* 0x000fc40000004100 */
[----:B------:R-:W-:Y:S01]  /*5560*/  FMUL.FTZ R73, R8, R5 ;  /* 0x0000000508497220 */ /* 0x000fe20000410000 */
[----:B------:R-:W-:Y:S01]  /*5570*/  HADD2.F32 R33, -RZ, R33.H1_H1 ;  /* 0x30000021ff217230 */ /* 0x000fe20000004100 */
[----:B------:R-:W-:Y:S01]  /*5580*/  LOP3.LUT R5, R39, 0xff0000, R70, 0xf8, !PT ;  /* 0x00ff000027057812 */ /* 0x000fe200078ef846 */
[----:B------:R-:W-:Y:S01]  /*5590*/  HADD2.F32 R35, -RZ, R34.H1_H1 ;  /* 0x30000022ff237230 */ /* 0x000fe20000004100 */
[----:B------:R-:W-:Y:S01]  /*55a0*/  F2FP.F16.E4M3.UNPACK_B R34, R30 ;  /* 0x0000001eff22723e */ /* 0x000fe200020006ff */
[----:B------:R-:W-:Y:S02]  /*55b0*/  HADD2.F32 R39, -RZ, R86.H0_H0 ;  /* 0x20000056ff277230 */ /* 0x000fe40000004100 */
[-C--:B------:R-:W-:Y:S01]  /*55c0*/  FMUL.FTZ R72, R33, R36.reuse ;  /* 0x0000002421487220 */ /* 0x080fe20000410000 */
[----:B------:R-:W-:Y:S01]  /*55d0*/  F2FP.F16.E4M3.UNPACK_B R83, R83 ;  /* 0x00000053ff53723e */ /* 0x000fe200020006ff */
[----:B------:R-:W-:Y:S01]  /*55e0*/  FMUL.FTZ R70, R35, R36 ;  /* 0x0000002423467220 */ /* 0x000fe20000410000 */
[----:B------:R-:W-:-:S02]  /*55f0*/  HADD2.F32 R36, -RZ, R32.H0_H0 ;  /* 0x20000020ff247230 */ /* 0x000fc40000004100 */
[-C--:B------:R-:W-:Y:S01]  /*5600*/  FFMA.FTZ R8, R8, R37.reuse, -R71 ;  /* 0x0000002508087223 */ /* 0x080fe20000010847 */
[----:B------:R-:W-:Y:S02]  /*5610*/  HADD2.F32 R30, -RZ, R34.H0_H0 ;  /* 0x20000022ff1e7230 */ /* 0x000fe40000004100 */
[----:B------:R-:W-:Y:S01]  /*5620*/  FFMA.FTZ R12, R12, R37, R73 ;  /* 0x000000250c0c7223 */ /* 0x000fe20000010049 */
[----:B------:R-:W-:Y:S02]  /*5630*/  HADD2.F32 R37, -RZ, R83.H0_H0 ;  /* 0x20000053ff257230 */ /* 0x000fe40000004100 */
[-C--:B------:R-:W-:Y:S01]  /*5640*/  FMUL.FTZ R71, R36, R39.reuse ;  /* 0x0000002724477220 */ /* 0x080fe20000410000 */
[----:B------:R-:W-:Y:S02]  /*5650*/  HADD2.F32 R86, -RZ, R86.H1_H1 ;  /* 0x30000056ff567230 */ /* 0x000fe40000004100 */
[----:B------:R-:W-:Y:S01]  /*5660*/  FMUL.FTZ R73, R30, R39 ;  /* 0x000000271e497220 */ /* 0x000fe20000410000 */
[----:B------:R-:W-:-:S02]  /*5670*/  HADD2.F32 R39, -RZ, R32.H1_H1 ;  /* 0x30000020ff277230 */ /* 0x000fc40000004100 */
[-C--:B------:R-:W-:Y:S01]  /*5680*/  FFMA.FTZ R30, R30, R37.reuse, -R71 ;  /* 0x000000251e1e7223 */ /* 0x080fe20000010847 */
[----:B------:R-:W-:Y:S02]  /*5690*/  HADD2.F32 R34, -RZ, R34.H1_H1 ;  /* 0x30000022ff227230 */ /* 0x000fe40000004100 */
[----:B------:R-:W-:Y:S01]  /*56a0*/  FFMA.FTZ R32, R36, R37, R73 ;  /* 0x0000002524207223 */ /* 0x000fe20000010049 */
[----:B------:R-:W-:Y:S02]  /*56b0*/  HADD2.F32 R83, -RZ, R83.H1_H1 ;  /* 0x30000053ff537230 */ /* 0x000fe40000004100 */
[-C--:B------:R-:W-:Y:S01]  /*56c0*/  FFMA.FTZ R33, R33, R38.reuse, -R70 ;  /* 0x0000002621217223 */ /* 0x080fe20000010846 */
[----:B------:R-:W-:Y:S01]  /*56d0*/  FFMA.FTZ R35, R35, R38, R72 ;  /* 0x0000002623237223 */ /* 0x000fe20000010048 */
[-C--:B------:R-:W-:Y:S01]  /*56e0*/  FMUL.FTZ R37, R39, R86.reuse ;  /* 0x0000005627257220 */ /* 0x080fe20000410000 */
[----:B------:R-:W-:Y:S01]  /*56f0*/  F2FP.F16.E4M3.UNPACK_B R36, R85.H1 ;  /* 0x00000055ff24723e */ /* 0x000fe200030006ff */
[C---:B------:R-:W-:Y:S01]  /*5700*/  FMUL.FTZ R86, R34.reuse, R86 ;  /* 0x0000005622567220 */ /* 0x040fe20000410000 */
[----:B------:R-:W-:Y:S01]  /*5710*/  F2FP.F16.E4M3.UNPACK_B R38, R14.H1 ;  /* 0x0000000eff26723e */ /* 0x000fe200030006ff */
[----:B------:R-:W-:Y:S01]  /*5720*/  FFMA.FTZ R37, R34, R83, -R37 ;  /* 0x0000005322257223 */ /* 0x000fe20000010825 */
[----:B------:R-:W-:Y:S01]  /*5730*/  F2FP.F16.E4M3.UNPACK_B R72, R81.H1 ;  /* 0x00000051ff48723e */ /* 0x000fe200030006ff */
[----:B------:R-:W-:Y:S01]  /*5740*/  HADD2.F32 R89, -RZ, R36.H0_H0 ;  /* 0x20000024ff597230 */ /* 0x000fe20000004100 */
[----:B------:R-:W-:Y:S01]  /*5750*/  F2FP.F16.E4M3.UNPACK_B R34, R10.H1 ;  /* 0x0000000aff22723e */ /* 0x000fe200030006ff */
[----:B------:R-:W-:-:S02]  /*5760*/  HADD2.F32 R70, -RZ, R38.H0_H0 ;  /* 0x20000026ff467230 */ /* 0x000fc40000004100 */
[----:B------:R-:W-:Y:S01]  /*5770*/  FFMA.FTZ R39, R39, R83, R86 ;  /* 0x0000005327277223 */ /* 0x000fe20000010056 */
[----:B------:R-:W-:Y:S01]  /*5780*/  HADD2.F32 R80, -RZ, R36.H1_H1 ;  /* 0x30000024ff507230 */ /* 0x000fe20000004100 */
[----:B------:R-:W-:Y:S01]  /*5790*/  F2FP.F16.E4M3.UNPACK_B R85, R85 ;  /* 0x00000055ff55723e */ /* 0x000fe200020006ff */
[----:B------:R-:W-:Y:S02]  /*57a0*/  HADD2.F32 R36, -RZ, R34.H0_H0 ;  /* 0x20000022ff247230 */ /* 0x000fe40000004100 */
[-C--:B------:R-:W-:Y:S01]  /*57b0*/  FMUL.FTZ R83, R70, R89.reuse ;  /* 0x0000005946537220 */ /* 0x080fe20000410000 */
[----:B------:R-:W-:Y:S01]  /*57c0*/  HADD2.F32 R73, -RZ, R72.H0_H0 ;  /* 0x20000048ff497230 */ /* 0x000fe20000004100 */
[----:B------:R-:W-:Y:S01]  /*57d0*/  F2FP.F16.E4M3.UNPACK_B R10, R10 ;  /* 0x0000000aff0a723e */ /* 0x000fe200020006ff */
[----:B------:R-:W-:Y:S02]  /*57e0*/  HADD2.F32 R71, -RZ, R38.H1_H1 ;  /* 0x30000026ff477230 */ /* 0x000fe40000004100 */
[----:B------:R-:W-:Y:S01]  /*57f0*/  FMUL.FTZ R89, R36, R89 ;  /* 0x0000005924597220 */ /* 0x000fe20000410000 */
[----:B------:R-:W-:-:S02]  /*5800*/  HADD2.F32 R38, -RZ, R34.H1_H1 ;  /* 0x30000022ff267230 */ /* 0x000fc40000004100 */
[-C--:B------:R-:W-:Y:S01]  /*5810*/  FFMA.FTZ R34, R36, R73.reuse, -R83 ;  /* 0x0000004924227223 */ /* 0x080fe20000010853 */
[----:B------:R-:W-:Y:S02]  /*5820*/  HADD2.F32 R72, -RZ, R72.H1_H1 ;  /* 0x30000048ff487230 */ /* 0x000fe40000004100 */
[----:B------:R-:W-:Y:S01]  /*5830*/  FMUL.FTZ R83, R71, R80 ;  /* 0x0000005047537220 */ /* 0x000fe20000410000 */
[----:B------:R-:W-:Y:S01]  /*5840*/  F2FP.F16.E4M3.UNPACK_B R36, R14 ;  /* 0x0000000eff24723e */ /* 0x000fe200020006ff */
[----:B------:R-:W-:Y:S01]  /*5850*/  FMUL.FTZ R80, R38, R80 ;  /* 0x0000005026507220 */ /* 0x000fe20000410000 */
[----:B------:R-:W-:Y:S01]  /*5860*/  FFMA.FTZ R70, R70, R73, R89 ;  /* 0x0000004946467223 */ /* 0x000fe20000010059 */
[----:B------:R-:W-:Y:S01]  /*5870*/  FFMA.FTZ R91, R38, R72, -R83 ;  /* 0x00000048265b7223 */ /* 0x000fe20000010853 */
[--C-:B------:R-:W-:Y:S01]  /*5880*/  HADD2.F32 R73, -RZ, R85.reuse.H0_H0 ;  /* 0x20000055ff497230 */ /* 0x100fe20000004100 */
[----:B------:R-:W-:Y:S01]  /*5890*/  F2FP.F16.E4M3.UNPACK_B R81, R81 ;  /* 0x00000051ff51723e */ /* 0x000fe200020006ff */
[----:B------:R-:W-:Y:S01]  /*58a0*/  HADD2.F32 R38, -RZ, R36.H0_H0 ;  /* 0x20000024ff267230 */ /* 0x000fe20000004100 */
[----:B------:R-:W-:Y:S01]  /*58b0*/  F2FP.SATFINITE.E4M3.F32.PACK_AB_MERGE_C R12, R35, R12, RZ ;  /* 0x0000000c230c723e */ /* 0x000fe200048070ff */
[----:B------:R-:W-:-:S02]  /*58c0*/  HADD2.F32 R85, -RZ, R85.H1_H1 ;  /* 0x30000055ff557230 */ /* 0x000fc40000004100 */
[----:B------:R-:W-:Y:S01]  /*58d0*/  FFMA.FTZ R93, R71, R72, R80 ;  /* 0x00000048475d7223 */ /* 0x000fe20000010050 */
[----:B------:R-:W-:Y:S02]  /*58e0*/  HADD2.F32 R14, -RZ, R10.H0_H0 ;  /* 0x2000000aff0e7230 */ /* 0x000fe40000004100 */
[----:B------:R-:W-:Y:S01]  /*58f0*/  FMUL.FTZ R83, R38, R73 ;  /* 0x0000004926537220 */ /* 0x000fe20000410000 */
[----:B------:R-:W-:Y:S01]  /*5900*/  HADD2.F32 R36, -RZ, R36.H1_H1 ;  /* 0x30000024ff247230 */ /* 0x000fe20000004100 */
[----:B------:R-:W-:Y:S01]  /*5910*/  F2FP.SATFINITE.E4M3.F32.PACK_AB_MERGE_C R8, R33, R8, RZ ;  /* 0x000000082108723e */ /* 0x000fe200048070ff */
[----:B------:R-:W-:Y:S01]  /*5920*/  HADD2.F32 R10, -RZ, R10.H1_H1 ;  /* 0x3000000aff0a7230 */ /* 0x000fe20000004100 */
[----:B------:R-:W-:Y:S01]  /*5930*/  F2FP.SATFINITE.E4M3.F32.PACK_AB_MERGE_C R91, R91, R34, RZ ;  /* 0x000000225b5b723e */ /* 0x000fe200048070ff */
[--C-:B------:R-:W-:Y:S02]  /*5940*/  HADD2.F32 R71, -RZ, R81.reuse.H0_H0 ;  /* 0x20000051ff477230 */ /* 0x100fe40000004100 */
[----:B------:R-:W-:Y:S01]  /*5950*/  FMUL.FTZ R89, R36, R85 ;  /* 0x0000005524597220 */ /* 0x000fe20000410000 */
[----:B------:R-:W-:Y:S01]  /*5960*/  HADD2.F32 R81, -RZ, R81.H1_H1 ;  /* 0x30000051ff517230 */ /* 0x000fe20000004100 */
[----:B------:R-:W-:Y:S01]  /*5970*/  F2FP.SATFINITE.E4M3.F32.PACK_AB_MERGE_C R12, R39, R32, R12 ;  /* 0x00000020270c723e */ /* 0x000fe2000480700c */
[----:B------:R-:W-:Y:S01]  /*5980*/  FMUL.FTZ R73, R14, R73 ;  /* 0x000000490e497220 */ /* 0x000fe20000410000 */
[----:B------:R-:W-:Y:S01]  /*5990*/  FMUL.FTZ R85, R10, R85 ;  /* 0x000000550a557220 */ /* 0x000fe20000410000 */
[----:B------:R-:W-:Y:S01]  /*59a0*/  F2FP.F16.E4M3.UNPACK_B R33, R13 ;  /* 0x0000000dff21723e */ /* 0x000fe200020006ff */
[----:B------:R-:W-:Y:S01]  /*59b0*/  FFMA.FTZ R83, R14, R71, -R83 ;  /* 0x000000470e537223 */ /* 0x000fe20000010853 */
[----:B------:R-:W-:Y:S01]  /*59c0*/  F2FP.F16.E4M3.UNPACK_B R34, R7 ;  /* 0x00000007ff22723e */ /* 0x000fe200020006ff */
[----:B------:R-:W-:Y:S01]  /*59d0*/  FFMA.FTZ R14, R38, R71, R73 ;  /* 0x00000047260e7223 */ /* 0x000fe20000010049 */
[----:B------:R-:W-:Y:S01]  /*59e0*/  F2FP.F16.E4M3.UNPACK_B R32, R9 ;  /* 0x00000009ff20723e */ /* 0x000fe200020006ff */
[----:B------:R-:W-:Y:S01]  /*59f0*/  FFMA.FTZ R85, R36, R81, R85 ;  /* 0x0000005124557223 */ /* 0x000fe20000010055 */
[----:B------:R-:W-:Y:S01]  /*5a00*/  F2FP.SATFINITE.E4M3.F32.PACK_AB_MERGE_C R8, R37, R30, R8 ;  /* 0x0000001e2508723e */ /* 0x000fe20004807008 */
[--C-:B------:R-:W-:Y:S01]  /*5a10*/  HADD2.F32 R35, -RZ, R33.reuse.H0_H0 ;  /* 0x20000021ff237230 */ /* 0x100fe20000004100 */
[----:B------:R-:W-:Y:S01]  /*5a20*/  F2FP.SATFINITE.E4M3.F32.PACK_AB_MERGE_C R70, R93, R70, RZ ;  /* 0x000000465d46723e */ /* 0x000fe200048070ff */
[----:B------:R-:W-:Y:S01]  /*5a30*/  HADD2.F32 R39, -RZ, R34.H0_H0 ;  /* 0x20000022ff277230 */ /* 0x000fe20000004100 */
[----:B------:R-:W-:Y:S01]  /*5a40*/  F2FP.F16.E4M3.UNPACK_B R37, R6 ;  /* 0x00000006ff25723e */ /* 0x000fe200020006ff */
[----:B------:R-:W-:Y:S01]  /*5a50*/  HADD2.F32 R30, -RZ, R32.H0_H0 ;  /* 0x20000020ff1e7230 */ /* 0x000fe20000004100 */
[----:B------:R-:W-:Y:S01]  /*5a60*/  F2FP.SATFINITE.E4M3.F32.PACK_AB_MERGE_C R14, R85, R14, R70 ;  /* 0x0000000e550e723e */ /* 0x000fe20004807046 */
[----:B------:R-:W-:-:S02]  /*5a70*/  HADD2.F32 R36, -RZ, R33.H1_H1 ;  /* 0x30000021ff247230 */ /* 0x000fc40000004100 */
[CC--:B------:R-:W-:Y:S01]  /*5a80*/  FMUL.FTZ R71, R35.reuse, R39.reuse ;  /* 0x0000002723477220 */ /* 0x0c0fe20000410000 */
[--C-:B------:R-:W-:Y:S02]  /*5a90*/  HADD2.F32 R38, -RZ, R37.reuse.H0_H0 ;  /* 0x20000025ff267230 */ /* 0x100fe40000004100 */
[C---:B------:R-:W-:Y:S01]  /*5aa0*/  FMUL.FTZ R70, R30.reuse, R39 ;  /* 0x000000271e467220 */ /* 0x040fe20000410000 */
[----:B------:R-:W-:Y:S01]  /*5ab0*/  HADD2.F32 R39, -RZ, R34.H1_H1 ;  /* 0x30000022ff277230 */ /* 0x000fe20000004100 */
[----:B------:R-:W-:Y:S01]  /*5ac0*/  F2FP.F16.E4M3.UNPACK_B R33, R9.H1 ;  /* 0x00000009ff21723e */ /* 0x000fe200030006ff */
[----:B------:R-:W-:Y:S02]  /*5ad0*/  HADD2.F32 R34, -RZ, R32.H1_H1 ;  /* 0x30000020ff227230 */ /* 0x000fe40000004100 */
[-C--:B------:R-:W-:Y:S01]  /*5ae0*/  FFMA.FTZ R30, R30, R38.reuse, -R71 ;  /* 0x000000261e1e7223 */ /* 0x080fe20000010847 */
[----:B------:R-:W-:Y:S01]  /*5af0*/  FFMA.FTZ R32, R35, R38, R70 ;  /* 0x0000002623207223 */ /* 0x000fe20000010046 */
[----:B------:R-:W-:-:S02]  /*5b00*/  HADD2.F32 R37, -RZ, R37.H1_H1 ;  /* 0x30000025ff257230 */ /* 0x000fc40000004100 */
[-C--:B------:R-:W-:Y:S01]  /*5b10*/  FMUL.FTZ R71, R36, R39.reuse ;  /* 0x0000002724477220 */ /* 0x080fe20000410000 */
[C---:B------:R-:W-:Y:S01]  /*5b20*/  FMUL.FTZ R39, R34.reuse, R39 ;  /* 0x0000002722277220 */ /* 0x040fe20000410000 */
[----:B------:R-:W-:Y:S01]  /*5b30*/  F2FP.F16.E4M3.UNPACK_B R35, R13.H1 ;  /* 0x0000000dff23723e */ /* 0x000fe200030006ff */
[----:B------:R-:W-:Y:S01]  /*5b40*/  HADD2.F32 R13, -RZ, R33.H0_H0 ;  /* 0x20000021ff0d7230 */ /* 0x000fe20000004100 */
[----:B------:R-:W-:Y:S01]  /*5b50*/  F2FP.F16.E4M3.UNPACK_B R38, R7.H1 ;  /* 0x00000007ff26723e */ /* 0x000fe200030006ff */
[-C--:B------:R-:W-:Y:S01]  /*5b60*/  FFMA.FTZ R9, R34, R37.reuse, -R71 ;  /* 0x0000002522097223 */ /* 0x080fe20000010847 */
[----:B------:R-:W-:Y:S01]  /*5b70*/  FFMA.FTZ R7, R36, R37, R39 ;  /* 0x0000002524077223 */ /* 0x000fe20000010027 */
[----:B------:R-:W-:Y:S01]  /*5b80*/  F2FP.F16.E4M3.UNPACK_B R6, R6.H1 ;  /* 0x00000006ff06723e */ /* 0x000fe200030006ff */
[--C-:B------:R-:W-:Y:S01]  /*5b90*/  HADD2.F32 R34, -RZ, R35.reuse.H0_H0 ;  /* 0x20000023ff227230 */ /* 0x100fe20000004100 */
[-C--:B------:R-:W-:Y:S01]  /*5ba0*/  F2FP.F16.E4M3.UNPACK_B R80, R5.reuse.H1 ;  /* 0x00000005ff50723e */ /* 0x080fe200030006ff */
[----:B------:R-:W-:Y:S01]  /*5bb0*/  HADD2.F32 R37, -RZ, R38.H0_H0 ;  /* 0x20000026ff257230 */ /* 0x000fe20000004100 */
[----:B------:R-:W-:Y:S01]  /*5bc0*/  F2FP.F16.E4M3.UNPACK_B R73, R5 ;  /* 0x00000005ff49723e */ /* 0x000fe200020006ff */
[----:B------:R-:W-:-:S02]  /*5bd0*/  HADD2.F32 R36, -RZ, R35.H1_H1 ;  /* 0x30000023ff247230 */ /* 0x000fc40000004100 */
[----:B------:R-:W-:Y:S01]  /*5be0*/  FFMA.FTZ R10, R10, R81, -R89 ;  /* 0x000000510a0a7223 */ /* 0x000fe20000010859 */
[----:B------:R-:W-:Y:S02]  /*5bf0*/  HADD2.F32 R39, -RZ, R38.H1_H1 ;  /* 0x30000026ff277230 */ /* 0x000fe40000004100 */
[-C--:B------:R-:W-:Y:S01]  /*5c00*/  FMUL.FTZ R70, R34, R37.reuse ;  /* 0x0000002522467220 */ /* 0x080fe20000410000 */
[----:B------:R-:W-:Y:S02]  /*5c10*/  HADD2.F32 R33, -RZ, R33.H1_H1 ;  /* 0x30000021ff217230 */ /* 0x000fe40000004100 */
[----:B------:R-:W-:Y:S01]  /*5c20*/  FMUL.FTZ R37, R13, R37 ;  /* 0x000000250d257220 */ /* 0x000fe20000410000 */
[--C-:B------:R-:W-:Y:S02]  /*5c30*/  HADD2.F32 R35, -RZ, R6.reuse.H0_H0 ;  /* 0x20000006ff237230 */ /* 0x100fe40000004100 */
[----:B------:R-:W-:Y:S01]  /*5c40*/  FMUL.FTZ R72, R36, R39 ;  /* 0x0000002724487220 */ /* 0x000fe20000410000 */
[----:B------:R-:W-:-:S02]  /*5c50*/  HADD2.F32 R38, -RZ, R6.H1_H1 ;  /* 0x30000006ff267230 */ /* 0x000fc40000004100 */
[----:B------:R-:W-:Y:S01]  /*5c60*/  FMUL.FTZ R39, R33, R39 ;  /* 0x0000002721277220 */ /* 0x000fe20000410000 */
[----:B------:R-:W-:Y:S01]  /*5c70*/  F2FP.F16.E4M3.UNPACK_B R5, R4 ;  /* 0x00000004ff05723e */ /* 0x000fe200020006ff */
[-C--:B------:R-:W-:Y:S01]  /*5c80*/  FFMA.FTZ R6, R13, R35.reuse, -R70 ;  /* 0x000000230d067223 */ /* 0x080fe20000010846 */
[----:B------:R-:W-:Y:S01]  /*5c90*/  FFMA.FTZ R13, R34, R35, R37 ;  /* 0x00000023220d7223 */ /* 0x000fe20000010025 */
[-C--:B------:R-:W-:Y:S01]  /*5ca0*/  FFMA.FTZ R33, R33, R38.reuse, -R72 ;  /* 0x0000002621217223 */ /* 0x080fe20000010848 */
[----:B------:R-:W-:Y:S01]  /*5cb0*/  FFMA.FTZ R34, R36, R38, R39 ;  /* 0x0000002624227223 */ /* 0x000fe20000010027 */
[----:B------:R-:W-:Y:S01]  /*5cc0*/  F2FP.F16.E4M3.UNPACK_B R35, R11 ;  /* 0x0000000bff23723e */ /* 0x000fe200020006ff */
[--C-:B------:R-:W-:Y:S01]  /*5cd0*/  HADD2.F32 R81, -RZ, R80.reuse.H0_H0 ;  /* 0x20000050ff517230 */ /* 0x100fe20000004100 */
[----:B------:R-:W-:Y:S01]  /*5ce0*/  F2FP.F16.E4M3.UNPACK_B R38, R15.H1 ;  /* 0x0000000fff26723e */ /* 0x000fe200030006ff */
[----:B------:R-:W-:Y:S01]  /*5cf0*/  HADD2.F32 R86, -RZ, R73.H0_H0 ;  /* 0x20000049ff567230 */ /* 0x000fe20000004100 */
[----:B------:R-:W-:Y:S01]  /*5d00*/  F2FP.F16.E4M3.UNPACK_B R11, R11.H1 ;  /* 0x0000000bff0b723e */ /* 0x000fe200030006ff */
[----:B------:R-:W-:Y:S01]  /*5d10*/  HADD2.F32 R80, -RZ, R80.H1_H1 ;  /* 0x30000050ff507230 */ /* 0x000fe20000004100 */
[----:B------:R-:W-:Y:S01]  /*5d20*/  F2FP.F16.E4M3.UNPACK_B R37, R15 ;  /* 0x0000000fff25723e */ /* 0x000fe200020006ff */
[----:B------:R-:W-:Y:S01]  /*5d30*/  HADD2.F32 R15, -RZ, R35.H0_H0 ;  /* 0x20000023ff0f7230 */ /* 0x000fe20000004100 */
[----:B------:R-:W-:Y:S01]  /*5d40*/  F2FP.F16.E4M3.UNPACK_B R70, R4.H1 ;  /* 0x00000004ff46723e */ /* 0x000fe200030006ff */
[----:B------:R-:W-:Y:S01]  /*5d50*/  HADD2.F32 R4, -RZ, R38.H0_H0 ;  /* 0x20000026ff047230 */ /* 0x000fe20000004100 */
[----:B------:R-:W-:Y:S01]  /*5d60*/  F2FP.SATFINITE.E4M3.F32.PACK_AB_MERGE_C R10, R10, R83, R91 ;  /* 0x000000530a0a723e */ /* 0x000fe2000480705b */
[----:B------:R-:W-:Y:S01]  /*5d70*/  HADD2.F32 R36, -RZ, R11.H0_H0 ;  /* 0x2000000bff247230 */ /* 0x000fe20000004100 */
[----:B------:R-:W-:Y:S01]  /*5d80*/  F2FP.SATFINITE.E4M3.F32.PACK_AB_MERGE_C R6, R33, R6, RZ ;  /* 0x000000062106723e */ /* 0x000fe200048070ff */
[----:B------:R-:W-:-:S02]  /*5d90*/  HADD2.F32 R39, -RZ, R37.H0_H0 ;  /* 0x20000025ff277230 */ /* 0x000fc40000004100 */
[-C--:B------:R-:W-:Y:S01]  /*5da0*/  FMUL.FTZ R83, R4, R81.reuse ;  /* 0x0000005104537220 */ /* 0x080fe20000410000 */
[----:B------:R-:W-:Y:S02]  /*5db0*/  HADD2.F32 R71, -RZ, R70.H0_H0 ;  /* 0x20000046ff477230 */ /* 0x000fe40000004100 */
[C---:B------:R-:W-:Y:S01]  /*5dc0*/  FMUL.FTZ R81, R36.reuse, R81 ;  /* 0x0000005124517220 */ /* 0x040fe20000410000 */
[----:B------:R-:W-:Y:S02]  /*5dd0*/  HADD2.F32 R38, -RZ, R38.H1_H1 ;  /* 0x30000026ff267230 */ /* 0x000fe40000004100 */
[----:B------:R-:W-:Y:S01]  /*5de0*/  FMUL.FTZ R90, R39, R86 ;  /* 0x00000056275a7220 */ /* 0x000fe20000410000 */
[----:B------:R-:W-:Y:S02]  /*5df0*/  HADD2.F32 R11, -RZ, R11.H1_H1 ;  /* 0x3000000bff0b7230 */ /* 0x000fe40000004100 */
[----:B------:R-:W-:Y:S01]  /*5e00*/  FFMA.FTZ R83, R36, R71, -R83 ;  /* 0x0000004724537223 */ /* 0x000fe20000010853 */
[----:B------:R-:W-:-:S02]  /*5e10*/  HADD2.F32 R72, -RZ, R5.H0_H0 ;  /* 0x20000005ff487230 */ /* 0x000fc40000004100 */
[C---:B------:R-:W-:Y:S01]  /*5e20*/  FMUL.FTZ R86, R15.reuse, R86 ;  /* 0x000000560f567220 */ /* 0x040fe20000410000 */
[----:B------:R-:W-:Y:S01]  /*5e30*/  FFMA.FTZ R81, R4, R71, R81 ;  /* 0x0000004704517223 */ /* 0x000fe20000010051 */
[----:B------:R-:W-:Y:S02]  /*5e40*/  HADD2.F32 R37, -RZ, R37.H1_H1 ;  /* 0x30000025ff257230 */ /* 0x000fe40000004100 */
[----:B------:R-:W-:Y:S01]  /*5e50*/  FMUL.FTZ R92, R38, R80 ;  /* 0x00000050265c7220 */ /* 0x000fe20000410000 */
[----:B------:R-:W-:Y:S02]  /*5e60*/  HADD2.F32 R36, -RZ, R73.H1_H1 ;  /* 0x30000049ff247230 */ /* 0x000fe40000004100 */
[-C--:B------:R-:W-:Y:S01]  /*5e70*/  FFMA.FTZ R90, R15, R72.reuse, -R90 ;  /* 0x000000480f5a7223 */ /* 0x080fe2000001085a */
[----:B------:R-:W-:Y:S02]  /*5e80*/  HADD2.F32 R35, -RZ, R35.H1_H1 ;  /* 0x30000023ff237230 */ /* 0x000fe40000004100 */
[----:B------:R-:W-:Y:S01]  /*5e90*/  FFMA.FTZ R86, R39, R72, R86 ;  /* 0x0000004827567223 */ /* 0x000fe20000010056 */
[----:B------:R-:W-:-:S02]  /*5ea0*/  HADD2.F32 R4, -RZ, R5.H1_H1 ;  /* 0x30000005ff047230 */ /* 0x000fc40000004100 */
[----:B------:R-:W-:Y:S01]  /*5eb0*/  FMUL.FTZ R5, R11, R80 ;  /* 0x000000500b057220 */ /* 0x000fe20000410000 */
[----:B------:R-:W-:Y:S02]  /*5ec0*/  HADD2.F32 R70, -RZ, R70.H1_H1 ;  /* 0x30000046ff467230 */ /* 0x000fe40000004100 */
[-C--:B------:R-:W-:Y:S01]  /*5ed0*/  FMUL.FTZ R72, R37, R36.reuse ;  /* 0x0000002425487220 */ /* 0x080fe20000410000 */
[----:B------:R-:W-:Y:S01]  /*5ee0*/  FMUL.FTZ R36, R35, R36 ;  /* 0x0000002423247220 */ /* 0x000fe20000410000 */
[----:B------:R-:W-:Y:S01]  /*5ef0*/  F2FP.SATFINITE.E4M3.F32.PACK_AB_MERGE_C R13, R34, R13, RZ ;  /* 0x0000000d220d723e */ /* 0x000fe200048070ff */
[-C--:B------:R-:W-:Y:S01]  /*5f00*/  FFMA.FTZ R92, R11, R70.reuse, -R92 ;  /* 0x000000460b5c7223 */ /* 0x080fe2000001085c */
[----:B------:R-:W-:Y:S01]  /*5f10*/  FFMA.FTZ R38, R38, R70, R5 ;  /* 0x0000004626267223 */ /* 0x000fe20000010005 */
[-C--:B------:R-:W-:Y:S01]  /*5f20*/  FFMA.FTZ R35, R35, R4.reuse, -R72 ;  /* 0x0000000423237223 */ /* 0x080fe20000010848 */
[----:B------:R-:W-:Y:S01]  /*5f30*/  FFMA.FTZ R37, R37, R4, R36 ;  /* 0x0000000425257223 */ /* 0x000fe20000010024 */
[----:B------:R-:W-:-:S02]  /*5f40*/  F2FP.SATFINITE.E4M3.F32.PACK_AB_MERGE_C R9, R9, R30, R6 ;  /* 0x0000001e0909723e */ /* 0x000fc40004807006 */
[----:B------:R-:W-:Y:S02]  /*5f50*/  F2FP.SATFINITE.E4M3.F32.PACK_AB_MERGE_C R83, R92, R83, RZ ;  /* 0x000000535c53723e */ /* 0x000fe400048070ff */
[----:B------:R-:W-:Y:S02]  /*5f60*/  F2FP.SATFINITE.E4M3.F32.PACK_AB_MERGE_C R38, R38, R81, RZ ;  /* 0x000000512626723e */ /* 0x000fe400048070ff */
[----:B------:R-:W-:Y:S02]  /*5f70*/  F2FP.SATFINITE.E4M3.F32.PACK_AB_MERGE_C R11, R35, R90, R83 ;  /* 0x0000005a230b723e */ /* 0x000fe40004807053 */
[----:B------:R-:W-:Y:S02]  /*5f80*/  F2FP.SATFINITE.E4M3.F32.PACK_AB_MERGE_C R13, R7, R32, R13 ;  /* 0x00000020070d723e */ /* 0x000fe4000480700d */
[----:B------:R-:W-:-:S07]  /*5f90*/  F2FP.SATFINITE.E4M3.F32.PACK_AB_MERGE_C R15, R37, R86, R38 ;  /* 0x00000056250f723e */ /* 0x000fce0004807026 */
.L_x_405:
[----:B------:R-:W-:Y:S05]  /*5fa0*/  BSYNC B1 ;  /* 0x0000000000017941 */ /* 0x000fea0003800000 */
.L_x_404:
[----:B0-----:R0:W-:Y:S01]  /*5fb0*/  ST.E.128 desc[UR42][R28.64], R8 ;  /* 0x000000081c007985 */ /* 0x0011e2000c101d2a */
[----:B------:R-:W-:-:S13]  /*5fc0*/  ISETP.GE.AND P5, PT, R31, R87, PT ;  /* 0x000000571f00720c */ /* 0x000fda0003fa6270 */
[----:B------:R-:W-:Y:S05]  /*5fd0*/  @P5 BRA `(.L_x_383) ;  /* 0x0000000400005947 */ /* 0x000fea0003800000 */
[----:B------:R-:W-:-:S04]  /*5fe0*/  IADD3 R4, P5, R84, R31, RZ ;  /* 0x0000001f54047210 */ /* 0x000fc80007fbe0ff */
[----:B------:R-:W-:-:S05]  /*5ff0*/  LEA.HI.X.SX32 R5, R31, R82, 0x1, P5 ;  /* 0x000000521f057211 */ /* 0x000fca00028f0eff */
[----:B--2---:R2:W-:Y:S01]  /*6000*/  ST.E.128 desc[UR42][R4.64], R12 ;  /* 0x0000000c04007985 */ /* 0x0045e2000c101d2a */
[----:B------:R-:W-:Y:S05]  /*6010*/  BRA `(.L_x_383) ;  /* 0x0000000000f07947 */ /* 0x000fea0003800000 */
.L_x_375:
[----:B------:R-:W-:-:S06]  /*6020*/  UISETP.NE.AND UP0, UPT, UR36, 0x3, UPT ;  /* 0x000000032400788c */ /* 0x000fcc000bf05270 */
[----:B------:R-:W-:-:S13]  /*6030*/  PLOP3.LUT P0, PT, PT, PT, UP0, 0x80, 0x0 ;  /* 0x000000000000781c */ /* 0x000fda0003f0f008 */
[----:B------:R-:W-:Y:S05]  /*6040*/  @!P0 BRA `(.L_x_406) ;  /* 0x0000000000048947 */ /* 0x000fea0003800000 */
[----:B------:R-:W-:Y:S01]  /*6050*/  BPT.TRAP 0x1 ;  /* 0x000000040000795c */ /* 0x000fe20000300000 */
.L_x_406:
[----:B------:R-:W-:Y:S01]  /*6060*/  IMAD R68, R19, 0x8, R18 ;  /* 0x0000000813447824 */ /* 0x000fe200078e0212 */
[----:B------:R-:W-:Y:S01]  /*6070*/  SHF.L.U32 R79, R157, 0x1f, RZ ;  /* 0x0000001f9d4f7819 */ /* 0x000fe200000006ff */
[----:B------:R-:W-:Y:S01]  /*6080*/  BSSY B1, `(.L_x_407) ;  /* 0x0000004000017945 */ /* 0x000fe20003800000 */
[----:B------:R-:W-:Y:S02]  /*6090*/  SHF.R.S32.HI R76, RZ, 0x1f, R77 ;  /* 0x0000001fff4c7819 */ /* 0x000fe4000001144d */
[----:B------:R-:W0:Y:S02]  /*60a0*/  SYNCS.PHASECHK.TRANS64.TRYWAIT P5, [R68+URZ+0x19c90], R79 ;  /* 0x019c904f440075a7 */ /* 0x000e2400080a017f */
[----:B0-----:R-:W-:Y:S05]  /*60b0*/  @!P5 BRA `(.L_x_408) ;  /* 0x000001300014d947 */ /* 0x001fea0003800000 */
.L_x_638:
[----:B------:R-:W-:Y:S05]  /*60c0*/  BSYNC B1 ;  /* 0x0000000000017941 */ /* 0x000fea0003800000 */
.L_x_407:
[----:B------:R-:W1:Y:S01]  /*60d0*/  S2R R8, SR_TID.X ;  /* 0x0000000000087919 */ /* 0x000e620000002100 */
[----:B------:R-:W-:Y:S01]  /*60e0*/  ULDC.64 UR4, c[0x0][0x300] ;  /* 0x0000c00000047ab9 */ /* 0x000fe20000000a00 */
[----:B-----5:R-:W-:Y:S01]  /*60f0*/  SHF.R.S32.HI R75, RZ, 0x1f, R78 ;  /* 0x0000001fff4b7819 */ /* 0x020fe2000001144e */
[----:B------:R-:W-:Y:S01]  /*6100*/  IMAD R6, R76, UR4, RZ ;  /* 0x000000044c067c24 */ /* 0x000fe2000f8e02ff */
[----:B------:R-:W-:Y:S01]  /*6110*/  ULDC.64 UR6, c[0x0][0x2e8] ;  /* 0x0000ba0000067ab9 */ /* 0x000fe20000000a00 */
[----:B------:R-:W-:-:S04]  /*6120*/  IMAD.WIDE.U32 R4, R77, UR4, RZ ;  /* 0x000000044d047c25 */ /* 0x000fc8000f8e00ff */
[----:B------:R-:W-:Y:S01]  /*6130*/  IMAD R7, R77, UR5, R6 ;  /* 0x000000054d077c24 */ /* 0x000fe2000f8e0206 */
[----:B------:R-:W-:Y:S01]  /*6140*/  ULDC.64 UR4, c[0x0][0x310] ;  /* 0x0000c40000047ab9 */ /* 0x000fe20000000a00 */
[----:B------:R-:W-:Y:S02]  /*6150*/  IMAD R74, R10, -0x80, R27 ;  /* 0xffffff800a4a7824 */ /* 0x000fe400078e021b */
[----:B------:R-:W-:Y:S02]  /*6160*/  IMAD R9, R75, UR4, RZ ;  /* 0x000000044b097c24 */ /* 0x000fe4000f8e02ff */
[----:B------:R-:W-:Y:S01]  /*6170*/  IMAD.IADD R5, R5, 0x1, R7 ;  /* 0x0000000105057824 */ /* 0x000fe200078e0207 */
[----:B------:R-:W-:Y:S01]  /*6180*/  VIMNMX R74, R74, 0x80, PT ;  /* 0x000000804a4a7848 */ /* 0x000fe20003fe0100 */
        /* <DEDUP_REMOVED lines=9> */
[----:B-1----:R-:W-:-:S03]  /*6220*/  VIADD R8, R8, 0xffffff80 ;  /* 0xffffff8008087836 */ /* 0x002fc60000000000 */
[----:B------:R-:W-:Y:S02]  /*6230*/  IADD3.X R13, R5, UR7, R7, P6, !PT ;  /* 0x00000007050d7c10 */ /* 0x000fe4000b7fe407 */
[----:B------:R-:W-:-:S04]  /*6240*/  LEA.HI R8, R8, R8, RZ, 0x1 ;  /* 0x0000000808087211 */ /* 0x000fc800078f08ff */
[----:B------:R-:W-:-:S04]  /*6250*/  SHF.R.S32.HI R8, RZ, 0x1, R8 ;  /* 0x00000001ff087819 */ /* 0x000fc80000011408 */
[----:B------:R-:W-:Y:S01]  /*6260*/  ISETP.GT.AND P5, PT, R74, R8, PT ;  /* 0x000000084a00720c */ /* 0x000fe20003fa4270 */
[----:B------:R-:W-:-:S12]  /*6270*/  BRA.DIV UR4, `(.L_x_409) ;  /* 0x0000012e04b87947 */ /* 0x000fd8000b800000 */
[----:B------:R1:W2:Y:S04]  /*6280*/  SHFL.IDX PT, R29, R13, RZ, 0x1e1f ;  /* 0x001e1fff0d1d7589 */ /* 0x0002a800000e0000 */
[----:B------:R1:W3:Y:S02]  /*6290*/  SHFL.IDX PT, R14, R4, RZ, 0x1e1f ;  /* 0x001e1fff040e7589 */ /* 0x0002e400000e0000 */
.L_x_642:
[----:B------:R-:W-:Y:S05]  /*62a0*/  @!P5 BRA `(.L_x_383) ;  /* 0x00000000004cd947 */ /* 0x000fea0003800000 */
[----:B------:R-:W4:Y:S01]  /*62b0*/  LDL R10, [R1+0x4] ;  /* 0x00000400010a7983 */ /* 0x000f220000100800 */
[----:B------:R-:W-:-:S03]  /*62c0*/  ULDC UR4, c[0x0][0x2f4] ;  /* 0x0000bd0000047ab9 */ /* 0x000fc60000000800 */
[----:B------:R-:W5:Y:S01]  /*62d0*/  LDL R11, [R1+0x10] ;  /* 0x00001000010b7983 */ /* 0x000f620000100800 */
[----:B------:R-:W-:-:S13]  /*62e0*/  ISETP.GE.AND P6, PT, R16, UR4, PT ;  /* 0x0000000410007c0c */ /* 0x000fda000bfc6270 */
[----:B-1----:R-:W1:Y:S01]  /*62f0*/  @!P6 LDS.128 R4, [R69+0x13800] ;  /* 0x013800004504e984 */ /* 0x002e620000000c00 */
[----:B---3--:R-:W-:-:S05]  /*6300*/  @!P6 IADD3 R8, P5, R16, R14, RZ ;  /* 0x0000000e1008e210 */ /* 0x008fca0007fbe0ff */
[----:B--2---:R-:W-:Y:S01]  /*6310*/  @!P6 IMAD.X R9, R29, 0x1, R17, P5 ;  /* 0x000000011d09e824 */ /* 0x004fe200028e0611 */
[----:B------:R-:W-:-:S04]  /*6320*/  ISETP.GE.AND P5, PT, R67, UR4, PT ;  /* 0x0000000443007c0c */ /* 0x000fc8000bfa6270 */
[----:B-1----:R1:W-:Y:S09]  /*6330*/  @!P6 ST.E.128 desc[UR42][R8.64], R4 ;  /* 0x000000040800e985 */ /* 0x0023f2000c101d2a */
[----:B------:R-:W2:Y:S01]  /*6340*/  @!P5 LDS.128 R4, [R69+0x14800] ;  /* 0x014800004504d984 */ /* 0x000ea20000000c00 */
[----:B----4-:R-:W-:-:S05]  /*6350*/  @!P5 IMAD.SHL.U32 R10, R10, 0x10, RZ ;  /* 0x000000100a0ad824 */ /* 0x010fca00078e00ff */
[----:B-1----:R-:W-:-:S04]  /*6360*/  @!P5 IADD3 R8, P6, R10, R14, RZ ;  /* 0x0000000e0a08d210 */ /* 0x002fc80007fde0ff */
[----:B------:R-:W-:Y:S02]  /*6370*/  @!P5 LEA.HI.X.SX32 R9, R10, R29, 0x1, P6 ;  /* 0x0000001d0a09d211 */ /* 0x000fe400030f0eff */
[----:B------:R-:W-:-:S03]  /*6380*/  ISETP.GE.AND P6, PT, R156, UR4, PT ;  /* 0x000000049c007c0c */ /* 0x000fc6000bfc6270 */
[----:B--2---:R1:W-:Y:S10]  /*6390*/  @!P5 ST.E.128 desc[UR42][R8.64], R4 ;  /* 0x000000040800d985 */ /* 0x0043f4000c101d2a */
[----:B------:R-:W2:Y:S01]  /*63a0*/  @!P6 LDS.128 R4, [R69+0x15800] ;  /* 0x015800004504e984 */ /* 0x000ea20000000c00 */
[----:B-1----:R-:W-:-:S05]  /*63b0*/  @!P6 IADD3 R8, P5, R156, R14, RZ ;  /* 0x0000000e9c08e210 */ /* 0x002fca0007fbe0ff */
[----:B-----5:R-:W-:-:S05]  /*63c0*/  @!P6 IMAD.X R9, R29, 0x1, R11, P5 ;  /* 0x000000011d09e824 */ /* 0x020fca00028e060b */
[----:B--2---:R4:W-:Y:S03]  /*63d0*/  @!P6 ST.E.128 desc[UR42][R8.64], R4 ;  /* 0x000000040800e985 */ /* 0x0049e6000c101d2a */
.L_x_383:
[----:B------:R-:W-:Y:S05]  /*63e0*/  BSYNC B0 ;  /* 0x0000000000007941 */ /* 0x000fea0003800000 */
.L_x_374:
[----:B012-4-:R-:W0:Y:S01]  /*63f0*/  S2R R4, SR_TID.X ;  /* 0x0000000000047919 */ /* 0x017e220000002100 */
[----:B------:R-:W-:Y:S01]  /*6400*/  @!PT LDS RZ, [RZ] ;  /* 0x00000000fffff984 */ /* 0x000fe20000000800 */
[----:B------:R-:W-:Y:S01]  /*6410*/  @!PT LDS RZ, [RZ] ;  /* 0x00000000fffff984 */ /* 0x000fe20000000800 */
[----:B------:R-:W-:Y:S01]  /*6420*/  @!PT LDS RZ, [RZ] ;  /* 0x00000000fffff984 */ /* 0x000fe20000000800 */
[----:B------:R-:W-:Y:S01]  /*6430*/  @!PT LDS RZ, [RZ] ;  /* 0x00000000fffff984 */ /* 0x000fe20000000800 */
[----:B------:R1:W-:Y:S06]  /*6440*/  MEMBAR.ALL.CTA ;  /* 0x0000000000007992 */ /* 0x0003ec0000008000 */
[----:B-1----:R-:W1:Y:S01]  /*6450*/  FENCE.VIEW.ASYNC.S ;  /* 0x00000000000073c6 */ /* 0x002e620000000000 */
[----:B------:R-:W-:Y:S05]  /*6460*/  WARPSYNC.ALL ;  /* 0x0000000000007948 */ /* 0x000fea0003800000 */
[----:B------:R-:W-:Y:S01]  /*6470*/  BSSY B0, `(.L_x_410) ;  /* 0x0000008000007945 */ /* 0x000fe20003800000 */
[----:B-1----:R1:W-:Y:S01]  /*6480*/  BAR.SYNC.DEFER_BLOCKING R55, 0x80 ;  /* 0x000200370000751d */ /* 0x0023e20000010000 */
[----:B0-----:R-:W-:-:S13]  /*6490*/  LOP3.LUT P5, RZ, R4, 0x7f, RZ, 0xc0, !PT ;  /* 0x0000007f04ff7812 */ /* 0x001fda00078ac0ff */
[----:B------:R-:W-:-:S04]  /*64a0*/  @!P5 IADD3 R4, R68, 0x19ca0, RZ ;  /* 0x00019ca04404d810 */ /* 0x000fc80007ffe0ff */
[----:B------:R-:W-:-:S04]  /*64b0*/  @!P5 PRMT R4, RZ, 0x654, R4 ;  /* 0x00000654ff04d816 */ /* 0x000fc80000000004 */
[----:B------:R1:W-:Y:S01]  /*64c0*/  @!P5 SYNCS.ARRIVE.TRANS64.RED.A1T0 RZ, [R4+URZ], RZ ;  /* 0x000000ff04ffd9a7 */ /* 0x0003e2000810043f */
[----:B------:R-:W-:Y:S05]  /*64d0*/  @!P0 BRA `(.L_x_411) ;  /* 0x0000000000048947 */ /* 0x000fea0003800000 */
[----:B------:R-:W-:Y:S01]  /*64e0*/  BPT.TRAP 0x1 ;  /* 0x000000040000795c */ /* 0x000fe20000300000 */
.L_x_411:
[----:B------:R-:W-:Y:S05]  /*64f0*/  BSYNC B0 ;  /* 0x0000000000007941 */ /* 0x000fea0003800000 */
.L_x_410:
[----:B------:R-:W0:Y:S01]  /*6500*/  SYNCS.PHASECHK.TRANS64.TRYWAIT P0, [R68+URZ+0x19cb0], R79 ;  /* 0x019cb04f440075a7 */ /* 0x000e22000800017f */
[----:B------:R-:W-:Y:S04]  /*6510*/  BSSY B0, `(.L_x_412) ;  /* 0x0000002000007945 */ /* 0x000fe80003800000 */
[----:B0-----:R-:W-:Y:S05]  /*6520*/  @!P0 BRA `(.L_x_413) ;  /* 0x0000012c00508947 */ /* 0x001fea0003800000 */
.L_x_643:
[----:B------:R-:W-:Y:S05]  /*6530*/  BSYNC B0 ;  /* 0x0000000000007941 */ /* 0x000fea0003800000 */
.L_x_412:
[----:B------:R-:W2:Y:S01]  /*6540*/  S2R R6, SR_TID.X ;  /* 0x0000000000067919 */ /* 0x000ea20000002100 */
[----:B------:R-:W-:Y:S01]  /*6550*/  ULDC.64 UR4, c[0x0][0x328] ;  /* 0x0000ca0000047ab9 */ /* 0x000fe20000000a00 */
[----:B------:R-:W-:Y:S01]  /*6560*/  ULDC.64 UR6, c[0x0][0x318] ;  /* 0x0000c60000067ab9 */ /* 0x000fe20000000a00 */
[----:B------:R-:W-:Y:S01]  /*6570*/  IMAD R76, R76, UR4, RZ ;  /* 0x000000044c4c7c24 */ /* 0x000fe2000f8e02ff */
[----:B------:R-:W-:Y:S01]  /*6580*/  BSSY B0, `(.L_x_414) ;  /* 0x0000029000007945 */ /* 0x000fe20003800000 */
[----:B-1----:R-:W-:-:S04]  /*6590*/  IMAD.WIDE.U32 R4, R77, UR4, RZ ;  /* 0x000000044d047c25 */ /* 0x002fc8000f8e00ff */
[----:B------:R-:W-:Y:S01]  /*65a0*/  IMAD R77, R77, UR5, R76 ;  /* 0x000000054d4d7c24 */ /* 0x000fe2000f8e024c */
[----:B------:R-:W-:Y:S02]  /*65b0*/  ULDC.64 UR4, c[0x0][0x338] ;  /* 0x0000ce0000047ab9 */ /* 0x000fe40000000a00 */
[----:B------:R-:W-:Y:S02]  /*65c0*/  IMAD R75, R75, UR4, RZ ;  /* 0x000000044b4b7c24 */ /* 0x000fe4000f8e02ff */
[----:B------:R-:W-:Y:S02]  /*65d0*/  IMAD.IADD R5, R5, 0x1, R77 ;  /* 0x0000000105057824 */ /* 0x000fe400078e024d */
[C---:B------:R-:W-:Y:S02]  /*65e0*/  IMAD R75, R78.reuse, UR5, R75 ;  /* 0x000000054e4b7c24 */ /* 0x040fe4000f8e024b */
[----:B------:R-:W-:Y:S01]  /*65f0*/  IMAD.WIDE.U32 R4, R78, UR4, R4 ;  /* 0x000000044e047c25 */ /* 0x000fe2000f8e0004 */
[----:B------:R-:W-:-:S03]  /*6600*/  ULDC.64 UR4, c[0x0][0x330] ;  /* 0x0000cc0000047ab9 */ /* 0x000fc60000000a00 */
[----:B------:R-:W-:Y:S02]  /*6610*/  IMAD.IADD R5, R5, 0x1, R75 ;  /* 0x0000000105057824 */ /* 0x000fe400078e024b */
[----:B------:R-:W-:Y:S02]  /*6620*/  IMAD R7, R57, UR4, RZ ;  /* 0x0000000439077c24 */ /* 0x000fe4000f8e02ff */
[----:B------:R-:W-:-:S04]  /*6630*/  IMAD.WIDE.U32 R4, R154, UR4, R4 ;  /* 0x000000049a047c25 */ /* 0x000fc8000f8e0004 */
[----:B------:R-:W-:Y:S01]  /*6640*/  IMAD R7, R154, UR5, R7 ;  /* 0x000000059a077c24 */ /* 0x000fe2000f8e0207 */
[----:B------:R-:W-:Y:S01]  /*6650*/  IADD3 R4, P0, R4, UR6, RZ ;  /* 0x0000000604047c10 */ /* 0x000fe2000ff1e0ff */
[----:B--2---:R-:W-:-:S03]  /*6660*/  VIADD R6, R6, 0xffffff80 ;  /* 0xffffff8006067836 */ /* 0x004fc60000000000 */
[----:B------:R-:W-:Y:S01]  /*6670*/  IADD3.X R5, R5, UR7, R7, P0, !PT ;  /* 0x0000000705057c10 */ /* 0x000fe200087fe407 */
[----:B------:R1:W2:Y:S01]  /*6680*/  SHFL.IDX PT, R13, R4, RZ, 0x1e1f ;  /* 0x001e1fff040d7589 */ /* 0x0002a200000e0000 */
[----:B------:R-:W-:-:S03]  /*6690*/  LEA.HI R6, R6, R6, RZ, 0x1 ;  /* 0x0000000606067211 */ /* 0x000fc600078f08ff */
[----:B------:R1:W4:Y:S01]  /*66a0*/  SHFL.IDX PT, R11, R5, RZ, 0x1e1f ;  /* 0x001e1fff050b7589 */ /* 0x00032200000e0000 */
[----:B------:R-:W-:-:S04]  /*66b0*/  SHF.R.S32.HI R6, RZ, 0x1, R6 ;  /* 0x00000001ff067819 */ /* 0x000fc80000011406 */
[----:B------:R-:W-:-:S13]  /*66c0*/  ISETP.GT.AND P0, PT, R74, R6, PT ;  /* 0x000000064a00720c */ /* 0x000fda0003f04270 */
[----:B-1----:R-:W-:Y:S05]  /*66d0*/  @!P0 BRA `(.L_x_415) ;  /* 0x00000000004c8947 */ /* 0x002fea0003800000 */
[----:B------:R-:W5:Y:S01]  /*66e0*/  LDL R10, [R1+0x4] ;  /* 0x00000400010a7983 */ /* 0x000f620000100800 */
[----:B------:R-:W-:-:S03]  /*66f0*/  ULDC UR4, c[0x0][0x2f4] ;  /* 0x0000bd0000047ab9 */ /* 0x000fc60000000800 */
[----:B------:R-:W3:Y:S01]  /*6700*/  LDL R12, [R1+0x10] ;  /* 0x00001000010c7983 */ /* 0x000ee20000100800 */
[----:B------:R-:W-:-:S13]  /*6710*/  ISETP.GE.AND P6, PT, R16, UR4, PT ;  /* 0x0000000410007c0c */ /* 0x000fda000bfc6270 */
[----:B------:R-:W1:Y:S01]  /*6720*/  @!P6 LDS.128 R4, [R69+0x9000] ;  /* 0x009000004504e984 */ /* 0x000e620000000c00 */
[----:B--2---:R-:W-:-:S05]  /*6730*/  @!P6 IADD3 R8, P0, R16, R13, RZ ;  /* 0x0000000d1008e210 */ /* 0x004fca0007f1e0ff */
[----:B----4-:R-:W-:Y:S01]  /*6740*/  @!P6 IMAD.X R9, R11, 0x1, R17, P0 ;  /* 0x000000010b09e824 */ /* 0x010fe200000e0611 */
[----:B------:R-:W-:-:S04]  /*6750*/  ISETP.GE.AND P0, PT, R67, UR4, PT ;  /* 0x0000000443007c0c */ /* 0x000fc8000bf06270 */
[----:B-1----:R1:W-:Y:S09]  /*6760*/  @!P6 ST.E.128 desc[UR42][R8.64], R4 ;  /* 0x000000040800e985 */ /* 0x0023f2000c101d2a */
[----:B------:R-:W2:Y:S01]  /*6770*/  @!P0 LDS.128 R4, [R69+0xa000] ;  /* 0x00a0000045048984 */ /* 0x000ea20000000c00 */
[----:B-----5:R-:W-:-:S05]  /*6780*/  @!P0 IMAD.SHL.U32 R10, R10, 0x10, RZ ;  /* 0x000000100a0a8824 */ /* 0x020fca00078e00ff */
[----:B-1----:R-:W-:-:S04]  /*6790*/  @!P0 IADD3 R8, P6, R10, R13, RZ ;  /* 0x0000000d0a088210 */ /* 0x002fc80007fde0ff */
[----:B------:R-:W-:Y:S02]  /*67a0*/  @!P0 LEA.HI.X.SX32 R9, R10, R11, 0x1, P6 ;  /* 0x0000000b0a098211 */ /* 0x000fe400030f0eff */
[----:B------:R-:W-:-:S03]  /*67b0*/  ISETP.GE.AND P6, PT, R156, UR4, PT ;  /* 0x000000049c007c0c */ /* 0x000fc6000bfc6270 */
[----:B--2---:R1:W-:Y:S10]  /*67c0*/  @!P0 ST.E.128 desc[UR42][R8.64], R4 ;  /* 0x0000000408008985 */ /* 0x0043f4000c101d2a */
[----:B------:R-:W2:Y:S01]  /*67d0*/  @!P6 LDS.128 R4, [R69+0xb000] ;  /* 0x00b000004504e984 */ /* 0x000ea20000000c00 */
[----:B-1----:R-:W-:-:S05]  /*67e0*/  @!P6 IADD3 R8, P0, R156, R13, RZ ;  /* 0x0000000d9c08e210 */ /* 0x002fca0007f1e0ff */
[----:B---3--:R-:W-:-:S05]  /*67f0*/  @!P6 IMAD.X R9, R11, 0x1, R12, P0 ;  /* 0x000000010b09e824 */ /* 0x008fca00000e060c */
[----:B--2---:R1:W-:Y:S03]  /*6800*/  @!P6 ST.E.128 desc[UR42][R8.64], R4 ;  /* 0x000000040800e985 */ /* 0x0043e6000c101d2a */
.L_x_415:
[----:B------:R-:W-:Y:S05]  /*6810*/  BSYNC B0 ;  /* 0x0000000000007941 */ /* 0x000fea0003800000 */
.L_x_414:
[----:B------:R-:W-:Y:S01]  /*6820*/  @!PT LDS RZ, [RZ] ;  /* 0x00000000fffff984 */ /* 0x000fe20000000800 */
[----:B------:R-:W-:Y:S01]  /*6830*/  @!PT LDS RZ, [RZ] ;  /* 0x00000000fffff984 */ /* 0x000fe20000000800 */
[----:B------:R-:W-:Y:S01]  /*6840*/  @!PT LDS RZ, [RZ] ;  /* 0x00000000fffff984 */ /* 0x000fe20000000800 */
[----:B------:R-:W-:Y:S01]  /*6850*/  @!PT LDS RZ, [RZ] ;  /* 0x00000000fffff984 */ /* 0x000fe20000000800 */
[----:B------:R5:W-:Y:S06]  /*6860*/  MEMBAR.ALL.CTA ;  /* 0x0000000000007992 */ /* 0x000bec0000008000 */
[----:B-----5:R-:W5:Y:S01]  /*6870*/  FENCE.VIEW.ASYNC.S ;  /* 0x00000000000073c6 */ /* 0x020f620000000000 */
[----:B0-----:R-:W-:Y:S01]  /*6880*/  @!P5 VIADD R68, R68, 0x19cc0 ;  /* 0x00019cc04444d836 */ /* 0x001fe20000000000 */
[----:B-----5:R0:W-:Y:S04]  /*6890*/  BAR.SYNC.DEFER_BLOCKING R55, 0x80 ;  /* 0x000200370000751d */ /* 0x0201e80000010000 */
[----:B------:R-:W-:Y:S01]  /*68a0*/  @!P5 PRMT R68, RZ, 0x654, R68 ;  /* 0x00000654ff44d816 */ /* 0x000fe20000000044 */
[----:B------:R-:W-:Y:S01]  /*68b0*/  VIADD R19, R19, 0x1 ;  /* 0x0000000113137836 */ /* 0x000fe20000000000 */
[----:B------:R-:W-:-:S02]  /*68c0*/  PLOP3.LUT P0, PT, PT, PT, PT, 0x8, 0x0 ;  /* 0x000000000000781c */ /* 0x000fc40003f0e170 */
[----:B------:R0:W-:Y:S02]  /*68d0*/  @!P5 SYNCS.ARRIVE.TRANS64.RED.A1T0 RZ, [R68+URZ], RZ ;  /* 0x000000ff44ffd9a7 */ /* 0x0001e4000810043f */
[----:B------:R-:W-:-:S04]  /*68e0*/  ISETP.NE.AND P5, PT, R19, 0x2, PT ;  /* 0x000000021300780c */ /* 0x000fc80003fa5270 */
[----:B-1----:R-:W-:Y:S02]  /*68f0*/  SEL R4, RZ, 0x1, P5 ;  /* 0x00000001ff047807 */ /* 0x002fe40002800000 */
[----:B------:R-:W-:Y:S02]  /*6900*/  SEL R19, R19, RZ, P5 ;  /* 0x000000ff13137207 */ /* 0x000fe40002800000 */
[----:B------:R-:W-:Y:S01]  /*6910*/  LOP3.LUT R157, R157, R4, RZ, 0x3c, !PT ;  /* 0x000000049d9d7212 */ /* 0x000fe200078e3cff */
[----:B0-----:R-:W-:Y:S06]  /*6920*/  @P4 BRA `(.L_x_416) ;  /* 0xffffffb400d04947 */ /* 0x001fec000383ffff */
.L_x_369:
[----:B------:R-:W-:Y:S04]  /*6930*/  BSSY B0, `(.L_x_417) ;  /* 0x0000004000007945 */ /* 0x000fe80003800000 */
[----:B------:R-:W-:Y:S05]  /*6940*/  @P0 BRA `(.L_x_418) ;  /* 0x0000000000080947 */ /* 0x000fea0003800000 */
[----:B------:R-:W0:Y:S02]  /*6950*/  FENCE.VIEW.ASYNC.G ;  /* 0x00000000000073c6 */ /* 0x000e240000000100 */
[----:B0-----:R-:W-:Y:S06]  /*6960*/  BAR.ARV 0xc, 0x200 ;  /* 0x0308000000007b1d */ /* 0x001fec0000002000 */
.L_x_418:
[----:B------:R-:W-:Y:S05]  /*6970*/  BSYNC B0 ;  /* 0x0000000000007941 */ /* 0x000fea0003800000 */
.L_x_417:
[----:B------:R-:W3:Y:S01]  /*6980*/  LDL R2, [R1+0x44] ;  /* 0x0000440001027983 */ /* 0x000ee20000100800 */
[----:B------:R-:W-:Y:S01]  /*6990*/  ULDC.64 UR4, c[0x0][0x990] ;  /* 0x0002640000047ab9 */ /* 0x000fe20000000a00 */
[----:B------:R-:W-:Y:S02]  /*69a0*/  ULDC.64 UR6, c[0x0][0x998] ;  /* 0x0002660000067ab9 */ /* 0x000fe40000000a00 */
[----:B------:R-:W3:Y:S01]  /*69b0*/  LDL R5, [R1+0x28] ;  /* 0x0000280001057983 */ /* 0x000ee20000100800 */
[----:B------:R-:W-:Y:S02]  /*69c0*/  ISETP.NE.U32.AND P0, PT, RZ, UR4, PT ;  /* 0x00000004ff007c0c */ /* 0x000fe4000bf05070 */
[----:B------:R-:W-:Y:S02]  /*69d0*/  ISETP.NE.U32.AND P1, PT, RZ, UR6, PT ;  /* 0x00000006ff007c0c */ /* 0x000fe4000bf25070 */
[----:B------:R-:W-:Y:S02]  /*69e0*/  ISETP.NE.AND.EX P0, PT, RZ, UR5, PT, P0 ;  /* 0x00000005ff007c0c */ /* 0x000fe4000bf05300 */
[----:B------:R-:W-:-:S11]  /*69f0*/  ISETP.NE.AND.EX P1, PT, RZ, UR7, PT, P1 ;  /* 0x00000007ff007c0c */ /* 0x000fd6000bf25310 */
[----:B------:R-:W3:Y:S01]  /*6a00*/  @P0 LDC.64 R6, c[0x0][0x9a8] ;  /* 0x00026a00ff060b82 */ /* 0x000ee20000000a00 */
[----:B------:R-:W-:-:S07]  /*6a10*/  @P0 SHF.R.S32.HI R15, RZ, 0x1f, R154 ;  /* 0x0000001fff0f0819 */ /* 0x000fce000001149a */
[----:B------:R-:W0:Y:S08]  /*6a20*/  @P1 LDC.64 R8, c[0x0][0x9b8] ;  /* 0x00026e00ff081b82 */ /* 0x000e300000000a00 */
[----:B----4-:R-:W1:Y:S08]  /*6a30*/  @P0 LDC.64 R10, c[0x0][0x9b0] ;  /* 0x00026c00ff0a0b82 */ /* 0x010e700000000a00 */
[----:B--2---:R-:W2:Y:S01]  /*6a40*/  @P1 LDC.64 R12, c[0x0][0x9c0] ;  /* 0x00027000ff0c1b82 */ /* 0x004ea20000000a00 */
[----:B---3--:R-:W-:-:S02]  /*6a50*/  @P0 IMAD R0, R2, R6, RZ ;  /* 0x0000000602000224 */ /* 0x008fc400078e02ff */
[----:B0-----:R-:W-:Y:S02]  /*6a60*/  @P1 IMAD R4, R2, R8, RZ ;  /* 0x0000000802041224 */ /* 0x001fe400078e02ff */
[C---:B------:R-:W-:Y:S02]  /*6a70*/  @P0 IMAD R7, R5.reuse, R7, R0 ;  /* 0x0000000705070224 */ /* 0x040fe400078e0200 */
[----:B------:R-:W-:-:S04]  /*6a80*/  @P0 IMAD.WIDE.U32 R2, R5, R6, RZ ;  /* 0x0000000605020225 */ /* 0x000fc800078e00ff */
[----:B------:R-:W-:Y:S01]  /*6a90*/  @P0 IMAD.IADD R3, R3, 0x1, R7 ;  /* 0x0000000103030824 */ /* 0x000fe200078e0207 */
[----:B------:R-:W-:Y:S01]  /*6aa0*/  @P1 SHF.R.S32.HI R7, RZ, 0x1f, R154 ;  /* 0x0000001fff071819 */ /* 0x000fe2000001149a */
[C---:B------:R-:W-:Y:S02]  /*6ab0*/  @P1 IMAD R9, R5.reuse, R9, R4 ;  /* 0x0000000905091224 */ /* 0x040fe400078e0204 */
[----:B------:R-:W-:-:S04]  /*6ac0*/  @P1 IMAD.WIDE.U32 R4, R5, R8, RZ ;  /* 0x0000000805041225 */ /* 0x000fc800078e00ff */
[----:B-1----:R-:W-:Y:S02]  /*6ad0*/  @P0 IMAD R0, R15, R10, RZ ;  /* 0x0000000a0f000224 */ /* 0x002fe400078e02ff */
[----:B--2---:R-:W-:Y:S02]  /*6ae0*/  @P1 IMAD R6, R7, R12, RZ ;  /* 0x0000000c07061224 */ /* 0x004fe400078e02ff */
[----:B------:R-:W-:Y:S02]  /*6af0*/  @P1 IMAD.IADD R5, R5, 0x1, R9 ;  /* 0x0000000105051824 */ /* 0x000fe400078e0209 */
[C---:B------:R-:W-:Y:S02]  /*6b00*/  @P0 IMAD R9, R154.reuse, R11, R0 ;  /* 0x0000000b9a090224 */ /* 0x040fe400078e0200 */
[----:B------:R-:W-:-:S04]  /*6b10*/  @P0 IMAD.WIDE.U32 R2, R154, R10, R2 ;  /* 0x0000000a9a020225 */ /* 0x000fc800078e0002 */
[C---:B------:R-:W-:Y:S02]  /*6b20*/  @P1 IMAD R11, R154.reuse, R13, R6 ;  /* 0x0000000d9a0b1224 */ /* 0x040fe400078e0206 */
[----:B------:R-:W-:Y:S01]  /*6b30*/  @P1 IMAD.WIDE.U32 R6, R154, R12, R4 ;  /* 0x0000000c9a061225 */ /* 0x000fe200078e0004 */
[----:B------:R-:W-:Y:S01]  /*6b40*/  @P0 LEA R4, P2, R2, UR4, 0x2 ;  /* 0x0000000402040c11 */ /* 0x000fe2000f8410ff */
[----:B------:R-:W-:Y:S02]  /*6b50*/  ULDC UR4, c[0x0][0x988] ;  /* 0x0002620000047ab9 */ /* 0x000fe40000000800 */
[----:B------:R-:W-:Y:S01]  /*6b60*/  @P0 IMAD.IADD R5, R3, 0x1, R9 ;  /* 0x0000000103050824 */ /* 0x000fe200078e0209 */
[----:B------:R-:W-:Y:S01]  /*6b70*/  @P1 LEA R8, P3, R6, UR6, 0x2 ;  /* 0x0000000606081c11 */ /* 0x000fe2000f8610ff */
[----:B------:R-:W-:Y:S02]  /*6b80*/  @P1 IMAD.IADD R3, R7, 0x1, R11 ;  /* 0x0000000107031824 */ /* 0x000fe400078e020b */
[----:B------:R-:W-:Y:S01]  /*6b90*/  IMAD.MOV.U32 R0, RZ, RZ, 0x3f800000 ;  /* 0x3f800000ff007424 */ /* 0x000fe200078e00ff */
[----:B------:R-:W-:-:S02]  /*6ba0*/  @P0 LEA.HI.X R5, R2, UR5, R5, 0x2, P2 ;  /* 0x0000000502050c11 */ /* 0x000fc400090f1405 */
[----:B------:R-:W-:Y:S02]  /*6bb0*/  @P1 LEA.HI.X R9, R6, UR7, R3, 0x2, P3 ;  /* 0x0000000706091c11 */ /* 0x000fe400098f1403 */
[----:B------:R-:W-:-:S03]  /*6bc0*/  MOV R3, 0x3f800000 ;  /* 0x3f80000000037802 */ /* 0x000fc60000000f00 */
[----:B------:R0:W2:Y:S04]  /*6bd0*/  @P1 LDG.E R0, desc[UR42][R8.64] ;  /* 0x0000002a08001981 */ /* 0x0000a8000c1e1900 */
[----:B------:R-:W2:Y:S01]  /*6be0*/  @P0 LDG.E R3, desc[UR42][R4.64] ;  /* 0x0000002a04030981 */ /* 0x000ea2000c1e1900 */
[----:B------:R-:W-:Y:S02]  /*6bf0*/  ISETP.GE.AND P1, PT, R88, 0x1, PT ;  /* 0x000000015800780c */ /* 0x000fe40003f26270 */
[----:B------:R-:W-:Y:S02]  /*6c00*/  CS2R R20, SRZ ;  /* 0x0000000000147805 */ /* 0x000fe4000001ff00 */
[----:B------:R-:W-:Y:S01]  /*6c10*/  PLOP3.LUT P0, PT, PT, PT, PT, 0x80, 0x0 ;  /* 0x000000000000781c */ /* 0x000fe20003f0f070 */
[----:B------:R-:W-:Y:S01]  /*6c20*/  IMAD.MOV.U32 R135, RZ, RZ, RZ ;  /* 0x000000ffff877224 */ /* 0x000fe200078e00ff */
        /* <DEDUP_REMOVED lines=19> */
[----:B0-----:R-:W-:Y:S02]  /*6d60*/  CS2R R8, SRZ ;  /* 0x0000000000087805 */ /* 0x001fe4000001ff00 */
[----:B------:R-:W-:Y:S02]  /*6d70*/  CS2R R58, SRZ ;  /* 0x00000000003a7805 */ /* 0x000fe4000001ff00 */
[----:B------:R-:W-:Y:S01]  /*6d80*/  CS2R R6, SRZ ;  /* 0x0000000000067805 */ /* 0x000fe2000001ff00 */
[----:B------:R-:W-:Y:S02]  /*6d90*/  IMAD.MOV.U32 R60, RZ, RZ, RZ ;  /* 0x000000ffff3c7224 */ /* 0x000fe400078e00ff */
[----:B--2---:R-:W-:Y:S01]  /*6da0*/  FMUL.FTZ R2, R3, R0 ;  /* 0x0000000003027220 */ /* 0x004fe20000410000 */
[----:B------:R-:W-:-:S03]  /*6db0*/  IMAD.MOV.U32 R3, RZ, RZ, RZ ;  /* 0x000000ffff037224 */ /* 0x000fc600078e00ff */
[----:B------:R-:W-:Y:S01]  /*6dc0*/  FMUL.FTZ R2, R2, UR4 ;  /* 0x0000000402027c20 */ /* 0x000fe20008410000 */
[----:B------:R-:W-:Y:S01]  /*6dd0*/  IMAD.MOV.U32 R0, RZ, RZ, RZ ;  /* 0x000000ffff007224 */ /* 0x000fe200078e00ff */
[----:B------:R-:W-:Y:S06]  /*6de0*/  @!P1 BRA `(.L_x_419) ;  /* 0x0000008c00f09947 */ /* 0x000fec0003800000 */
[----:B------:R-:W0:Y:S01]  /*6df0*/  S2R R61, SR_TID.X ;  /* 0x00000000003d7919 */ /* 0x000e220000002100 */
[----:B------:R-:W-:Y:S01]  /*6e00*/  VIADD R30, R18, 0xf000 ;  /* 0x0000f000121e7836 */ /* 0x000fe20000000000 */
[----:B------:R-:W-:Y:S04]  /*6e10*/  BSSY B6, `(.L_x_420) ;  /* 0x000001e000067945 */ /* 0x000fe80003800000 */
[----:B------:R-:W-:Y:S01]  /*6e20*/  LOP3.LUT P0, RZ, R30, 0x3ff, RZ, 0xc0, !PT ;  /* 0x000003ff1eff7812 */ /* 0x000fe2000780c0ff */
[----:B0-----:R-:W-:-:S05]  /*6e30*/  VIADD R62, R61, 0xffffff80 ;  /* 0xffffff803d3e7836 */ /* 0x001fca0000000000 */
[----:B------:R-:W-:-:S04]  /*6e40*/  SHF.R.S32.HI R61, RZ, 0x1f, R62 ;  /* 0x0000001fff3d7819 */ /* 0x000fc8000001143e */
[----:B------:R-:W-:-:S04]  /*6e50*/  LEA.HI R61, R61, R62, RZ, 0x7 ;  /* 0x0000003e3d3d7211 */ /* 0x000fc800078f38ff */
[----:B------:R-:W-:-:S05]  /*6e60*/  SHF.R.S32.HI R61, RZ, 0x7, R61 ;  /* 0x00000007ff3d7819 */ /* 0x000fca000001143d */
[----:B------:R-:W0:Y:S02]  /*6e70*/  SHFL.IDX PT, R0, R61, RZ, 0x1f ;  /* 0x00001fff3d007589 */ /* 0x000e2400000e0000 */
[----:B0-----:R-:W-:-:S05]  /*6e80*/  IMAD.HI R3, R0, 0x55555556, RZ ;  /* 0x5555555600037827 */ /* 0x001fca00078e02ff */
[----:B------:R-:W-:-:S05]  /*6e90*/  LEA.HI R3, R3, R3, RZ, 0x1 ;  /* 0x0000000303037211 */ /* 0x000fca00078f08ff */
[----:B------:R-:W-:-:S04]  /*6ea0*/  IMAD R3, R3, -0x3, R0 ;  /* 0xfffffffd03037824 */ /* 0x000fc800078e0200 */
[----:B------:R-:W-:-:S05]  /*6eb0*/  IMAD R3, R3, 0x800, R30 ;  /* 0x0000080003037824 */ /* 0x000fca00078e021e */
[----:B------:R-:W-:-:S04]  /*6ec0*/  SHF.R.U32.HI R3, RZ, 0x4, R3 ;  /* 0x00000004ff037819 */ /* 0x000fc80000011603 */
[----:B------:R-:W-:Y:S01]  /*6ed0*/  LOP3.LUT R36, R3, 0x3fff, RZ, 0xc0, !PT ;  /* 0x00003fff03247812 */ /* 0x000fe200078ec0ff */
[----:B------:R-:W-:Y:S06]  /*6ee0*/  @!P0 BRA `(.L_x_421) ;  /* 0x0000000000408947 */ /* 0x000fec0003800000 */
        /* <DEDUP_REMOVED lines=16> */
.L_x_421:
[----:B------:R-:W-:Y:S05]  /*6ff0*/  BSYNC B6 ;  /* 0x0000000000067941 */ /* 0x000fea0003800000 */
.L_x_420:
[----:B------:R-:W-:Y:S02]  /*7000*/  ULDC UR4, c[0x0][0x3f4] ;  /* 0x0000fd0000047ab9 */ /* 0x000fe40000000800 */
[----:B------:R-:W-:-:S13]  /*7010*/  ISETP.LT.AND P0, PT, RZ, UR4, PT ;  /* 0x00000004ff007c0c */ /* 0x000fda000bf01270 */
[----:B------:R-:W-:Y:S05]  /*7020*/  @P0 BRA `(.L_x_422) ;  /* 0x0000000000400947 */ /* 0x000fea0003800000 */
[----:B------:R-:W2:Y:S02]  /*7030*/  LDL R20, [R1+0x40] ;  /* 0x0000400001147983 */ /* 0x000ea40000100800 */
[----:B--2---:R-:W-:-:S04]  /*7040*/  LEA.HI R0, R20, R20, RZ, 0x1 ;  /* 0x0000001414007211 */ /* 0x004fc800078f08ff */
[----:B------:R-:W-:-:S05]  /*7050*/  LOP3.LUT R0, R0, 0xfffffffe, RZ, 0xc0, !PT ;  /* 0xfffffffe00007812 */ /* 0x000fca00078ec0ff */
[----:B------:R-:W-:-:S05]  /*7060*/  IMAD.IADD R0, R20, 0x1, -R0 ;  /* 0x0000000114007824 */ /* 0x000fca00078e0a00 */
[----:B------:R-:W-:-:S04]  /*7070*/  SHF.L.U32 R3, R0, 0x1f, RZ ;  /* 0x0000001f00037819 */ /* 0x000fc800000006ff */
[----:B------:R0:W1:Y:S03]  /*7080*/  SYNCS.PHASECHK.TRANS64.TRYWAIT P0, [R18+URZ+0x19c00], R3 ;  /* 0x019c0003120075a7 */ /* 0x000066000800017f */
[----:B-1----:R-:W-:Y:S05]  /*7090*/  @!P0 NANOSLEEP.SYNCS 0x989680 ;  /* 0x009896800000895d */ /* 0x002fea0003900000 */
[----:B------:R-:W1:Y:S01]  /*70a0*/  @!P0 SYNCS.PHASECHK.TRANS64 P0, [R18+URZ+0x19c00], R3 ;  /* 0x019c0003120085a7 */ /* 0x000e62000800007f */
[----:B------:R-:W-:Y:S04]  /*70b0*/  BSSY B0, `(.L_x_423) ;  /* 0x0000006000007945 */ /* 0x000fe80003800000 */
[----:B-1----:R-:W-:Y:S05]  /*70c0*/  @P0 BRA `(.L_x_424) ;  /* 0x0000000000100947 */ /* 0x002fea0003800000 */
.L_x_425:
[----:B-1----:R1:W2:Y:S02]  /*70d0*/  SYNCS.PHASECHK.TRANS64.TRYWAIT P0, [R18+URZ+0x19c00], R3 ;  /* 0x019c0003120075a7 */ /* 0x0022a4000800017f */
[----:B--2---:R-:W-:Y:S05]  /*70e0*/  @!P0 NANOSLEEP.SYNCS 0x989680 ;  /* 0x009896800000895d */ /* 0x004fea0003900000 */
[----:B------:R-:W2:Y:S02]  /*70f0*/  @!P0 SYNCS.PHASECHK.TRANS64 P0, [R18+URZ+0x19c00], R3 ;  /* 0x019c0003120085a7 */ /* 0x000ea4000800007f */
[----:B--2---:R-:W-:Y:S05]  /*7100*/  @!P0 BRA `(.L_x_425) ;  /* 0xfffffffc00f08947 */ /* 0x004fea000383ffff */
.L_x_424:
[----:B------:R-:W-:Y:S05]  /*7110*/  BSYNC B0 ;  /* 0x0000000000007941 */ /* 0x000fea0003800000 */
.L_x_423:
[----:B------:R-:W-:Y:S05]  /*7120*/  BRA `(.L_x_426) ;  /* 0x0000004000b07947 */ /* 0x000fea0003800000 */
.L_x_422:
[----:B------:R-:W0:Y:S01]  /*7130*/  LDC.64 R28, c[0x0][0x3e8] ;  /* 0x0000fa00ff1c7b82 */ /* 0x000e220000000a00 */
[----:B------:R-:W-:Y:S01]  /*7140*/  LOP3.LUT P0, RZ, R30, 0x9f, RZ, 0xc0, !PT ;  /* 0x0000009f1eff7812 */ /* 0x000fe2000780c0ff */
[----:B------:R-:W-:Y:S01]  /*7150*/  ULDC.64 UR4, c[0x0][0x3f8] ;  /* 0x0000fe0000047ab9 */ /* 0x000fe20000000a00 */
[----:B-----5:R-:W-:Y:S01]  /*7160*/  SHF.R.S32.HI R0, RZ, 0x1f, R24 ;  /* 0x0000001fff007819 */ /* 0x020fe20000011418 */
[----:B------:R-:W-:Y:S01]  /*7170*/  ULDC.64 UR6, c[0x0][0x408] ;  /* 0x0001020000067ab9 */ /* 0x000fe20000000a00 */
[----:B------:R-:W-:Y:S03]  /*7180*/  BSSY B6, `(.L_x_427) ;  /* 0x000001b000067945 */ /* 0x000fe60003800000 */
[----:B------:R-:W1:Y:S01]  /*7190*/  LDC.64 R26, c[0x0][0x400] ;  /* 0x00010000ff1a7b82 */ /* 0x000e620000000a00 */
[C---:B------:R-:W-:Y:S02]  /*71a0*/  IMAD R3, R0.reuse, UR4, RZ ;  /* 0x0000000400037c24 */ /* 0x040fe4000f8e02ff */
[----:B------:R-:W-:-:S02]  /*71b0*/  IMAD R5, R0, UR6, RZ ;  /* 0x0000000600057c24 */ /* 0x000fc4000f8e02ff */
[C---:B------:R-:W-:Y:S02]  /*71c0*/  IMAD R3, R24.reuse, UR5, R3 ;  /* 0x0000000518037c24 */ /* 0x040fe4000f8e0203 */
[C---:B------:R-:W-:Y:S02]  /*71d0*/  IMAD R5, R24.reuse, UR7, R5 ;  /* 0x0000000718057c24 */ /* 0x040fe4000f8e0205 */
[----:B0-----:R-:W-:-:S04]  /*71e0*/  IMAD.WIDE.U32 R28, R24, UR4, R28 ;  /* 0x00000004181c7c25 */ /* 0x001fc8000f8e001c */
[----:B-1----:R-:W-:-:S04]  /*71f0*/  IMAD.WIDE.U32 R26, R24, UR6, R26 ;  /* 0x00000006181a7c25 */ /* 0x002fc8000f8e001a */
[----:B------:R-:W-:Y:S02]  /*7200*/  IMAD.IADD R24, R3, 0x1, R29 ;  /* 0x0000000103187824 */ /* 0x000fe400078e021d */
[----:B------:R-:W-:Y:S01]  /*7210*/  IMAD.IADD R30, R5, 0x1, R27 ;  /* 0x00000001051e7824 */ /* 0x000fe200078e021b */
        /* <DEDUP_REMOVED lines=16> */
[----:B-1----:R-:W-:Y:S05]  /*7320*/  CALL.ABS.NOINC R14 ;  /* 0x000000000e007343 */ /* 0x002fea0003c00000 */
.L_x_428:
[----:B------:R-:W-:Y:S05]  /*7330*/  BSYNC B6 ;  /* 0x0000000000067941 */ /* 0x000fea0003800000 */
.L_x_427:
[----:B------:R-:W0:Y:S01]  /*7340*/  S2R R20, SR_TID.X ;  /* 0x0000000000147919 */ /* 0x000e220000002100 */
[----:B------:R-:W-:Y:S01]  /*7350*/  ULDC.U8 UR4, c[0x0][0x410] ;  /* 0x0001040000047ab9 */ /* 0x000fe20000000000 */
[----:B0-----:R-:W-:Y:S02]  /*7360*/  VIADD R21, R20, 0xffffff80 ;  /* 0xffffff8014157836 */ /* 0x001fe40000000000 */
[----:B------:R-:W2:Y:S01]  /*7370*/  LDL R20, [R1+0x24] ;  /* 0x0000240001147983 */ /* 0x000ea20000100800 */
[----:B------:R-:W-:Y:S01]  /*7380*/  ISETP.NE.AND P0, PT, RZ, UR4, PT ;  /* 0x00000004ff007c0c */ /* 0x000fe2000bf05270 */
[----:B------:R-:W-:Y:S01]  /*7390*/  BSSY B0, `(.L_x_429) ;  /* 0x00003fd000007945 */ /* 0x000fe20003800000 */
[----:B------:R-:W-:-:S04]  /*73a0*/  LEA.HI R38, R21, R21, RZ, 0x1 ;  /* 0x0000001515267211 */ /* 0x000fc800078f08ff */
[----:B------:R-:W-:-:S05]  /*73b0*/  SHF.R.S32.HI R38, RZ, 0x1, R38 ;  /* 0x00000001ff267819 */ /* 0x000fca0000011426 */
[----:B------:R-:W-:Y:S02]  /*73c0*/  IMAD R6, R153, 0xc0, R38 ;  /* 0x000000c099067824 */ /* 0x000fe400078e0226 */
[----:B--2---:R-:W-:Y:S01]  /*73d0*/  IMAD.IADD R20, R18, 0x1, R20 ;  /* 0x0000000112147824 */ /* 0x004fe200078e0214 */
[----:B------:R-:W-:Y:S06]  /*73e0*/  @!P0 BRA `(.L_x_430) ;  /* 0x0000001800d08947 */ /* 0x000fec0003800000 */
[----:B------:R-:W-:-:S03]  /*73f0*/  UMOV UR4, 0xffffffff ;  /* 0xffffffff00047882 */ /* 0x000fc60000000000 */
[----:B------:R-:W-:Y:S05]  /*7400*/  BRA.DIV UR4, `(.L_x_431) ;  /* 0x0000011e04ac7947 */ /* 0x000fea000b800000 */
[----:B------:R0:W1:Y:S04]  /*7410*/  SHFL.IDX PT, R29, R28, RZ, 0x1e1f ;  /* 0x001e1fff1c1d7589 */ /* 0x00006800000e0000 */
[----:B------:R0:W2:Y:S04]  /*7420*/  SHFL.IDX PT, R14, R26, RZ, 0x1e1f ;  /* 0x001e1fff1a0e7589 */ /* 0x0000a800000e0000 */
[----:B------:R0:W3:Y:S04]  /*7430*/  SHFL.IDX PT, R0, R24, RZ, 0x1e1f ;  /* 0x001e1fff18007589 */ /* 0x0000e800000e0000 */
[----:B------:R0:W4:Y:S02]  /*7440*/  SHFL.IDX PT, R3, R30, RZ, 0x1e1f ;  /* 0x001e1fff1e037589 */ /* 0x00012400000e0000 */
.L_x_649:
[----:B------:R-:W5:Y:S01]  /*7450*/  LDL R5, [R1+0x40] ;  /* 0x0000400001057983 */ /* 0x000f620000100800 */
[----:B------:R-:W-:Y:S01]  /*7460*/  ULDC UR4, c[0x0][0x448] ;  /* 0x0001120000047ab9 */ /* 0x000fe20000000800 */
[----:B------:R-:W-:Y:S01]  /*7470*/  BSSY B1, `(.L_x_432) ;  /* 0x000002f000017945 */ /* 0x000fe20003800000 */
[----:B------:R-:W-:Y:S01]  /*7480*/  IMAD R37, R25, UR4, RZ ;  /* 0x0000000419257c24 */ /* 0x000fe2000f8e02ff */
[----:B0-----:R-:W-:Y:S02]  /*7490*/  CS2R R30, SRZ ;  /* 0x00000000001e7805 */ /* 0x001fe4000001ff00 */
[----:B------:R-:W-:Y:S02]  /*74a0*/  CS2R R24, SRZ ;  /* 0x0000000000187805 */ /* 0x000fe4000001ff00 */
[----:B------:R-:W-:Y:S02]  /*74b0*/  CS2R R8, SRZ ;  /* 0x0000000000087805 */ /* 0x000fe4000001ff00 */
[----:B------:R-:W-:-:S02]  /*74c0*/  CS2R R26, SRZ ;  /* 0x00000000001a7805 */ /* 0x000fc4000001ff00 */
[----:B------:R-:W-:Y:S02]  /*74d0*/  ISETP.GE.AND P0, PT, R6, R37, PT ;  /* 0x000000250600720c */ /* 0x000fe40003f06270 */
[----:B------:R-:W-:Y:S02]  /*74e0*/  CS2R R12, SRZ ;  /* 0x00000000000c7805 */ /* 0x000fe4000001ff00 */
[----:B------:R-:W-:Y:S02]  /*74f0*/  CS2R R10, SRZ ;  /* 0x00000000000a7805 */ /* 0x000fe4000001ff00 */
[----:B-----5:R-:W-:-:S04]  /*7500*/  LEA.HI R4, R5, R5, RZ, 0x1 ;  /* 0x0000000505047211 */ /* 0x020fc800078f08ff */
[----:B------:R-:W-:-:S05]  /*7510*/  LOP3.LUT R4, R4, 0xfffffffe, RZ, 0xc0, !PT ;  /* 0xfffffffe04047812 */ /* 0x000fca00078ec0ff */
[----:B------:R-:W-:-:S05]  /*7520*/  IMAD.IADD R4, R5, 0x1, -R4 ;  /* 0x0000000105047824 */ /* 0x000fca00078e0a04 */
[----:B------:R-:W-:Y:S01]  /*7530*/  SHF.L.U32 R21, R4, 0x1f, RZ ;  /* 0x0000001f04157819 */ /* 0x000fe200000006ff */
[----:B------:R-:W-:Y:S06]  /*7540*/  @P0 BRA `(.L_x_433) ;  /* 0x0000000000840947 */ /* 0x000fec0003800000 */
[----:B------:R-:W4:Y:S01]  /*7550*/  LDL R28, [R1+0x14] ;  /* 0x00001400011c7983 */ /* 0x000f220000100800 */
[----:B------:R-:W-:-:S03]  /*7560*/  ULDC UR4, c[0x0][0x3f4] ;  /* 0x0000fd0000047ab9 */ /* 0x000fc60000000800 */
[----:B------:R-:W4:Y:S04]  /*7570*/  LDL R15, [R1+0x18] ;  /* 0x00001800010f7983 */ /* 0x000f280000100800 */
[----:B------:R-:W4:Y:S04]  /*7580*/  LDL R40, [R1+0x58] ;  /* 0x0000580001287983 */ /* 0x000f280000100800 */
[----:B------:R-:W4:Y:S01]  /*7590*/  LDL R39, [R1+0x54] ;  /* 0x0000540001277983 */ /* 0x000f220000100800 */
[----:B------:R-:W-:Y:S02]  /*75a0*/  ISETP.GE.AND P5, PT, R22, UR4, PT ;  /* 0x0000000416007c0c */ /* 0x000fe4000bfa6270 */
[----:B------:R-:W-:-:S02]  /*75b0*/  CS2R R26, SRZ ;  /* 0x00000000001a7805 */ /* 0x000fc4000001ff00 */
[----:B------:R-:W-:Y:S02]  /*75c0*/  CS2R R30, SRZ ;  /* 0x00000000001e7805 */ /* 0x000fe4000001ff00 */
[----:B------:R-:W-:-:S07]  /*75d0*/  CS2R R12, SRZ ;  /* 0x00000000000c7805 */ /* 0x000fce000001ff00 */
[----:B------:R-:W-:Y:S02]  /*75e0*/  @!P5 SHF.R.S32.HI R7, RZ, 0x1f, R22 ;  /* 0x0000001fff07d819 */ /* 0x000fe40000011416 */
[C---:B-1----:R-:W-:Y:S02]  /*75f0*/  @!P5 IADD3 R4, P2, R22.reuse, R29, RZ ;  /* 0x0000001d1604d210 */ /* 0x042fe40007f5e0ff */
[----:B--2---:R-:W-:-:S03]  /*7600*/  @!P5 IADD3 R6, P3, R22, R14, RZ ;  /* 0x0000000e1606d210 */ /* 0x004fc60007f7e0ff */
[--C-:B---3--:R-:W-:Y:S02]  /*7610*/  @!P5 IMAD.X R5, R0, 0x1, R7.reuse, P2 ;  /* 0x000000010005d824 */ /* 0x108fe400010e0607 */
[----:B----4-:R-:W-:Y:S01]  /*7620*/  @!P5 IMAD.X R7, R3, 0x1, R7, P3 ;  /* 0x000000010307d824 */ /* 0x010fe200018e0607 */
[----:B------:R-:W-:Y:S02]  /*7630*/  CS2R R24, SRZ ;  /* 0x0000000000187805 */ /* 0x000fe4000001ff00 */
[----:B------:R-:W-:Y:S02]  /*7640*/  CS2R R10, SRZ ;  /* 0x00000000000a7805 */ /* 0x000fe4000001ff00 */
[----:B------:R-:W-:Y:S01]  /*7650*/  CS2R R8, SRZ ;  /* 0x0000000000087805 */ /* 0x000fe2000001ff00 */
[----:B------:R0:W5:Y:S04]  /*7660*/  @!P5 LD.E.64 R26, desc[UR42][R4.64] ;  /* 0x0000002a041ad980 */ /* 0x000168000c101b00 */
[----:B------:R0:W5:Y:S01]  /*7670*/  @!P5 LD.E.64 R30, desc[UR42][R6.64] ;  /* 0x0000002a061ed980 */ /* 0x000162000c101b00 */
[----:B------:R-:W-:-:S02]  /*7680*/  ISETP.GE.AND P1, PT, R28, UR4, PT ;  /* 0x000000041c007c0c */ /* 0x000fc4000bf26270 */
[----:B------:R-:W-:-:S11]  /*7690*/  ISETP.GE.AND P0, PT, R15, UR4, PT ;  /* 0x000000040f007c0c */ /* 0x000fd6000bf06270 */
[CC--:B------:R-:W-:Y:S02]  /*76a0*/  @!P1 IADD3 R32, P4, R28.reuse, R29.reuse, RZ ;  /* 0x0000001d1c209210 */ /* 0x0c0fe40007f9e0ff */
[-C--:B------:R-:W-:Y:S02]  /*76b0*/  @!P1 IADD3 R28, P2, R28, R14.reuse, RZ ;  /* 0x0000000e1c1c9210 */ /* 0x080fe40007f5e0ff */
[C---:B------:R-:W-:Y:S01]  /*76c0*/  @!P0 IADD3 R34, P3, R15.reuse, R29, RZ ;  /* 0x0000001d0f228210 */ /* 0x040fe20007f7e0ff */
[C-C-:B------:R-:W-:Y:S01]  /*76d0*/  @!P1 IMAD.X R33, R0.reuse, 0x1, R40.reuse, P4 ;  /* 0x0000000100219824 */ /* 0x140fe200020e0628 */
[----:B------:R-:W-:Y:S01]  /*76e0*/  @!P0 IADD3 R14, P4, R15, R14, RZ ;  /* 0x0000000e0f0e8210 */ /* 0x000fe20007f9e0ff */
[C---:B------:R-:W-:Y:S02]  /*76f0*/  @!P1 IMAD.X R29, R3.reuse, 0x1, R40, P2 ;  /* 0x00000001031d9824 */ /* 0x040fe400010e0628 */
[--C-:B------:R-:W-:Y:S01]  /*7700*/  @!P0 IMAD.X R35, R0, 0x1, R39.reuse, P3 ;  /* 0x0000000100238824 */ /* 0x100fe200018e0627 */
[----:B------:R0:W5:Y:S01]  /*7710*/  @!P1 LD.E.64 R12, desc[UR42][R32.64] ;  /* 0x0000002a200c9980 */ /* 0x000162000c101b00 */
[----:B------:R-:W-:-:S03]  /*7720*/  @!P0 IMAD.X R15, R3, 0x1, R39, P4 ;  /* 0x00000001030f8824 */ /* 0x000fc600020e0627 */
[----:B------:R0:W5:Y:S04]  /*7730*/  @!P1 LD.E.64 R24, desc[UR42][R28.64] ;  /* 0x0000002a1c189980 */ /* 0x000168000c101b00 */
[----:B------:R0:W5:Y:S04]  /*7740*/  @!P0 LD.E.64 R10, desc[UR42][R34.64] ;  /* 0x0000002a220a8980 */ /* 0x000168000c101b00 */
[----:B------:R0:W5:Y:S02]  /*7750*/  @!P0 LD.E.64 R8, desc[UR42][R14.64] ;  /* 0x0000002a0e088980 */ /* 0x000164000c101b00 */
.L_x_433:
[----:B------:R-:W-:Y:S05]  /*7760*/  BSYNC B1 ;  /* 0x0000000000017941 */ /* 0x000fea0003800000 */
.L_x_432:
[----:B------:R-:W1:Y:S01]  /*7770*/  SYNCS.PHASECHK.TRANS64.TRYWAIT P0, [R18+URZ+0x19c00], R21 ;  /* 0x019c0015120075a7 */ /* 0x000e62000800017f */
[----:B---3--:R-:W-:Y:S01]  /*7780*/  IMAD R0, R153, -0xc0, R37 ;  /* 0xffffff4099007824 */ /* 0x008fe200078e0225 */
[----:B------:R-:W-:Y:S04]  /*7790*/  BSSY B1, `(.L_x_434) ;  /* 0x0000004000017945 */ /* 0x000fe80003800000 */
[----:B------:R-:W-:-:S04]  /*77a0*/  VIMNMX R0, R0, 0xc0, PT ;  /* 0x000000c000007848 */ /* 0x000fc80003fe0100 */
[----:B------:R-:W-:Y:S01]  /*77b0*/  ISETP.GE.AND P1, PT, R38, R0, PT ;  /* 0x000000002600720c */ /* 0x000fe20003f26270 */
[----:B-1----:R-:W-:-:S12]  /*77c0*/  @!P0 BRA `(.L_x_435) ;  /* 0x0000011c002c8947 */ /* 0x002fd80003800000 */
.L_x_650:
[----:B------:R-:W-:Y:S05]  /*77d0*/  BSYNC B1 ;  /* 0x0000000000017941 */ /* 0x000fea0003800000 */
.L_x_434:
[----:B------:R-:W-:Y:S05]  /*77e0*/  @P1 BRA `(.L_x_436) ;  /* 0x0000003800dc1947 */ /* 0x000fea0003800000 */
[----:B0-----:R-:W3:Y:S01]  /*77f0*/  LDL R4, [R1+0x14] ;  /* 0x0000140001047983 */ /* 0x001ee20000100800 */
[----:B----4-:R-:W0:Y:S03]  /*7800*/  LDC R3, c[0x0][0x3f4] ;  /* 0x0000fd00ff037b82 */ /* 0x010e260000000800 */
[----:B------:R-:W4:Y:S01]  /*7810*/  LDL R0, [R1+0x18] ;  /* 0x0000180001007983 */ /* 0x000f220000100800 */
[----:B------:R-:W-:Y:S01]  /*7820*/  BSSY B1, `(.L_x_437) ;  /* 0x000007b000017945 */ /* 0x000fe20003800000 */
[-C--:B0-----:R-:W-:Y:S02]  /*7830*/  ISETP.GE.AND P0, PT, R22, R3.reuse, PT ;  /* 0x000000031600720c */ /* 0x081fe40003f06270 */
[-C--:B---3--:R-:W-:Y:S02]  /*7840*/  ISETP.GE.AND P1, PT, R4, R3.reuse, PT ;  /* 0x000000030400720c */ /* 0x088fe40003f26270 */
[----:B----4-:R-:W-:-:S09]  /*7850*/  ISETP.GE.AND P2, PT, R0, R3, PT ;  /* 0x000000030000720c */ /* 0x010fd20003f46270 */
[----:B------:R-:W-:Y:S05]  /*7860*/  @P0 BRA `(.L_x_438) ;  /* 0x0000000400d80947 */ /* 0x000fea0003800000 */
[----:B------:R-:W0:Y:S01]  /*7870*/  LDS.128 R4, [R20+0xf000] ;  /* 0x00f0000014047984 */ /* 0x000e220000000c00 */
[----:B-----5:R-:W-:Y:S02]  /*7880*/  SHF.R.U32.HI R15, RZ, 0x8, R27 ;  /* 0x00000008ff0f7819 */ /* 0x020fe4000001161b */
[----:B------:R-:W-:Y:S02]  /*7890*/  SHF.R.U32.HI R29, RZ, 0x8, R31 ;  /* 0x00000008ff1d7819 */ /* 0x000fe4000001161f */
[----:B--2---:R-:W-:Y:S02]  /*78a0*/  LOP3.LUT R14, R27, 0xff, RZ, 0xc0, !PT ;  /* 0x000000ff1b0e7812 */ /* 0x004fe400078ec0ff */
[----:B------:R-:W-:Y:S02]  /*78b0*/  LOP3.LUT R15, R15, 0xff, RZ, 0xc0, !PT ;  /* 0x000000ff0f0f7812 */ /* 0x000fe400078ec0ff */
[----:B------:R-:W-:Y:S02]  /*78c0*/  LOP3.LUT R28, R31, 0xff, RZ, 0xc0, !PT ;  /* 0x000000ff1f1c7812 */ /* 0x000fe400078ec0ff */
[----:B------:R-:W-:-:S02]  /*78d0*/  LOP3.LUT R29, R29, 0xff, RZ, 0xc0, !PT ;  /* 0x000000ff1d1d7812 */ /* 0x000fc400078ec0ff */
[----:B------:R-:W-:Y:S02]  /*78e0*/  SHF.R.U32.HI R32, RZ, 0x10, R31 ;  /* 0x00000010ff207819 */ /* 0x000fe4000001161f */
[----:B------:R-:W-:Y:S02]  /*78f0*/  PRMT R14, R15, 0x7604, R14 ;  /* 0x000076040f0e7816 */ /* 0x000fe4000000000e */
[----:B------:R-:W-:Y:S02]  /*7900*/  SHF.R.U32.HI R3, RZ, 0x8, R26 ;  /* 0x00000008ff037819 */ /* 0x000fe4000001161a */
[----:B------:R-:W-:Y:S02]  /*7910*/  SHF.R.U32.HI R15, RZ, 0x8, R30 ;  /* 0x00000008ff0f7819 */ /* 0x000fe4000001161e */
[----:B------:R-:W-:Y:S02]  /*7920*/  SHF.R.U32.HI R33, RZ, 0x10, R27 ;  /* 0x00000010ff217819 */ /* 0x000fe4000001161b */
[----:B------:R-:W-:Y:S01]  /*7930*/  PRMT R28, R29, 0x7604, R28 ;  /* 0x000076041d1c7816 */ /* 0x000fe2000000001c */
[----:B------:R-:W-:Y:S01]  /*7940*/  IMAD.U32 R29, R32, 0x10000, RZ ;  /* 0x00010000201d7824 */ /* 0x000fe200078e00ff */
[----:B------:R-:W-:-:S02]  /*7950*/  LOP3.LUT R0, R26, 0xff, RZ, 0xc0, !PT ;  /* 0x000000ff1a007812 */ /* 0x000fc400078ec0ff */
[----:B------:R-:W-:Y:S02]  /*7960*/  LOP3.LUT R3, R3, 0xff, RZ, 0xc0, !PT ;  /* 0x000000ff03037812 */ /* 0x000fe400078ec0ff */
[----:B-1----:R-:W-:Y:S02]  /*7970*/  LOP3.LUT R21, R15, 0xff, RZ, 0xc0, !PT ;  /* 0x000000ff0f157812 */ /* 0x002fe400078ec0ff */
[----:B------:R-:W-:Y:S02]  /*7980*/  SHF.L.U32 R15, R33, 0x10, RZ ;  /* 0x00000010210f7819 */ /* 0x000fe400000006ff */
[----:B------:R-:W-:Y:S02]  /*7990*/  PRMT R3, R3, 0x7604, R0 ;  /* 0x0000760403037816 */ /* 0x000fe40000000000 */
[----:B------:R-:W-:Y:S02]  /*79a0*/  LOP3.LUT R29, R28, 0xff0000, R29, 0xf8, !PT ;  /* 0x00ff00001c1d7812 */ /* 0x000fe400078ef81d */
[----:B------:R-:W-:-:S02]  /*79b0*/  LOP3.LUT R0, R30, 0xff, RZ, 0xc0, !PT ;  /* 0x000000ff1e007812 */ /* 0x000fc400078ec0ff */
[----:B------:R-:W-:Y:S02]  /*79c0*/  LOP3.LUT R15, R14, 0xff0000, R15, 0xf8, !PT ;  /* 0x00ff00000e0f7812 */ /* 0x000fe400078ef80f */
[----:B------:R-:W-:Y:S02]  /*79d0*/  LOP3.LUT R32, R29, 0xff000000, R31, 0xf8, !PT ;  /* 0xff0000001d207812 */ /* 0x000fe400078ef81f */
[----:B------:R-:W-:Y:S02]  /*79e0*/  PRMT R21, R21, 0x7604, R0 ;  /* 0x0000760415157816 */ /* 0x000fe40000000000 */
[----:B------:R-:W-:Y:S02]  /*79f0*/  LOP3.LUT R27, R15, 0xff000000, R27, 0xf8, !PT ;  /* 0xff0000000f1b7812 */ /* 0x000fe400078ef81b */
[----:B0-----:R-:W-:Y:S02]  /*7a00*/  F2FP.F16.E4M3.UNPACK_B R0, R6.H1 ;  /* 0x00000006ff00723e */ /* 0x001fe400030006ff */
[----:B------:R-:W-:-:S02]  /*7a10*/  F2FP.F16.E4M3.UNPACK_B R33, R32 ;  /* 0x00000020ff21723e */ /* 0x000fc400020006ff */
[----:B------:R-:W-:Y:S01]  /*7a20*/  LOP3.LUT R21, R21, 0xff0000, R30, 0xf8, !PT ;  /* 0x00ff000015157812 */ /* 0x000fe200078ef81e */
[--C-:B------:R-:W-:Y:S01]  /*7a30*/  HADD2.F32 R15, -RZ, R0.reuse.H1_H1 ;  /* 0x30000000ff0f7230 */ /* 0x100fe20000004100 */
[----:B------:R-:W-:Y:S01]  /*7a40*/  F2FP.F16.E4M3.UNPACK_B R29, R27 ;  /* 0x0000001bff1d723e */ /* 0x000fe200020006ff */
[----:B------:R-:W-:Y:S01]  /*7a50*/  HADD2.F32 R34, -RZ, R33.H1_H1 ;  /* 0x30000021ff227230 */ /* 0x000fe20000004100 */
[----:B------:R-:W-:Y:S01]  /*7a60*/  LOP3.LUT R3, R3, 0xff0000, R26, 0xf8, !PT ;  /* 0x00ff000003037812 */ /* 0x000fe200078ef81a */
[----:B------:R-:W-:Y:S01]  /*7a70*/  HADD2.F32 R14, -RZ, R0.H0_H0 ;  /* 0x20000000ff0e7230 */ /* 0x000fe20000004100 */
[----:B------:R-:W-:Y:S01]  /*7a80*/  LOP3.LUT R31, R21, 0xff000000, R30, 0xf8, !PT ;  /* 0xff000000151f7812 */ /* 0x000fe200078ef81e */
[----:B------:R-:W-:Y:S01]  /*7a90*/  HADD2.F32 R30, -RZ, R29.H1_H1 ;  /* 0x3000001dff1e7230 */ /* 0x000fe20000004100 */
[----:B------:R-:W-:Y:S01]  /*7aa0*/  LOP3.LUT R28, R3, 0xff000000, R26, 0xf8, !PT ;  /* 0xff000000031c7812 */ /* 0x000fe200078ef81a */
[----:B------:R-:W-:Y:S01]  /*7ab0*/  FMUL.FTZ R35, R15, R34 ;  /* 0x000000220f237220 */ /* 0x000fe20000410000 */
[----:B------:R-:W-:-:S02]  /*7ac0*/  F2FP.F16.E4M3.UNPACK_B R3, R6 ;  /* 0x00000006ff03723e */ /* 0x000fc400020006ff */
[-C--:B------:R-:W-:Y:S01]  /*7ad0*/  FMUL.FTZ R15, R15, R30.reuse ;  /* 0x0000001e0f0f7220 */ /* 0x080fe20000410000 */
[-C--:B------:R-:W-:Y:S01]  /*7ae0*/  F2FP.F16.E4M3.UNPACK_B R21, R7.reuse ;  /* 0x00000007ff15723e */ /* 0x080fe200020006ff */
[C---:B------:R-:W-:Y:S01]  /*7af0*/  FFMA.FTZ R37, R14.reuse, R30, -R35 ;  /* 0x0000001e0e257223 */ /* 0x040fe20000010823 */
[----:B------:R-:W-:Y:S01]  /*7b00*/  F2FP.F16.E4M3.UNPACK_B R26, R7.H1 ;  /* 0x00000007ff1a723e */ /* 0x000fe200030006ff */
[----:B------:R-:W-:Y:S01]  /*7b10*/  FFMA.FTZ R40, R14, R34, R15 ;  /* 0x000000220e287223 */ /* 0x000fe2000001000f */
[-C--:B------:R-:W-:Y:S01]  /*7b20*/  F2FP.F16.E4M3.UNPACK_B R6, R5.reuse ;  /* 0x00000005ff06723e */ /* 0x080fe200020006ff */
[----:B------:R-:W-:Y:S01]  /*7b30*/  HADD2.F32 R30, -RZ, R33.H0_H0 ;  /* 0x20000021ff1e7230 */ /* 0x000fe20000004100 */
[----:B------:R-:W-:Y:S01]  /*7b40*/  F2FP.F16.E4M3.UNPACK_B R7, R5.H1 ;  /* 0x00000005ff07723e */ /* 0x000fe200030006ff */
[----:B------:R-:W-:Y:S01]  /*7b50*/  HADD2.F32 R5, -RZ, R3.H1_H1 ;  /* 0x30000003ff057230 */ /* 0x000fe20000004100 */
[----:B------:R-:W-:Y:S01]  /*7b60*/  F2FP.F16.E4M3.UNPACK_B R32, R32.H1 ;  /* 0x00000020ff20723e */ /* 0x000fe200030006ff */
[----:B------:R-:W-:Y:S01]  /*7b70*/  HADD2.F32 R14, -RZ, R29.H0_H0 ;  /* 0x2000001dff0e7230 */ /* 0x000fe20000004100 */
[----:B------:R-:W-:Y:S01]  /*7b80*/  F2FP.F16.E4M3.UNPACK_B R27, R27.H1 ;  /* 0x0000001bff1b723e */ /* 0x000fe200030006ff */
[----:B------:R-:W-:-:S02]  /*7b90*/  HADD2.F32 R3, -RZ, R3.H0_H0 ;  /* 0x20000003ff037230 */ /* 0x000fc40000004100 */
[C---:B------:R-:W-:Y:S01]  /*7ba0*/  FMUL.FTZ R38, R5.reuse, R30 ;  /* 0x0000001e05267220 */ /* 0x040fe20000410000 */
[----:B------:R-:W-:Y:S02]  /*7bb0*/  HADD2.F32 R34, -RZ, R32.H0_H0 ;  /* 0x20000020ff227230 */ /* 0x000fe40000004100 */
[-C--:B------:R-:W-:Y:S01]  /*7bc0*/  FMUL.FTZ R15, R5, R14.reuse ;  /* 0x0000000e050f7220 */ /* 0x080fe20000410000 */
[----:B------:R-:W-:Y:S02]  /*7bd0*/  HADD2.F32 R5, -RZ, R21.H1_H1 ;  /* 0x30000015ff057230 */ /* 0x000fe40000004100 */
[C---:B------:R-:W-:Y:S01]  /*7be0*/  FFMA.FTZ R38, R3.reuse, R14, -R38 ;  /* 0x0000000e03267223 */ /* 0x040fe20000010826 */
[----:B------:R-:W-:Y:S02]  /*7bf0*/  HADD2.F32 R14, -RZ, R27.H0_H0 ;  /* 0x2000001bff0e7230 */ /* 0x000fe40000004100 */
[----:B------:R-:W-:Y:S01]  /*7c00*/  FFMA.FTZ R35, R3, R30, R15 ;  /* 0x0000001e03237223 */ /* 0x000fe2000001000f */
[----:B------:R-:W-:-:S02]  /*7c10*/  HADD2.F32 R21, -RZ, R21.H0_H0 ;  /* 0x20000015ff157230 */ /* 0x000fc40000004100 */
[C---:B------:R-:W-:Y:S01]  /*7c20*/  FMUL.FTZ R30, R5.reuse, R34 ;  /* 0x00000022051e7220 */ /* 0x040fe20000410000 */
[----:B------:R-:W-:Y:S02]  /*7c30*/  HADD2.F32 R32, -RZ, R32.H1_H1 ;  /* 0x30000020ff207230 */ /* 0x000fe40000004100 */
[----:B------:R-:W-:Y:S01]  /*7c40*/  FMUL.FTZ R42, R5, R14 ;  /* 0x0000000e052a7220 */ /* 0x000fe20000410000 */
[--C-:B------:R-:W-:Y:S01]  /*7c50*/  HADD2.F32 R3, -RZ, R26.reuse.H1_H1 ;  /* 0x3000001aff037230 */ /* 0x100fe20000004100 */
[----:B------:R-:W-:Y:S01]  /*7c60*/  F2FP.F16.E4M3.UNPACK_B R0, R4 ;  /* 0x00000004ff00723e */ /* 0x000fe200020006ff */
[----:B------:R-:W-:Y:S02]  /*7c70*/  HADD2.F32 R27, -RZ, R27.H1_H1 ;  /* 0x3000001bff1b7230 */ /* 0x000fe40000004100 */
[----:B------:R-:W-:Y:S01]  /*7c80*/  FFMA.FTZ R39, R21, R14, -R30 ;  /* 0x0000000e15277223 */ /* 0x000fe2000001081e */
[----:B------:R-:W-:Y:S02]  /*7c90*/  HADD2.F32 R26, -RZ, R26.H0_H0 ;  /* 0x2000001aff1a7230 */ /* 0x000fe40000004100 */
[C---:B------:R-:W-:Y:S01]  /*7ca0*/  FMUL.FTZ R5, R3.reuse, R32 ;  /* 0x0000002003057220 */ /* 0x040fe20000410000 */
[----:B------:R-:W-:Y:S01]  /*7cb0*/  F2FP.F16.E4M3.UNPACK_B R15, R31 ;  /* 0x0000001fff0f723e */ /* 0x000fe200020006ff */
[-C--:B------:R-:W-:Y:S01]  /*7cc0*/  FMUL.FTZ R3, R3, R27.reuse ;  /* 0x0000001b03037220 */ /* 0x080fe20000410000 */
[----:B------:R-:W-:Y:S01]  /*7cd0*/  F2FP.F16.E4M3.UNPACK_B R4, R4.H1 ;  /* 0x00000004ff04723e */ /* 0x000fe200030006ff */
[----:B------:R-:W-:Y:S01]  /*7ce0*/  FFMA.FTZ R42, R21, R34, R42 ;  /* 0x00000022152a7223 */ /* 0x000fe2000001002a */
[----:B------:R-:W-:Y:S01]  /*7cf0*/  F2FP.F16.E4M3.UNPACK_B R14, R28 ;  /* 0x0000001cff0e723e */ /* 0x000fe200020006ff */
[----:B------:R-:W-:Y:S01]  /*7d00*/  FFMA.FTZ R34, R26, R27, -R5 ;  /* 0x0000001b1a227223 */ /* 0x000fe20000010805 */
[----:B------:R-:W-:-:S02]  /*7d10*/  HADD2.F32 R27, -RZ, R15.H1_H1 ;  /* 0x3000000fff1b7230 */ /* 0x000fc40000004100 */
[----:B------:R-:W-:Y:S01]  /*7d20*/  FFMA.FTZ R41, R26, R32, R3 ;  /* 0x000000201a297223 */ /* 0x000fe20000010003 */
[----:B------:R-:W-:Y:S01]  /*7d30*/  HADD2.F32 R21, -RZ, R15.H0_H0 ;  /* 0x2000000fff157230 */ /* 0x000fe20000004100 */
[----:B------:R-:W-:Y:S01]  /*7d40*/  F2FP.F16.E4M3.UNPACK_B R28, R28.H1 ;  /* 0x0000001cff1c723e */ /* 0x000fe200030006ff */
[----:B------:R-:W-:Y:S01]  /*7d50*/  HADD2.F32 R5, -RZ, R4.H1_H1 ;  /* 0x30000004ff057230 */ /* 0x000fe20000004100 */
[----:B------:R-:W-:Y:S01]  /*7d60*/  F2FP.F16.E4M3.UNPACK_B R31, R31.H1 ;  /* 0x0000001fff1f723e */ /* 0x000fe200030006ff */
[----:B------:R-:W-:Y:S02]  /*7d70*/  HADD2.F32 R15, -RZ, R14.H1_H1 ;  /* 0x3000000eff0f7230 */ /* 0x000fe40000004100 */
[----:B------:R-:W-:Y:S02]  /*7d80*/  HADD2.F32 R3, -RZ, R0.H1_H1 ;  /* 0x30000000ff037230 */ /* 0x000fe40000004100 */
[----:B------:R-:W-:Y:S01]  /*7d90*/  FMUL.FTZ R29, R5, R27 ;  /* 0x0000001b051d7220 */ /* 0x000fe20000410000 */
[----:B------:R-:W-:-:S02]  /*7da0*/  HADD2.F32 R4, -RZ, R4.H0_H0 ;  /* 0x20000004ff047230 */ /* 0x000fc40000004100 */
[----:B------:R-:W-:Y:S01]  /*7db0*/  FMUL.FTZ R33, R5, R15 ;  /* 0x0000000f05217220 */ /* 0x000fe20000410000 */
[----:B------:R-:W-:Y:S02]  /*7dc0*/  HADD2.F32 R14, -RZ, R14.H0_H0 ;  /* 0x2000000eff0e7230 */ /* 0x000fe40000004100 */
[C---:B------:R-:W-:Y:S01]  /*7dd0*/  FMUL.FTZ R5, R3.reuse, R21 ;  /* 0x0000001503057220 */ /* 0x040fe20000410000 */
[----:B------:R-:W-:Y:S02]  /*7de0*/  HADD2.F32 R0, -RZ, R0.H0_H0 ;  /* 0x20000000ff007230 */ /* 0x000fe40000004100 */
[C---:B------:R-:W-:Y:S01]  /*7df0*/  FFMA.FTZ R29, R4.reuse, R15, -R29 ;  /* 0x0000000f041d7223 */ /* 0x040fe2000001081d */
[----:B------:R-:W-:Y:S01]  /*7e00*/  FFMA.FTZ R30, R4, R27, R33 ;  /* 0x0000001b041e7223 */ /* 0x000fe20000010021 */
[-C--:B------:R-:W-:Y:S01]  /*7e10*/  FMUL.FTZ R26, R3, R14.reuse ;  /* 0x0000000e031a7220 */ /* 0x080fe20000410000 */
[----:B------:R-:W-:Y:S02]  /*7e20*/  HADD2.F32 R4, -RZ, R28.H1_H1 ;  /* 0x3000001cff047230 */ /* 0x000fe40000004100 */
[----:B------:R-:W-:Y:S01]  /*7e30*/  FFMA.FTZ R15, R0, R14, -R5 ;  /* 0x0000000e000f7223 */ /* 0x000fe20000010805 */
[----:B------:R-:W-:-:S02]  /*7e40*/  HADD2.F32 R3, -RZ, R7.H1_H1 ;  /* 0x30000007ff037230 */ /* 0x000fc40000004100 */
[----:B------:R-:W-:Y:S01]  /*7e50*/  FFMA.FTZ R26, R0, R21, R26 ;  /* 0x00000015001a7223 */ /* 0x000fe2000001001a */
[--C-:B------:R-:W-:Y:S02]  /*7e60*/  HADD2.F32 R14, -RZ, R31.reuse.H1_H1 ;  /* 0x3000001fff0e7230 */ /* 0x100fe40000004100 */
[----:B------:R-:W-:Y:S02]  /*7e70*/  HADD2.F32 R31, -RZ, R31.H0_H0 ;  /* 0x2000001fff1f7230 */ /* 0x000fe40000004100 */
[C---:B------:R-:W-:Y:S01]  /*7e80*/  FMUL.FTZ R21, R3.reuse, R4 ;  /* 0x0000000403157220 */ /* 0x040fe20000410000 */
[----:B------:R-:W-:Y:S02]  /*7e90*/  HADD2.F32 R0, -RZ, R6.H1_H1 ;  /* 0x30000006ff007230 */ /* 0x000fe40000004100 */
[----:B------:R-:W-:Y:S02]  /*7ea0*/  HADD2.F32 R5, -RZ, R28.H0_H0 ;  /* 0x2000001cff057230 */ /* 0x000fe40000004100 */
[----:B------:R-:W-:Y:S01]  /*7eb0*/  FMUL.FTZ R28, R3, R14 ;  /* 0x0000000e031c7220 */ /* 0x000fe20000410000 */
[----:B------:R-:W-:-:S02]  /*7ec0*/  HADD2.F32 R7, -RZ, R7.H0_H0 ;  /* 0x20000007ff077230 */ /* 0x000fc40000004100 */
[C---:B------:R-:W-:Y:S01]  /*7ed0*/  FMUL.FTZ R3, R0.reuse, R31 ;  /* 0x0000001f00037220 */ /* 0x040fe20000410000 */
[----:B------:R-:W-:Y:S02]  /*7ee0*/  HADD2.F32 R6, -RZ, R6.H0_H0 ;  /* 0x20000006ff067230 */ /* 0x000fe40000004100 */
[-C--:B------:R-:W-:Y:S01]  /*7ef0*/  FMUL.FTZ R0, R0, R5.reuse ;  /* 0x0000000500007220 */ /* 0x080fe20000410000 */
[C---:B------:R-:W-:Y:S01]  /*7f00*/  FFMA.FTZ R28, R7.reuse, R4, -R28 ;  /* 0x00000004071c7223 */ /* 0x040fe2000001081c */
[----:B------:R-:W-:Y:S01]  /*7f10*/  FFMA.FTZ R21, R7, R14, R21 ;  /* 0x0000000e07157223 */ /* 0x000fe20000010015 */
[C---:B------:R-:W-:Y:S01]  /*7f20*/  FFMA.FTZ R5, R6.reuse, R5, -R3 ;  /* 0x0000000506057223 */ /* 0x040fe20000010803 */
[----:B------:R-:W-:Y:S01]  /*7f30*/  FFMA.FTZ R0, R6, R31, R0 ;  /* 0x0000001f06007223 */ /* 0x000fe20000010000 */
[----:B------:R-:W-:Y:S02]  /*7f40*/  F2FP.SATFINITE.E4M3.F32.PACK_AB_MERGE_C R6, R40, R37, RZ ;  /* 0x000000252806723e */ /* 0x000fe400048070ff */
[----:B------:R-:W-:-:S02]  /*7f50*/  F2FP.SATFINITE.E4M3.F32.PACK_AB_MERGE_C R7, R41, R34, RZ ;  /* 0x000000222907723e */ /* 0x000fc400048070ff */
[----:B------:R-:W-:Y:S02]  /*7f60*/  F2FP.SATFINITE.E4M3.F32.PACK_AB_MERGE_C R4, R30, R29, RZ ;  /* 0x0000001d1e04723e */ /* 0x000fe400048070ff */
[----:B------:R-:W-:Y:S02]  /*7f70*/  F2FP.SATFINITE.E4M3.F32.PACK_AB_MERGE_C R21, R21, R28, RZ ;  /* 0x0000001c1515723e */ /* 0x000fe400048070ff */
[----:B------:R-:W-:Y:S02]  /*7f80*/  F2FP.SATFINITE.E4M3.F32.PACK_AB_MERGE_C R6, R35, R38, R6 ;  /* 0x000000262306723e */ /* 0x000fe40004807006 */
[----:B------:R-:W-:Y:S02]  /*7f90*/  F2FP.SATFINITE.E4M3.F32.PACK_AB_MERGE_C R7, R42, R39, R7 ;  /* 0x000000272a07723e */ /* 0x000fe40004807007 */
[----:B------:R-:W-:Y:S02]  /*7fa0*/  F2FP.SATFINITE.E4M3.F32.PACK_AB_MERGE_C R4, R26, R15, R4 ;  /* 0x0000000f1a04723e */ /* 0x000fe40004807004 */
[----:B------:R-:W-:-:S05]  /*7fb0*/  F2FP.SATFINITE.E4M3.F32.PACK_AB_MERGE_C R5, R0, R5, R21 ;  /* 0x000000050005723e */ /* 0x000fca0004807015 */
[----:B------:R0:W-:Y:S02]  /*7fc0*/  STS.128 [R20+0xf000], R4 ;  /* 0x00f0000414007388 */ /* 0x0001e40000000c00 */
.L_x_438:
[----:B------:R-:W-:Y:S05]  /*7fd0*/  BSYNC B1 ;  /* 0x0000000000017941 */ /* 0x000fea0003800000 */
.L_x_437:
[----:B------:R-:W-:Y:S04]  /*7fe0*/  BSSY B1, `(.L_x_439) ;  /* 0x000007c000017945 */ /* 0x000fe80003800000 */
[----:B------:R-:W-:Y:S05]  /*7ff0*/  @P1 BRA `(.L_x_440) ;  /* 0x0000000400e81947 */ /* 0x000fea0003800000 */
[----:B0-----:R-:W0:Y:S01]  /*8000*/  LDS.128 R4, [R20+0x10800] ;  /* 0x0108000014047984 */ /* 0x001e220000000c00 */
[----:B-----5:R-:W-:Y:S02]  /*8010*/  SHF.R.U32.HI R27, RZ, 0x8, R25 ;  /* 0x00000008ff1b7819 */ /* 0x020fe40000011619 */
[----:B--2---:R-:W-:Y:S02]  /*8020*/  SHF.R.U32.HI R14, RZ, 0x8, R13 ;  /* 0x00000008ff0e7819 */ /* 0x004fe4000001160d */
[----:B-1----:R-:W-:Y:S02]  /*8030*/  SHF.R.U32.HI R21, RZ, 0x8, R24 ;  /* 0x00000008ff157819 */ /* 0x002fe40000011618 */
[----:B------:R-:W-:Y:S02]  /*8040*/  LOP3.LUT R28, R25, 0xff, RZ, 0xc0, !PT ;  /* 0x000000ff191c7812 */ /* 0x000fe400078ec0ff */
[----:B------:R-:W-:Y:S02]  /*8050*/  LOP3.LUT R27, R27, 0xff, RZ, 0xc0, !PT ;  /* 0x000000ff1b1b7812 */ /* 0x000fe400078ec0ff */
[----:B------:R-:W-:-:S02]  /*8060*/  LOP3.LUT R15, R13, 0xff, RZ, 0xc0, !PT ;  /* 0x000000ff0d0f7812 */ /* 0x000fc400078ec0ff */
[----:B------:R-:W-:Y:S02]  /*8070*/  LOP3.LUT R14, R14, 0xff, RZ, 0xc0, !PT ;  /* 0x000000ff0e0e7812 */ /* 0x000fe400078ec0ff */
[----:B------:R-:W-:Y:S02]  /*8080*/  SHF.R.U32.HI R0, RZ, 0x8, R12 ;  /* 0x00000008ff007819 */ /* 0x000fe4000001160c */
[----:B------:R-:W-:Y:S02]  /*8090*/  LOP3.LUT R26, R24, 0xff, RZ, 0xc0, !PT ;  /* 0x000000ff181a7812 */ /* 0x000fe400078ec0ff */
[----:B------:R-:W-:Y:S02]  /*80a0*/  LOP3.LUT R21, R21, 0xff, RZ, 0xc0, !PT ;  /* 0x000000ff15157812 */ /* 0x000fe400078ec0ff */
[----:B------:R-:W-:Y:S02]  /*80b0*/  PRMT R28, R27, 0x7604, R28 ;  /* 0x000076041b1c7816 */ /* 0x000fe4000000001c */
[----:B------:R-:W-:-:S02]  /*80c0*/  PRMT R15, R14, 0x7604, R15 ;  /* 0x000076040e0f7816 */ /* 0x000fc4000000000f */
[----:B------:R-:W-:Y:S02]  /*80d0*/  SHF.R.U32.HI R27, RZ, 0x10, R25 ;  /* 0x00000010ff1b7819 */ /* 0x000fe40000011619 */
[----:B------:R-:W-:Y:S02]  /*80e0*/  SHF.R.U32.HI R14, RZ, 0x10, R13 ;  /* 0x00000010ff0e7819 */ /* 0x000fe4000001160d */
[----:B------:R-:W-:Y:S02]  /*80f0*/  LOP3.LUT R3, R12, 0xff, RZ, 0xc0, !PT ;  /* 0x000000ff0c037812 */ /* 0x000fe400078ec0ff */
[----:B------:R-:W-:Y:S02]  /*8100*/  LOP3.LUT R0, R0, 0xff, RZ, 0xc0, !PT ;  /* 0x000000ff00007812 */ /* 0x000fe400078ec0ff */
[----:B------:R-:W-:Y:S02]  /*8110*/  PRMT R26, R21, 0x7604, R26 ;  /* 0x00007604151a7816 */ /* 0x000fe4000000001a */
[----:B------:R-:W-:-:S02]  /*8120*/  SHF.R.U32.HI R21, RZ, 0x10, R24 ;  /* 0x00000010ff157819 */ /* 0x000fc40000011618 */
[----:B------:R-:W-:Y:S02]  /*8130*/  LOP3.LUT R27, R27, 0xff, RZ, 0xc0, !PT ;  /* 0x000000ff1b1b7812 */ /* 0x000fe400078ec0ff */
[----:B------:R-:W-:Y:S02]  /*8140*/  LOP3.LUT R14, R14, 0xff, RZ, 0xc0, !PT ;  /* 0x000000ff0e0e7812 */ /* 0x000fe400078ec0ff */
[----:B------:R-:W-:Y:S02]  /*8150*/  PRMT R3, R0, 0x7604, R3 ;  /* 0x0000760400037816 */ /* 0x000fe40000000003 */
[----:B------:R-:W-:Y:S02]  /*8160*/  SHF.R.U32.HI R0, RZ, 0x10, R12 ;  /* 0x00000010ff007819 */ /* 0x000fe4000001160c */
[----:B------:R-:W-:Y:S02]  /*8170*/  LOP3.LUT R21, R21, 0xff, RZ, 0xc0, !PT ;  /* 0x000000ff15157812 */ /* 0x000fe400078ec0ff */
[----:B------:R-:W-:-:S02]  /*8180*/  PRMT R29, R27, 0x7054, R28 ;  /* 0x000070541b1d7816 */ /* 0x000fc4000000001c */
[----:B------:R-:W-:Y:S02]  /*8190*/  PRMT R15, R14, 0x7054, R15 ;  /* 0x000070540e0f7816 */ /* 0x000fe4000000000f */
[----:B------:R-:W-:Y:S02]  /*81a0*/  LOP3.LUT R0, R0, 0xff, RZ, 0xc0, !PT ;  /* 0x000000ff00007812 */ /* 0x000fe400078ec0ff */
[----:B------:R-:W-:Y:S02]  /*81b0*/  PRMT R27, R21, 0x7054, R26 ;  /* 0x00007054151b7816 */ /* 0x000fe4000000001a */
[----:B------:R-:W-:Y:S02]  /*81c0*/  LOP3.LUT R29, R29, 0xff000000, R25, 0xf8, !PT ;  /* 0xff0000001d1d7812 */ /* 0x000fe400078ef819 */
[----:B------:R-:W-:Y:S02]  /*81d0*/  LOP3.LUT R25, R15, 0xff000000, R13, 0xf8, !PT ;  /* 0xff0000000f197812 */ /* 0x000fe400078ef80d */
[----:B------:R-:W-:-:S02]  /*81e0*/  PRMT R3, R0, 0x7054, R3 ;  /* 0x0000705400037816 */ /* 0x000fc40000000003 */
[-C--:B0-----:R-:W-:Y:S02]  /*81f0*/  F2FP.F16.E4M3.UNPACK_B R0, R6.reuse.H1 ;  /* 0x00000006ff00723e */ /* 0x081fe400030006ff */
[----:B------:R-:W-:Y:S02]  /*8200*/  LOP3.LUT R27, R27, 0xff000000, R24, 0xf8, !PT ;  /* 0xff0000001b1b7812 */ /* 0x000fe400078ef818 */
[----:B------:R-:W-:Y:S01]  /*8210*/  F2FP.F16.E4M3.UNPACK_B R28, R29 ;  /* 0x0000001dff1c723e */ /* 0x000fe200020006ff */
[----:B------:R-:W-:Y:S01]  /*8220*/  HADD2.F32 R13, -RZ, R0.H1_H1 ;  /* 0x30000000ff0d7230 */ /* 0x000fe20000004100 */
[----:B------:R-:W-:Y:S02]  /*8230*/  F2FP.F16.E4M3.UNPACK_B R24, R25 ;  /* 0x00000019ff18723e */ /* 0x000fe400020006ff */
[----:B------:R-:W-:Y:S01]  /*8240*/  LOP3.LUT R21, R3, 0xff000000, R12, 0xf8, !PT ;  /* 0xff00000003157812 */ /* 0x000fe200078ef80c */
[----:B------:R-:W-:Y:S01]  /*8250*/  HADD2.F32 R30, -RZ, R28.H1_H1 ;  /* 0x3000001cff1e7230 */ /* 0x000fe20000004100 */
[----:B------:R-:W-:Y:S01]  /*8260*/  F2FP.F16.E4M3.UNPACK_B R3, R6 ;  /* 0x00000006ff03723e */ /* 0x000fe200020006ff */
[----:B------:R-:W-:Y:S01]  /*8270*/  HADD2.F32 R26, -RZ, R24.H1_H1 ;  /* 0x30000018ff1a7230 */ /* 0x000fe20000004100 */
[-C--:B------:R-:W-:Y:S01]  /*8280*/  F2FP.F16.E4M3.UNPACK_B R14, R7.reuse ;  /* 0x00000007ff0e723e */ /* 0x080fe200020006ff */
[----:B------:R-:W-:Y:S01]  /*8290*/  HADD2.F32 R12, -RZ, R0.H0_H0 ;  /* 0x20000000ff0c7230 */ /* 0x000fe20000004100 */
[----:B------:R-:W-:Y:S01]  /*82a0*/  F2FP.F16.E4M3.UNPACK_B R15, R7.H1 ;  /* 0x00000007ff0f723e */ /* 0x000fe200030006ff */
[C---:B------:R-:W-:Y:S01]  /*82b0*/  FMUL.FTZ R31, R13.reuse, R30 ;  /* 0x0000001e0d1f7220 */ /* 0x040fe20000410000 */
[-C--:B------:R-:W-:Y:S01]  /*82c0*/  F2FP.F16.E4M3.UNPACK_B R6, R5.reuse ;  /* 0x00000005ff06723e */ /* 0x080fe200020006ff */
[----:B------:R-:W-:Y:S01]  /*82d0*/  FMUL.FTZ R13, R13, R26 ;  /* 0x0000001a0d0d7220 */ /* 0x000fe20000410000 */
[----:B------:R-:W-:Y:S01]  /*82e0*/  F2FP.F16.E4M3.UNPACK_B R7, R5.H1 ;  /* 0x00000005ff07723e */ /* 0x000fe200030006ff */
[----:B------:R-:W-:Y:S01]  /*82f0*/  HADD2.F32 R28, -RZ, R28.H0_H0 ;  /* 0x2000001cff1c7230 */ /* 0x000fe20000004100 */
[----:B------:R-:W-:Y:S01]  /*8300*/  F2FP.F16.E4M3.UNPACK_B R29, R29.H1 ;  /* 0x0000001dff1d723e */ /* 0x000fe200030006ff */
[----:B------:R-:W-:-:S02]  /*8310*/  HADD2.F32 R5, -RZ, R3.H1_H1 ;  /* 0x30000003ff057230 */ /* 0x000fc40000004100 */
[C---:B------:R-:W-:Y:S01]  /*8320*/  FFMA.FTZ R32, R12.reuse, R26, -R31 ;  /* 0x0000001a0c207223 */ /* 0x040fe2000001081f */
[----:B------:R-:W-:Y:S02]  /*8330*/  HADD2.F32 R24, -RZ, R24.H0_H0 ;  /* 0x20000018ff187230 */ /* 0x000fe40000004100 */
[----:B------:R-:W-:Y:S01]  /*8340*/  FFMA.FTZ R33, R12, R30, R13 ;  /* 0x0000001e0c217223 */ /* 0x000fe2000001000d */
[----:B------:R-:W-:Y:S01]  /*8350*/  HADD2.F32 R3, -RZ, R3.H0_H0 ;  /* 0x20000003ff037230 */ /* 0x000fe20000004100 */
[----:B------:R-:W-:Y:S01]  /*8360*/  F2FP.F16.E4M3.UNPACK_B R25, R25.H1 ;  /* 0x00000019ff19723e */ /* 0x000fe200030006ff */
[C---:B------:R-:W-:Y:S01]  /*8370*/  FMUL.FTZ R12, R5.reuse, R28 ;  /* 0x0000001c050c7220 */ /* 0x040fe20000410000 */
[----:B------:R-:W-:Y:S01]  /*8380*/  FMUL.FTZ R31, R5, R24 ;  /* 0x00000018051f7220 */ /* 0x000fe20000410000 */
[----:B------:R-:W-:Y:S01]  /*8390*/  HADD2.F32 R5, -RZ, R14.H1_H1 ;  /* 0x3000000eff057230 */ /* 0x000fe20000004100 */
[----:B------:R-:W-:Y:S01]  /*83a0*/  F2FP.F16.E4M3.UNPACK_B R0, R4 ;  /* 0x00000004ff00723e */ /* 0x000fe200020006ff */
[----:B------:R-:W-:-:S02]  /*83b0*/  HADD2.F32 R13, -RZ, R29.H0_H0 ;  /* 0x2000001dff0d7230 */ /* 0x000fc40000004100 */
[C---:B------:R-:W-:Y:S01]  /*83c0*/  FFMA.FTZ R30, R3.reuse, R24, -R12 ;  /* 0x00000018031e7223 */ /* 0x040fe2000001080c */
[----:B------:R-:W-:Y:S02]  /*83d0*/  HADD2.F32 R12, -RZ, R25.H0_H0 ;  /* 0x20000019ff0c7230 */ /* 0x000fe40000004100 */
[----:B------:R-:W-:Y:S01]  /*83e0*/  FFMA.FTZ R31, R3, R28, R31 ;  /* 0x0000001c031f7223 */ /* 0x000fe2000001001f */
[----:B------:R-:W-:Y:S02]  /*83f0*/  HADD2.F32 R14, -RZ, R14.H0_H0 ;  /* 0x2000000eff0e7230 */ /* 0x000fe40000004100 */
[C---:B------:R-:W-:Y:S01]  /*8400*/  FMUL.FTZ R35, R5.reuse, R13 ;  /* 0x0000000d05237220 */ /* 0x040fe20000410000 */
[----:B------:R-:W-:Y:S02]  /*8410*/  HADD2.F32 R26, -RZ, R29.H1_H1 ;  /* 0x3000001dff1a7230 */ /* 0x000fe40000004100 */
[----:B------:R-:W-:Y:S01]  /*8420*/  FMUL.FTZ R5, R5, R12 ;  /* 0x0000000c05057220 */ /* 0x000fe20000410000 */
[----:B------:R-:W-:-:S02]  /*8430*/  HADD2.F32 R3, -RZ, R15.H1_H1 ;  /* 0x3000000fff037230 */ /* 0x000fc40000004100 */
[C---:B------:R-:W-:Y:S01]  /*8440*/  FFMA.FTZ R35, R14.reuse, R12, -R35 ;  /* 0x0000000c0e237223 */ /* 0x040fe20000010823 */
[----:B------:R-:W-:Y:S02]  /*8450*/  HADD2.F32 R12, -RZ, R25.H1_H1 ;  /* 0x30000019ff0c7230 */ /* 0x000fe40000004100 */
[----:B------:R-:W-:Y:S01]  /*8460*/  FFMA.FTZ R28, R14, R13, R5 ;  /* 0x0000000d0e1c7223 */ /* 0x000fe20000010005 */
[----:B------:R-:W-:Y:S02]  /*8470*/  HADD2.F32 R15, -RZ, R15.H0_H0 ;  /* 0x2000000fff0f7230 */ /* 0x000fe40000004100 */
[C---:B------:R-:W-:Y:S01]  /*8480*/  FMUL.FTZ R24, R3.reuse, R26 ;  /* 0x0000001a03187220 */ /* 0x040fe20000410000 */
[----:B------:R-:W-:Y:S01]  /*8490*/  F2FP.F16.E4M3.UNPACK_B R13, R27 ;  /* 0x0000001bff0d723e */ /* 0x000fe200020006ff */
[----:B------:R-:W-:Y:S01]  /*84a0*/  FMUL.FTZ R14, R3, R12 ;  /* 0x0000000c030e7220 */ /* 0x000fe20000410000 */
[----:B------:R-:W-:Y:S01]  /*84b0*/  F2FP.F16.E4M3.UNPACK_B R4, R4.H1 ;  /* 0x00000004ff04723e */ /* 0x000fe200030006ff */
[C---:B------:R-:W-:Y:S01]  /*84c0*/  FFMA.FTZ R29, R15.reuse, R12, -R24 ;  /* 0x0000000c0f1d7223 */ /* 0x040fe20000010818 */
[-C--:B------:R-:W-:Y:S01]  /*84d0*/  F2FP.F16.E4M3.UNPACK_B R12, R21.reuse ;  /* 0x00000015ff0c723e */ /* 0x080fe200020006ff */
[----:B------:R-:W-:Y:S01]  /*84e0*/  FFMA.FTZ R34, R15, R26, R14 ;  /* 0x0000001a0f227223 */ /* 0x000fe2000001000e */
[--C-:B------:R-:W-:Y:S01]  /*84f0*/  HADD2.F32 R24, -RZ, R13.reuse.H1_H1 ;  /* 0x3000000dff187230 */ /* 0x100fe20000004100 */
[----:B------:R-:W-:Y:S01]  /*8500*/  F2FP.F16.E4M3.UNPACK_B R21, R21.H1 ;  /* 0x00000015ff15723e */ /* 0x000fe200030006ff */
[----:B------:R-:W-:Y:S01]  /*8510*/  HADD2.F32 R14, -RZ, R13.H0_H0 ;  /* 0x2000000dff0e7230 */ /* 0x000fe20000004100 */
[----:B------:R-:W-:Y:S01]  /*8520*/  F2FP.F16.E4M3.UNPACK_B R27, R27.H1 ;  /* 0x0000001bff1b723e */ /* 0x000fe200030006ff */
[----:B------:R-:W-:-:S02]  /*8530*/  HADD2.F32 R5, -RZ, R4.H1_H1 ;  /* 0x30000004ff057230 */ /* 0x000fc40000004100 */
[----:B------:R-:W-:Y:S02]  /*8540*/  HADD2.F32 R13, -RZ, R12.H1_H1 ;  /* 0x3000000cff0d7230 */ /* 0x000fe40000004100 */
[----:B------:R-:W-:Y:S02]  /*8550*/  HADD2.F32 R3, -RZ, R0.H1_H1 ;  /* 0x30000000ff037230 */ /* 0x000fe40000004100 */
[C---:B------:R-:W-:Y:S01]  /*8560*/  FMUL.FTZ R15, R5.reuse, R24 ;  /* 0x00000018050f7220 */ /* 0x040fe20000410000 */
[----:B------:R-:W-:Y:S02]  /*8570*/  HADD2.F32 R12, -RZ, R12.H0_H0 ;  /* 0x2000000cff0c7230 */ /* 0x000fe40000004100 */
[----:B------:R-:W-:Y:S01]  /*8580*/  FMUL.FTZ R25, R5, R13 ;  /* 0x0000000d05197220 */ /* 0x000fe20000410000 */
[----:B------:R-:W-:Y:S02]  /*8590*/  HADD2.F32 R4, -RZ, R4.H0_H0 ;  /* 0x20000004ff047230 */ /* 0x000fe40000004100 */
[----:B------:R-:W-:Y:S01]  /*85a0*/  FMUL.FTZ R5, R3, R14 ;  /* 0x0000000e03057220 */ /* 0x000fe20000410000 */
[----:B------:R-:W-:-:S02]  /*85b0*/  HADD2.F32 R0, -RZ, R0.H0_H0 ;  /* 0x20000000ff007230 */ /* 0x000fc40000004100 */
[----:B------:R-:W-:Y:S01]  /*85c0*/  FMUL.FTZ R3, R3, R12 ;  /* 0x0000000c03037220 */ /* 0x000fe20000410000 */
[C---:B------:R-:W-:Y:S01]  /*85d0*/  FFMA.FTZ R15, R4.reuse, R13, -R15 ;  /* 0x0000000d040f7223 */ /* 0x040fe2000001080f */
[----:B------:R-:W-:Y:S01]  /*85e0*/  FFMA.FTZ R24, R4, R24, R25 ;  /* 0x0000001804187223 */ /* 0x000fe20000010019 */
[C---:B------:R-:W-:Y:S01]  /*85f0*/  FFMA.FTZ R5, R0.reuse, R12, -R5 ;  /* 0x0000000c00057223 */ /* 0x040fe20000010805 */
[----:B------:R-:W-:Y:S01]  /*8600*/  FFMA.FTZ R14, R0, R14, R3 ;  /* 0x0000000e000e7223 */ /* 0x000fe20000010003 */
[----:B------:R-:W-:Y:S02]  /*8610*/  HADD2.F32 R4, -RZ, R21.H1_H1 ;  /* 0x30000015ff047230 */ /* 0x000fe40000004100 */
[----:B------:R-:W-:Y:S02]  /*8620*/  HADD2.F32 R3, -RZ, R7.H1_H1 ;  /* 0x30000007ff037230 */ /* 0x000fe40000004100 */
[--C-:B------:R-:W-:Y:S02]  /*8630*/  HADD2.F32 R12, -RZ, R27.reuse.H1_H1 ;  /* 0x3000001bff0c7230 */ /* 0x100fe40000004100 */
[----:B------:R-:W-:-:S02]  /*8640*/  HADD2.F32 R27, -RZ, R27.H0_H0 ;  /* 0x2000001bff1b7230 */ /* 0x000fc40000004100 */
[C---:B------:R-:W-:Y:S01]  /*8650*/  FMUL.FTZ R13, R3.reuse, R4 ;  /* 0x00000004030d7220 */ /* 0x040fe20000410000 */
[--C-:B------:R-:W-:Y:S02]  /*8660*/  HADD2.F32 R0, -RZ, R6.reuse.H1_H1 ;  /* 0x30000006ff007230 */ /* 0x100fe40000004100 */
[----:B------:R-:W-:Y:S01]  /*8670*/  FMUL.FTZ R26, R3, R12 ;  /* 0x0000000c031a7220 */ /* 0x000fe20000410000 */
[----:B------:R-:W-:Y:S02]  /*8680*/  HADD2.F32 R21, -RZ, R21.H0_H0 ;  /* 0x20000015ff157230 */ /* 0x000fe40000004100 */
[----:B------:R-:W-:Y:S02]  /*8690*/  HADD2.F32 R7, -RZ, R7.H0_H0 ;  /* 0x20000007ff077230 */ /* 0x000fe40000004100 */
[C---:B------:R-:W-:Y:S01]  /*86a0*/  FMUL.FTZ R3, R0.reuse, R27 ;  /* 0x0000001b00037220 */ /* 0x040fe20000410000 */
[----:B------:R-:W-:Y:S02]  /*86b0*/  HADD2.F32 R6, -RZ, R6.H0_H0 ;  /* 0x20000006ff067230 */ /* 0x000fe40000004100 */
[-C--:B------:R-:W-:Y:S01]  /*86c0*/  FMUL.FTZ R0, R0, R21.reuse ;  /* 0x0000001500007220 */ /* 0x080fe20000410000 */
[C---:B------:R-:W-:Y:S01]  /*86d0*/  FFMA.FTZ R26, R7.reuse, R4, -R26 ;  /* 0x00000004071a7223 */ /* 0x040fe2000001081a */
[----:B------:R-:W-:Y:S01]  /*86e0*/  FFMA.FTZ R13, R7, R12, R13 ;  /* 0x0000000c070d7223 */ /* 0x000fe2000001000d */
[C---:B------:R-:W-:Y:S01]  /*86f0*/  FFMA.FTZ R3, R6.reuse, R21, -R3 ;  /* 0x0000001506037223 */ /* 0x040fe20000010803 */
[----:B------:R-:W-:Y:S01]  /*8700*/  FFMA.FTZ R0, R6, R27, R0 ;  /* 0x0000001b06007223 */ /* 0x000fe20000010000 */
[----:B------:R-:W-:-:S02]  /*8710*/  F2FP.SATFINITE.E4M3.F32.PACK_AB_MERGE_C R4, R24, R15, RZ ;  /* 0x0000000f1804723e */ /* 0x000fc400048070ff */
[----:B------:R-:W-:Y:S02]  /*8720*/  F2FP.SATFINITE.E4M3.F32.PACK_AB_MERGE_C R6, R33, R32, RZ ;  /* 0x000000202106723e */ /* 0x000fe400048070ff */
[----:B------:R-:W-:Y:S02]  /*8730*/  F2FP.SATFINITE.E4M3.F32.PACK_AB_MERGE_C R7, R34, R29, RZ ;  /* 0x0000001d2207723e */ /* 0x000fe400048070ff */
[----:B------:R-:W-:Y:S02]  /*8740*/  F2FP.SATFINITE.E4M3.F32.PACK_AB_MERGE_C R13, R13, R26, RZ ;  /* 0x0000001a0d0d723e */ /* 0x000fe400048070ff */
[----:B------:R-:W-:Y:S02]  /*8750*/  F2FP.SATFINITE.E4M3.F32.PACK_AB_MERGE_C R4, R14, R5, R4 ;  /* 0x000000050e04723e */ /* 0x000fe40004807004 */
[----:B------:R-:W-:Y:S02]  /*8760*/  F2FP.SATFINITE.E4M3.F32.PACK_AB_MERGE_C R6, R31, R30, R6 ;  /* 0x0000001e1f06723e */ /* 0x000fe40004807006 */
[----:B------:R-:W-:-:S02]  /*8770*/  F2FP.SATFINITE.E4M3.F32.PACK_AB_MERGE_C R7, R28, R35, R7 ;  /* 0x000000231c07723e */ /* 0x000fc40004807007 */
[----:B------:R-:W-:-:S05]  /*8780*/  F2FP.SATFINITE.E4M3.F32.PACK_AB_MERGE_C R5, R0, R3, R13 ;  /* 0x000000030005723e */ /* 0x000fca000480700d */
[----:B------:R3:W-:Y:S02]  /*8790*/  STS.128 [R20+0x10800], R4 ;  /* 0x0108000414007388 */ /* 0x0007e40000000c00 */
.L_x_440:
[----:B------:R-:W-:Y:S05]  /*87a0*/  BSYNC B1 ;  /* 0x0000000000017941 */ /* 0x000fea0003800000 */
.L_x_439:
[----:B------:R-:W-:Y:S05]  /*87b0*/  @P2 BRA `(.L_x_436) ;  /* 0x0000002800e82947 */ /* 0x000fea0003800000 */
[----:B0--3--:R-:W0:Y:S01]  /*87c0*/  LDS.128 R4, [R20+0x12000] ;  /* 0x0120000014047984 */ /* 0x009e220000000c00 */
[----:B-----5:R-:W-:Y:S02]  /*87d0*/  SHF.R.U32.HI R13, RZ, 0x8, R11 ;  /* 0x00000008ff0d7819 */ /* 0x020fe4000001160b */
[----:B------:R-:W-:Y:S02]  /*87e0*/  LOP3.LUT R12, R11, 0xff, RZ, 0xc0, !PT ;  /* 0x000000ff0b0c7812 */ /* 0x000fe400078ec0ff */
[----:B------:R-:W-:Y:S02]  /*87f0*/  LOP3.LUT R13, R13, 0xff, RZ, 0xc0, !PT ;  /* 0x000000ff0d0d7812 */ /* 0x000fe400078ec0ff */
[----:B-1----:R-:W-:Y:S02]  /*8800*/  SHF.R.U32.HI R21, RZ, 0x8, R9 ;  /* 0x00000008ff157819 */ /* 0x002fe40000011609 */
[----:B------:R-:W-:Y:S02]  /*8810*/  PRMT R12, R13, 0x7604, R12 ;  /* 0x000076040d0c7816 */ /* 0x000fe4000000000c */
[----:B--2---:R-:W-:-:S02]  /*8820*/  LOP3.LUT R14, R9, 0xff, RZ, 0xc0, !PT ;  /* 0x000000ff090e7812 */ /* 0x004fc400078ec0ff */
[----:B------:R-:W-:Y:S02]  /*8830*/  LOP3.LUT R21, R21, 0xff, RZ, 0xc0, !PT ;  /* 0x000000ff15157812 */ /* 0x000fe400078ec0ff */
[----:B------:R-:W-:Y:S02]  /*8840*/  SHF.R.U32.HI R24, RZ, 0x10, R9 ;  /* 0x00000010ff187819 */ /* 0x000fe40000011609 */
[----:B------:R-:W-:Y:S02]  /*8850*/  SHF.R.U32.HI R25, RZ, 0x10, R11 ;  /* 0x00000010ff197819 */ /* 0x000fe4000001160b */
[----:B------:R-:W-:Y:S02]  /*8860*/  SHF.R.U32.HI R13, RZ, 0x8, R8 ;  /* 0x00000008ff0d7819 */ /* 0x000fe40000011608 */
[----:B------:R-:W-:Y:S02]  /*8870*/  SHF.R.U32.HI R3, RZ, 0x8, R10 ;  /* 0x00000008ff037819 */ /* 0x000fe4000001160a */
[----:B------:R-:W-:Y:S01]  /*8880*/  PRMT R14, R21, 0x7604, R14 ;  /* 0x00007604150e7816 */ /* 0x000fe2000000000e */
[----:B------:R-:W-:Y:S01]  /*8890*/  IMAD.U32 R21, R24, 0x10000, RZ ;  /* 0x0001000018157824 */ /* 0x000fe200078e00ff */
[----:B------:R-:W-:Y:S01]  /*88a0*/  LOP3.LUT R15, R13, 0xff, RZ, 0xc0, !PT ;  /* 0x000000ff0d0f7812 */ /* 0x000fe200078ec0ff */
[----:B------:R-:W-:Y:S01]  /*88b0*/  IMAD.U32 R13, R25, 0x10000, RZ ;  /* 0x00010000190d7824 */ /* 0x000fe200078e00ff */
[----:B------:R-:W-:-:S02]  /*88c0*/  LOP3.LUT R0, R10, 0xff, RZ, 0xc0, !PT ;  /* 0x000000ff0a007812 */ /* 0x000fc400078ec0ff */
[----:B------:R-:W-:Y:S02]  /*88d0*/  LOP3.LUT R3, R3, 0xff, RZ, 0xc0, !PT ;  /* 0x000000ff03037812 */ /* 0x000fe400078ec0ff */
[----:B------:R-:W-:Y:S02]  /*88e0*/  LOP3.LUT R21, R14, 0xff0000, R21, 0xf8, !PT ;  /* 0x00ff00000e157812 */ /* 0x000fe400078ef815 */
[----:B------:R-:W-:Y:S02]  /*88f0*/  PRMT R3, R3, 0x7604, R0 ;  /* 0x0000760403037816 */ /* 0x000fe40000000000 */
[----:B------:R-:W-:Y:S02]  /*8900*/  LOP3.LUT R0, R8, 0xff, RZ, 0xc0, !PT ;  /* 0x000000ff08007812 */ /* 0x000fe400078ec0ff */
[----:B------:R-:W-:Y:S02]  /*8910*/  LOP3.LUT R13, R12, 0xff0000, R13, 0xf8, !PT ;  /* 0x00ff00000c0d7812 */ /* 0x000fe400078ef80d */
[----:B------:R-:W-:-:S02]  /*8920*/  LOP3.LUT R24, R21, 0xff000000, R9, 0xf8, !PT ;  /* 0xff00000015187812 */ /* 0x000fc400078ef809 */
[----:B------:R-:W-:Y:S02]  /*8930*/  PRMT R15, R15, 0x7604, R0 ;  /* 0x000076040f0f7816 */ /* 0x000fe40000000000 */
[----:B------:R-:W-:Y:S02]  /*8940*/  LOP3.LUT R13, R13, 0xff000000, R11, 0xf8, !PT ;  /* 0xff0000000d0d7812 */ /* 0x000fe400078ef80b */
[----:B0-----:R-:W-:Y:S02]  /*8950*/  F2FP.F16.E4M3.UNPACK_B R0, R6.H1 ;  /* 0x00000006ff00723e */ /* 0x001fe400030006ff */
[----:B------:R-:W-:Y:S02]  /*8960*/  F2FP.F16.E4M3.UNPACK_B R25, R24 ;  /* 0x00000018ff19723e */ /* 0x000fe400020006ff */
[--C-:B------:R-:W-:Y:S01]  /*8970*/  LOP3.LUT R15, R15, 0xff0000, R8.reuse, 0xf8, !PT ;  /* 0x00ff00000f0f7812 */ /* 0x100fe200078ef808 */
[--C-:B------:R-:W-:Y:S01]  /*8980*/  HADD2.F32 R9, -RZ, R0.reuse.H1_H1 ;  /* 0x30000000ff097230 */ /* 0x100fe20000004100 */
[----:B------:R-:W-:Y:S01]  /*8990*/  F2FP.F16.E4M3.UNPACK_B R14, R13 ;  /* 0x0000000dff0e723e */ /* 0x000fe200020006ff */
[----:B------:R-:W-:Y:S01]  /*89a0*/  HADD2.F32 R26, -RZ, R25.H1_H1 ;  /* 0x30000019ff1a7230 */ /* 0x000fe20000004100 */
[----:B------:R-:W-:Y:S01]  /*89b0*/  LOP3.LUT R21, R15, 0xff000000, R8, 0xf8, !PT ;  /* 0xff0000000f157812 */ /* 0x000fe200078ef808 */
[----:B------:R-:W-:Y:S01]  /*89c0*/  HADD2.F32 R8, -RZ, R0.H0_H0 ;  /* 0x20000000ff087230 */ /* 0x000fe20000004100 */
[----:B------:R-:W-:Y:S01]  /*89d0*/  LOP3.LUT R3, R3, 0xff0000, R10, 0xf8, !PT ;  /* 0x00ff000003037812 */ /* 0x000fe200078ef80a */
[----:B------:R-:W-:-:S02]  /*89e0*/  HADD2.F32 R15, -RZ, R14.H1_H1 ;  /* 0x3000000eff0f7230 */ /* 0x000fc40000004100 */
[----:B------:R-:W-:Y:S01]  /*89f0*/  FMUL.FTZ R27, R9, R26 ;  /* 0x0000001a091b7220 */ /* 0x000fe20000410000 */
[----:B------:R-:W-:Y:S01]  /*8a00*/  F2FP.F16.E4M3.UNPACK_B R11, R7.H1 ;  /* 0x00000007ff0b723e */ /* 0x000fe200030006ff */
[----:B------:R-:W-:Y:S01]  /*8a10*/  HADD2.F32 R14, -RZ, R14.H0_H0 ;  /* 0x2000000eff0e7230 */ /* 0x000fe20000004100 */
[----:B------:R-:W-:Y:S01]  /*8a20*/  LOP3.LUT R12, R3, 0xff000000, R10, 0xf8, !PT ;  /* 0xff000000030c7812 */ /* 0x000fe200078ef80a */
[-C--:B------:R-:W-:Y:S01]  /*8a30*/  FMUL.FTZ R9, R9, R15.reuse ;  /* 0x0000000f09097220 */ /* 0x080fe20000410000 */
[----:B------:R-:W-:Y:S01]  /*8a40*/  F2FP.F16.E4M3.UNPACK_B R3, R6 ;  /* 0x00000006ff03723e */ /* 0x000fe200020006ff */
[C---:B------:R-:W-:Y:S01]  /*8a50*/  FFMA.FTZ R27, R8.reuse, R15, -R27 ;  /* 0x0000000f081b7223 */ /* 0x040fe2000001081b */
[----:B------:R-:W-:Y:S01]  /*8a60*/  F2FP.F16.E4M3.UNPACK_B R10, R7 ;  /* 0x00000007ff0a723e */ /* 0x000fe200020006ff */
[----:B------:R-:W-:Y:S01]  /*8a70*/  FFMA.FTZ R28, R8, R26, R9 ;  /* 0x0000001a081c7223 */ /* 0x000fe20000010009 */
[-C--:B------:R-:W-:Y:S01]  /*8a80*/  F2FP.F16.E4M3.UNPACK_B R6, R5.reuse ;  /* 0x00000005ff06723e */ /* 0x080fe200020006ff */
[----:B------:R-:W-:Y:S01]  /*8a90*/  HADD2.F32 R8, -RZ, R25.H0_H0 ;  /* 0x20000019ff087230 */ /* 0x000fe20000004100 */
[----:B------:R-:W-:Y:S01]  /*8aa0*/  F2FP.F16.E4M3.UNPACK_B R7, R5.H1 ;  /* 0x00000005ff07723e */ /* 0x000fe200030006ff */
[--C-:B------:R-:W-:Y:S01]  /*8ab0*/  HADD2.F32 R5, -RZ, R3.reuse.H1_H1 ;  /* 0x30000003ff057230 */ /* 0x100fe20000004100 */
[----:B------:R-:W-:Y:S01]  /*8ac0*/  F2FP.F16.E4M3.UNPACK_B R24, R24.H1 ;  /* 0x00000018ff18723e */ /* 0x000fe200030006ff */
[----:B------:R-:W-:Y:S01]  /*8ad0*/  HADD2.F32 R3, -RZ, R3.H0_H0 ;  /* 0x20000003ff037230 */ /* 0x000fe20000004100 */
[----:B------:R-:W-:-:S02]  /*8ae0*/  F2FP.F16.E4M3.UNPACK_B R13, R13.H1 ;  /* 0x0000000dff0d723e */ /* 0x000fc400030006ff */
[C---:B------:R-:W-:Y:S01]  /*8af0*/  FMUL.FTZ R26, R5.reuse, R8 ;  /* 0x00000008051a7220 */ /* 0x040fe20000410000 */
[----:B------:R-:W-:Y:S01]  /*8b00*/  FMUL.FTZ R15, R5, R14 ;  /* 0x0000000e050f7220 */ /* 0x000fe20000410000 */
[----:B------:R-:W-:Y:S01]  /*8b10*/  HADD2.F32 R5, -RZ, R10.H1_H1 ;  /* 0x3000000aff057230 */ /* 0x000fe20000004100 */
[----:B------:R-:W-:Y:S01]  /*8b20*/  F2FP.F16.E4M3.UNPACK_B R0, R4 ;  /* 0x00000004ff00723e */ /* 0x000fe200020006ff */
[----:B------:R-:W-:Y:S02]  /*8b30*/  HADD2.F32 R9, -RZ, R24.H0_H0 ;  /* 0x20000018ff097230 */ /* 0x000fe40000004100 */
[C---:B------:R-:W-:Y:S01]  /*8b40*/  FFMA.FTZ R25, R3.reuse, R8, R15 ;  /* 0x0000000803197223 */ /* 0x040fe2000001000f */
[----:B------:R-:W-:Y:S02]  /*8b50*/  HADD2.F32 R8, -RZ, R13.H0_H0 ;  /* 0x2000000dff087230 */ /* 0x000fe40000004100 */
[----:B------:R-:W-:Y:S01]  /*8b60*/  FFMA.FTZ R26, R3, R14, -R26 ;  /* 0x0000000e031a7223 */ /* 0x000fe2000001081a */
[----:B------:R-:W-:-:S02]  /*8b70*/  HADD2.F32 R10, -RZ, R10.H0_H0 ;  /* 0x2000000aff0a7230 */ /* 0x000fc40000004100 */
[CC--:B------:R-:W-:Y:S01]  /*8b80*/  FMUL.FTZ R15, R5.reuse, R9.reuse ;  /* 0x00000009050f7220 */ /* 0x0c0fe20000410000 */
[----:B------:R-:W-:Y:S02]  /*8b90*/  HADD2.F32 R24, -RZ, R24.H1_H1 ;  /* 0x30000018ff187230 */ /* 0x000fe40000004100 */
[-C--:B------:R-:W-:Y:S01]  /*8ba0*/  FMUL.FTZ R5, R5, R8.reuse ;  /* 0x0000000805057220 */ /* 0x080fe20000410000 */
[----:B------:R-:W-:Y:S02]  /*8bb0*/  HADD2.F32 R3, -RZ, R11.H1_H1 ;  /* 0x3000000bff037230 */ /* 0x000fe40000004100 */
[C---:B------:R-:W-:Y:S01]  /*8bc0*/  FFMA.FTZ R29, R10.reuse, R8, -R15 ;  /* 0x000000080a1d7223 */ /* 0x040fe2000001080f */
[----:B------:R-:W-:Y:S02]  /*8bd0*/  HADD2.F32 R8, -RZ, R13.H1_H1 ;  /* 0x3000000dff087230 */ /* 0x000fe40000004100 */
[----:B------:R-:W-:Y:S01]  /*8be0*/  FFMA.FTZ R30, R10, R9, R5 ;  /* 0x000000090a1e7223 */ /* 0x000fe20000010005 */
[----:B------:R-:W-:-:S02]  /*8bf0*/  HADD2.F32 R11, -RZ, R11.H0_H0 ;  /* 0x2000000bff0b7230 */ /* 0x000fc40000004100 */
[C---:B------:R-:W-:Y:S01]  /*8c00*/  FMUL.FTZ R14, R3.reuse, R24 ;  /* 0x00000018030e7220 */ /* 0x040fe20000410000 */
[-C--:B------:R-:W-:Y:S01]  /*8c10*/  F2FP.F16.E4M3.UNPACK_B R9, R21.reuse ;  /* 0x00000015ff09723e */ /* 0x080fe200020006ff */
[----:B------:R-:W-:Y:S01]  /*8c20*/  FMUL.FTZ R10, R3, R8 ;  /* 0x00000008030a7220 */ /* 0x000fe20000410000 */
[----:B------:R-:W-:Y:S01]  /*8c30*/  F2FP.F16.E4M3.UNPACK_B R4, R4.H1 ;  /* 0x00000004ff04723e */ /* 0x000fe200030006ff */
[C---:B------:R-:W-:Y:S01]  /*8c40*/  FFMA.FTZ R31, R11.reuse, R8, -R14 ;  /* 0x000000080b1f7223 */ /* 0x040fe2000001080e */
[----:B------:R-:W-:Y:S01]  /*8c50*/  F2FP.F16.E4M3.UNPACK_B R8, R12 ;  /* 0x0000000cff08723e */ /* 0x000fe200020006ff */
        /* <DEDUP_REMOVED lines=14> */
[-C--:B------:R-:W-:Y:S01]  /*8d40*/  FMUL.FTZ R3, R3, R8.reuse ;  /* 0x0000000803037220 */ /* 0x080fe20000410000 */
        /* <DEDUP_REMOVED lines=9> */
[----:B------:R-:W-:Y:S02]  /*8de0*/  HADD2.F32 R0, -RZ, R6.H1_H1 ;  /* 0x30000006ff007230 */ /* 0x000fe40000004100 */
[----:B------:R-:W-:Y:S02]  /*8df0*/  HADD2.F32 R5, -RZ, R12.H0_H0 ;  /* 0x2000000cff057230 */ /* 0x000fe40000004100 */
[----:B------:R-:W-:Y:S01]  /*8e00*/  FMUL.FTZ R12, R3, R8 ;  /* 0x00000008030c7220 */ /* 0x000fe20000410000 */
        /* <DEDUP_REMOVED lines=16> */
[----:B------:R0:W-:Y:S01]  /*8f10*/  STS.128 [R20+0x12000], R4 ;  /* 0x0120000414007388 */ /* 0x0001e20000000c00 */
[----:B------:R-:W-:Y:S05]  /*8f20*/  BRA `(.L_x_436) ;  /* 0x00000024000c7947 */ /* 0x000fea0003800000 */
.L_x_430:
[----:B------:R-:W-:-:S03]  /*8f30*/  UMOV UR4, 0xffffffff ;  /* 0xffffffff00047882 */ /* 0x000fc60000000000 */
[----:B------:R-:W-:Y:S05]  /*8f40*/  BRA.DIV UR4, `(.L_x_441) ;  /* 0x0000010604607947 */ /* 0x000fea000b800000 */
[----:B------:R0:W1:Y:S04]  /*8f50*/  SHFL.IDX PT, R29, R28, RZ, 0x1e1f ;  /* 0x001e1fff1c1d7589 */ /* 0x00006800000e0000 */
[----:B------:R0:W2:Y:S04]  /*8f60*/  SHFL.IDX PT, R21, R26, RZ, 0x1e1f ;  /* 0x001e1fff1a157589 */ /* 0x0000a800000e0000 */
[----:B------:R0:W3:Y:S04]  /*8f70*/  SHFL.IDX PT, R0, R24, RZ, 0x1e1f ;  /* 0x001e1fff18007589 */ /* 0x0000e800000e0000 */
[----:B------:R0:W4:Y:S02]  /*8f80*/  SHFL.IDX PT, R3, R30, RZ, 0x1e1f ;  /* 0x001e1fff1e037589 */ /* 0x00012400000e0000 */
.L_x_656:
[----:B------:R-:W5:Y:S01]  /*8f90*/  LDL R13, [R1+0x40] ;  /* 0x00004000010d7983 */ /* 0x000f620000100800 */
[----:B------:R-:W-:Y:S01]  /*8fa0*/  ULDC UR4, c[0x0][0x448] ;  /* 0x0001120000047ab9 */ /* 0x000fe20000000800 */
[----:B------:R-:W-:Y:S01]  /*8fb0*/  BSSY B1, `(.L_x_442) ;  /* 0x000002c000017945 */ /* 0x000fe20003800000 */
[----:B------:R-:W-:Y:S01]  /*8fc0*/  IMAD R38, R25, UR4, RZ ;  /* 0x0000000419267c24 */ /* 0x000fe2000f8e02ff */
[----:B------:R-:W-:Y:S02]  /*8fd0*/  CS2R R4, SRZ ;  /* 0x0000000000047805 */ /* 0x000fe4000001ff00 */
[----:B------:R-:W-:Y:S02]  /*8fe0*/  CS2R R8, SRZ ;  /* 0x0000000000087805 */ /* 0x000fe4000001ff00 */
[----:B------:R-:W-:Y:S02]  /*8ff0*/  CS2R R10, SRZ ;  /* 0x00000000000a7805 */ /* 0x000fe4000001ff00 */
[----:B------:R-:W-:-:S02]  /*9000*/  CS2R R14, SRZ ;  /* 0x00000000000e7805 */ /* 0x000fc4000001ff00 */
[----:B------:R-:W-:Y:S02]  /*9010*/  ISETP.GE.AND P0, PT, R6, R38, PT ;  /* 0x000000260600720c */ /* 0x000fe40003f06270 */
[----:B0-----:R-:W-:Y:S02]  /*9020*/  CS2R R24, SRZ ;  /* 0x0000000000187805 */ /* 0x001fe4000001ff00 */
[----:B------:R-:W-:Y:S02]  /*9030*/  CS2R R26, SRZ ;  /* 0x00000000001a7805 */ /* 0x000fe4000001ff00 */
[----:B-----5:R-:W-:-:S04]  /*9040*/  LEA.HI R7, R13, R13, RZ, 0x1 ;  /* 0x0000000d0d077211 */ /* 0x020fc800078f08ff */
[----:B------:R-:W-:Y:S02]  /*9050*/  LOP3.LUT R12, R7, 0xfffffffe, RZ, 0xc0, !PT ;  /* 0xfffffffe070c7812 */ /* 0x000fe400078ec0ff */
[----:B------:R-:W-:-:S03]  /*9060*/  CS2R R6, SRZ ;  /* 0x0000000000067805 */ /* 0x000fc6000001ff00 */
[----:B------:R-:W-:Y:S01]  /*9070*/  IMAD.IADD R37, R13, 0x1, -R12 ;  /* 0x000000010d257824 */ /* 0x000fe200078e0a0c */
[----:B------:R-:W-:-:S04]  /*9080*/  CS2R R12, SRZ ;  /* 0x00000000000c7805 */ /* 0x000fc8000001ff00 */
[----:B------:R-:W-:Y:S01]  /*9090*/  SHF.L.U32 R37, R37, 0x1f, RZ ;  /* 0x0000001f25257819 */ /* 0x000fe200000006ff */
[----:B------:R-:W-:Y:S06]  /*90a0*/  @P0 BRA `(.L_x_443) ;  /* 0x0000000000700947 */ /* 0x000fec0003800000 */
[----:B------:R-:W3:Y:S01]  /*90b0*/  LDL R28, [R1+0x4] ;  /* 0x00000400011c7983 */ /* 0x000ee20000100800 */
[C---:B------:R-:W-:Y:S01]  /*90c0*/  VIADD R4, R16.reuse, 0x20 ;  /* 0x0000002010047836 */ /* 0x040fe20000000000 */
[----:B------:R-:W-:Y:S01]  /*90d0*/  ULDC UR4, c[0x0][0x3f4] ;  /* 0x0000fd0000047ab9 */ /* 0x000fe20000000800 */
[----:B------:R-:W-:Y:S02]  /*90e0*/  CS2R R12, SRZ ;  /* 0x00000000000c7805 */ /* 0x000fe4000001ff00 */
[----:B------:R-:W-:Y:S02]  /*90f0*/  ISETP.GE.AND P4, PT, R16, UR4, PT ;  /* 0x0000000410007c0c */ /* 0x000fe4000bf86270 */
[----:B------:R-:W-:Y:S02]  /*9100*/  CS2R R14, SRZ ;  /* 0x00000000000e7805 */ /* 0x000fe4000001ff00 */
[----:B------:R-:W-:Y:S02]  /*9110*/  ISETP.GE.AND P5, PT, R4, UR4, PT ;  /* 0x0000000404007c0c */ /* 0x000fe4000bfa6270 */
[----:B------:R-:W-:-:S02]  /*9120*/  CS2R R24, SRZ ;  /* 0x0000000000187805 */ /* 0x000fc4000001ff00 */
[----:B------:R-:W-:Y:S02]  /*9130*/  CS2R R26, SRZ ;  /* 0x00000000001a7805 */ /* 0x000fe4000001ff00 */
[----:B------:R-:W-:Y:S02]  /*9140*/  CS2R R8, SRZ ;  /* 0x0000000000087805 */ /* 0x000fe4000001ff00 */
[----:B------:R-:W-:Y:S02]  /*9150*/  CS2R R10, SRZ ;  /* 0x00000000000a7805 */ /* 0x000fe4000001ff00 */
[----:B------:R-:W-:Y:S02]  /*9160*/  @!P4 SHF.R.S32.HI R4, RZ, 0x1f, R16 ;  /* 0x0000001fff04c819 */ /* 0x000fe40000011410 */
[----:B--2---:R-:W-:-:S05]  /*9170*/  @!P4 IADD3 R30, P1, R16, R21, RZ ;  /* 0x00000015101ec210 */ /* 0x004fca0007f3e0ff */
[----:B----4-:R-:W-:Y:S02]  /*9180*/  @!P4 IMAD.X R31, R3, 0x1, R4, P1 ;  /* 0x00000001031fc824 */ /* 0x010fe400008e0604 */
[----:B---3--:R-:W-:Y:S01]  /*9190*/  @!P5 IMAD.SHL.U32 R6, R28, 0x10, RZ ;  /* 0x000000101c06d824 */ /* 0x008fe200078e00ff */
[----:B-1----:R-:W-:-:S04]  /*91a0*/  @!P4 IADD3 R28, P0, R16, R29, RZ ;  /* 0x0000001d101cc210 */ /* 0x002fc80007f1e0ff */
[----:B------:R-:W-:Y:S01]  /*91b0*/  @!P5 IADD3 R32, P2, R6, R29, RZ ;  /* 0x0000001d0620d210 */ /* 0x000fe20007f5e0ff */
[----:B------:R-:W-:Y:S01]  /*91c0*/  @!P4 IMAD.X R29, R0, 0x1, R4, P0 ;  /* 0x00000001001dc824 */ /* 0x000fe200000e0604 */
[----:B------:R-:W-:Y:S02]  /*91d0*/  @!P5 IADD3 R34, P3, R6, R21, RZ ;  /* 0x000000150622d210 */ /* 0x000fe40007f7e0ff */
[----:B------:R-:W-:Y:S02]  /*91e0*/  @!P5 SHF.R.S32.HI R6, RZ, 0x1f, R6 ;  /* 0x0000001fff06d819 */ /* 0x000fe40000011406 */
[----:B------:R-:W-:Y:S01]  /*91f0*/  CS2R R4, SRZ ;  /* 0x0000000000047805 */ /* 0x000fe2000001ff00 */
[----:B------:R0:W5:Y:S02]  /*9200*/  @!P4 LD.E.128 R12, desc[UR42][R28.64] ;  /* 0x0000002a1c0cc980 */ /* 0x000164000c101d00 */
[--C-:B------:R-:W-:Y:S02]  /*9210*/  @!P5 IMAD.X R33, R0, 0x1, R6.reuse, P2 ;  /* 0x000000010021d824 */ /* 0x100fe400010e0606 */
[----:B------:R-:W-:Y:S01]  /*9220*/  @!P5 IMAD.X R35, R3, 0x1, R6, P3 ;  /* 0x000000010323d824 */ /* 0x000fe200018e0606 */
[----:B------:R-:W-:-:S02]  /*9230*/  CS2R R6, SRZ ;  /* 0x0000000000067805 */ /* 0x000fc4000001ff00 */
[----:B------:R0:W5:Y:S04]  /*9240*/  @!P5 LD.E.128 R24, desc[UR42][R32.64] ;  /* 0x0000002a2018d980 */ /* 0x000168000c101d00 */
[----:B------:R0:W5:Y:S04]  /*9250*/  @!P4 LD.E.128 R4, desc[UR42][R30.64] ;  /* 0x0000002a1e04c980 */ /* 0x000168000c101d00 */
[----:B------:R0:W5:Y:S02]  /*9260*/  @!P5 LD.E.128 R8, desc[UR42][R34.64] ;  /* 0x0000002a2208d980 */ /* 0x000164000c101d00 */
.L_x_443:
[----:B------:R-:W-:Y:S05]  /*9270*/  BSYNC B1 ;  /* 0x0000000000017941 */ /* 0x000fea0003800000 */
.L_x_442:
[----:B---3--:R-:W3:Y:S01]  /*9280*/  S2R R0, SR_TID.X ;  /* 0x0000000000007919 */ /* 0x008ee20000002100 */
[----:B------:R-:W1:Y:S01]  /*9290*/  SYNCS.PHASECHK.TRANS64.TRYWAIT P0, [R18+URZ+0x19c00], R37 ;  /* 0x019c0025120075a7 */ /* 0x000e62000800017f */
[----:B------:R-:W-:Y:S01]  /*92a0*/  BSSY B1, `(.L_x_444) ;  /* 0x0000008000017945 */ /* 0x000fe20003800000 */
[----:B---3--:R-:W-:-:S05]  /*92b0*/  VIADD R0, R0, 0xffffff80 ;  /* 0xffffff8000007836 */ /* 0x008fca0000000000 */
[----:B----4-:R-:W-:Y:S01]  /*92c0*/  LEA.HI R3, R0, R0, RZ, 0x1 ;  /* 0x0000000000037211 */ /* 0x010fe200078f08ff */
[----:B------:R-:W-:-:S03]  /*92d0*/  IMAD R0, R153, -0xc0, R38 ;  /* 0xffffff4099007824 */ /* 0x000fc600078e0226 */
[----:B------:R-:W-:Y:S02]  /*92e0*/  SHF.R.S32.HI R3, RZ, 0x1, R3 ;  /* 0x00000001ff037819 */ /* 0x000fe40000011403 */
[----:B------:R-:W-:-:S04]  /*92f0*/  VIMNMX R0, R0, 0xc0, PT ;  /* 0x000000c000007848 */ /* 0x000fc80003fe0100 */
[----:B------:R-:W-:Y:S01]  /*9300*/  ISETP.GE.AND P1, PT, R3, R0, PT ;  /* 0x000000000300720c */ /* 0x000fe20003f26270 */
[----:B-1----:R-:W-:-:S12]  /*9310*/  @!P0 BRA `(.L_x_445) ;  /* 0x0000010000e08947 */ /* 0x002fd80003800000 */
.L_x_657:
[----:B------:R-:W-:Y:S05]  /*9320*/  BSYNC B1 ;  /* 0x0000000000017941 */ /* 0x000fea0003800000 */
.L_x_444:
[----:B------:R-:W-:Y:S05]  /*9330*/  @P1 BRA `(.L_x_436) ;  /* 0x0000002000081947 */ /* 0x000fea0003800000 */
[----:B------:R3:W5:Y:S01]  /*9340*/  LDL R63, [R1+0xc] ;  /* 0x00000c00013f7983 */ /* 0x0007620000100800 */
[----:B------:R-:W4:Y:S03]  /*9350*/  LDC R3, c[0x0][0x3f4] ;  /* 0x0000fd00ff037b82 */ /* 0x000f260000000800 */
[----:B------:R3:W5:Y:S04]  /*9360*/  LDL R62, [R1+0x1c] ;  /* 0x00001c00013e7983 */ /* 0x0007680000100800 */
[----:B------:R3:W5:Y:S01]  /*9370*/  LDL R61, [R1+0x60] ;  /* 0x00006000013d7983 */ /* 0x0007620000100800 */
[C---:B------:R-:W-:Y:S01]  /*9380*/  VIADD R0, R16.reuse, 0x20 ;  /* 0x0000002010007836 */ /* 0x040fe20000000000 */
[----:B------:R-:W-:Y:S01]  /*9390*/  BSSY B1, `(.L_x_446) ;  /* 0x00000fd000017945 */ /* 0x000fe20003800000 */
[----:B----4-:R-:W-:-:S03]  /*93a0*/  ISETP.GE.AND P0, PT, R16, R3, PT ;  /* 0x000000031000720c */ /* 0x010fc60003f06270 */
[----:B------:R-:W-:-:S10]  /*93b0*/  ISETP.GE.AND P1, PT, R0, R3, PT ;  /* 0x000000030000720c */ /* 0x000fd40003f26270 */
[----:B---3--:R-:W-:Y:S05]  /*93c0*/  @P0 BRA `(.L_x_447) ;  /* 0x0000000c00e40947 */ /* 0x008fea0003800000 */
[----:B0-----:R-:W0:Y:S01]  /*93d0*/  S2R R30, SR_TID.X ;  /* 0x00000000001e7919 */ /* 0x001e220000002100 */
[----:B--2--5:R-:W-:Y:S02]  /*93e0*/  SHF.R.U32.HI R21, RZ, 0x8, R12 ;  /* 0x00000008ff157819 */ /* 0x024fe4000001160c */
[----:B------:R-:W-:Y:S02]  /*93f0*/  LOP3.LUT R0, R12, 0xff, RZ, 0xc0, !PT ;  /* 0x000000ff0c007812 */ /* 0x000fe400078ec0ff */
[----:B------:R-:W-:Y:S02]  /*9400*/  LOP3.LUT R21, R21, 0xff, RZ, 0xc0, !PT ;  /* 0x000000ff15157812 */ /* 0x000fe400078ec0ff */
[----:B------:R-:W-:Y:S02]  /*9410*/  SHF.R.U32.HI R29, RZ, 0x8, R13 ;  /* 0x00000008ff1d7819 */ /* 0x000fe4000001160d */
[----:B-1----:R-:W-:Y:S02]  /*9420*/  PRMT R37, R21, 0x7604, R0 ;  /* 0x0000760415257816 */ /* 0x002fe40000000000 */
[----:B------:R-:W-:-:S02]  /*9430*/  SHF.R.U32.HI R31, RZ, 0x8, R14 ;  /* 0x00000008ff1f7819 */ /* 0x000fc4000001160e */
[----:B------:R-:W-:Y:S02]  /*9440*/  LOP3.LUT R28, R13, 0xff, RZ, 0xc0, !PT ;  /* 0x000000ff0d1c7812 */ /* 0x000fe400078ec0ff */
[----:B------:R-:W-:Y:S02]  /*9450*/  LOP3.LUT R29, R29, 0xff, RZ, 0xc0, !PT ;  /* 0x000000ff1d1d7812 */ /* 0x000fe400078ec0ff */
[----:B------:R-:W-:Y:S02]  /*9460*/  LOP3.LUT R31, R31, 0xff, RZ, 0xc0, !PT ;  /* 0x000000ff1f1f7812 */ /* 0x000fe400078ec0ff */
[----:B------:R-:W-:Y:S02]  /*9470*/  PRMT R38, R29, 0x7604, R28 ;  /* 0x000076041d267816 */ /* 0x000fe4000000001c */
[----:B------:R-:W-:Y:S02]  /*9480*/  SHF.R.U32.HI R29, RZ, 0x8, R15 ;  /* 0x00000008ff1d7819 */ /* 0x000fe4000001160f */
[----:B------:R-:W-:-:S02]  /*9490*/  LOP3.LUT R28, R15, 0xff, RZ, 0xc0, !PT ;  /* 0x000000ff0f1c7812 */ /* 0x000fc400078ec0ff */
[----:B------:R-:W-:Y:S02]  /*94a0*/  LOP3.LUT R29, R29, 0xff, RZ, 0xc0, !PT ;  /* 0x000000ff1d1d7812 */ /* 0x000fe400078ec0ff */
[----:B------:R-:W-:Y:S02]  /*94b0*/  SHF.R.U32.HI R42, RZ, 0x8, R5 ;  /* 0x00000008ff2a7819 */ /* 0x000fe40000011605 */
[----:B------:R-:W-:Y:S02]  /*94c0*/  PRMT R40, R29, 0x7604, R28 ;  /* 0x000076041d287816 */ /* 0x000fe4000000001c */
[----:B------:R-:W-:Y:S02]  /*94d0*/  SHF.R.U32.HI R43, RZ, 0x8, R6 ;  /* 0x00000008ff2b7819 */ /* 0x000fe40000011606 */
[----:B0-----:R-:W-:Y:S02]  /*94e0*/  IADD3 R33, R30, -0x80, RZ ;  /* 0xffffff801e217810 */ /* 0x001fe40007ffe0ff */
[----:B------:R-:W-:-:S02]  /*94f0*/  LOP3.LUT R30, R14, 0xff, RZ, 0xc0, !PT ;  /* 0x000000ff0e1e7812 */ /* 0x000fc400078ec0ff */
[----:B------:R-:W-:Y:S02]  /*9500*/  LEA.HI R32, R33, R33, RZ, 0x1 ;  /* 0x0000002121207211 */ /* 0x000fe400078f08ff */
[----:B------:R-:W-:Y:S02]  /*9510*/  PRMT R41, R31, 0x7604, R30 ;  /* 0x000076041f297816 */ /* 0x000fe4000000001e */
[----:B------:R-:W-:Y:S02]  /*9520*/  LOP3.LUT R32, R32, 0xfffffffe, RZ, 0xc0, !PT ;  /* 0xfffffffe20207812 */ /* 0x000fe400078ec0ff */
[----:B------:R-:W-:Y:S02]  /*9530*/  SHF.R.U32.HI R30, RZ, 0x8, R4 ;  /* 0x00000008ff1e7819 */ /* 0x000fe40000011604 */
[----:B------:R-:W-:Y:S01]  /*9540*/  SHF.R.U32.HI R47, RZ, 0x8, R7 ;  /* 0x00000008ff2f7819 */ /* 0x000fe20000011607 */
[----:B------:R-:W-:Y:S01]  /*9550*/  IMAD.IADD R32, R33, 0x1, -R32 ;  /* 0x0000000121207824 */ /* 0x000fe200078e0a20 */
[----:B------:R-:W-:-:S02]  /*9560*/  LOP3.LUT R33, R30, 0xff, RZ, 0xc0, !PT ;  /* 0x000000ff1e217812 */ /* 0x000fc400078ec0ff */
[----:B------:R-:W0:Y:S01]  /*9570*/  LDS.128 R28, [R20+0xf000] ;  /* 0x00f00000141c7984 */ /* 0x000e220000000c00 */
[----:B------:R-:W-:Y:S02]  /*9580*/  LOP3.LUT R42, R42, 0xff, RZ, 0xc0, !PT ;  /* 0x000000ff2a2a7812 */ /* 0x000fe400078ec0ff */
[----:B------:R-:W-:Y:S02]  /*9590*/  LEA.HI R0, R3, R32, RZ, 0x1c ;  /* 0x0000002003007211 */ /* 0x000fe400078fe0ff */
[----:B------:R-:W-:Y:S02]  /*95a0*/  LOP3.LUT R32, R4, 0xff, RZ, 0xc0, !PT ;  /* 0x000000ff04207812 */ /* 0x000fe400078ec0ff */
[C---:B------:R-:W-:Y:S01]  /*95b0*/  LEA.HI R21, R0.reuse, R0, RZ, 0x1 ;  /* 0x0000000000157211 */ /* 0x040fe200078f08ff */
[----:B------:R-:W-:Y:S01]  /*95c0*/  IMAD.SHL.U32 R0, R0, 0x10, RZ ;  /* 0x0000001000007824 */ /* 0x000fe200078e00ff */
[----:B------:R-:W-:Y:S02]  /*95d0*/  PRMT R45, R33, 0x7604, R32 ;  /* 0x00007604212d7816 */ /* 0x000fe40000000020 */
[----:B------:R-:W-:-:S02]  /*95e0*/  SHF.R.S32.HI R21, RZ, 0x1, R21 ;  /* 0x00000001ff157819 */ /* 0x000fc40000011415 */
[----:B------:R-:W-:Y:S02]  /*95f0*/  LOP3.LUT R0, R63, 0x10, R0, 0xf8, !PT ;  /* 0x000000103f007812 */ /* 0x000fe400078ef800 */
[----:B------:R-:W-:Y:S01]  /*9600*/  LOP3.LUT R44, R43, 0xff, RZ, 0xc0, !PT ;  /* 0x000000ff2b2c7812 */ /* 0x000fe200078ec0ff */
[----:B------:R-:W-:Y:S01]  /*9610*/  IMAD R21, R21, 0x1800, R62 ;  /* 0x0000180015157824 */ /* 0x000fe200078e023e */
[----:B------:R-:W-:Y:S02]  /*9620*/  LOP3.LUT R0, R0, R61, RZ, 0x3c, !PT ;  /* 0x0000003d00007212 */ /* 0x000fe400078e3cff */
[----:B------:R-:W-:Y:S02]  /*9630*/  LOP3.LUT R46, R7, 0xff, RZ, 0xc0, !PT ;  /* 0x000000ff072e7812 */ /* 0x000fe400078ec0ff */
[----:B------:R-:W-:Y:S02]  /*9640*/  IADD3 R0, R18, R21, R0 ;  /* 0x0000001512007210 */ /* 0x000fe40007ffe000 */
[----:B------:R-:W-:-:S02]  /*9650*/  LOP3.LUT R21, R5, 0xff, RZ, 0xc0, !PT ;  /* 0x000000ff05157812 */ /* 0x000fc400078ec0ff */
[----:B------:R-:W-:Y:S01]  /*9660*/  LOP3.LUT R43, R47, 0xff, RZ, 0xc0, !PT ;  /* 0x000000ff2f2b7812 */ /* 0x000fe200078ec0ff */
[----:B------:R-:W1:Y:S01]  /*9670*/  LDS.128 R32, [R0+0xf000] ;  /* 0x00f0000000207984 */ /* 0x000e620000000c00 */
[----:B------:R-:W-:Y:S02]  /*9680*/  PRMT R42, R42, 0x7604, R21 ;  /* 0x000076042a2a7816 */ /* 0x000fe40000000015 */
[----:B------:R-:W-:Y:S02]  /*9690*/  SHF.R.U32.HI R21, RZ, 0x10, R13 ;  /* 0x00000010ff157819 */ /* 0x000fe4000001160d */
[----:B------:R-:W-:Y:S02]  /*96a0*/  PRMT R46, R43, 0x7604, R46 ;  /* 0x000076042b2e7816 */ /* 0x000fe4000000002e */
[----:B------:R-:W-:Y:S01]  /*96b0*/  SHF.R.U32.HI R47, RZ, 0x10, R5 ;  /* 0x00000010ff2f7819 */ /* 0x000fe20000011605 */
[----:B------:R-:W-:Y:S01]  /*96c0*/  IMAD.U32 R21, R21, 0x10000, RZ ;  /* 0x0001000015157824 */ /* 0x000fe200078e00ff */
[----:B------:R-:W-:-:S02]  /*96d0*/  SHF.R.U32.HI R43, RZ, 0x10, R15 ;  /* 0x00000010ff2b7819 */ /* 0x000fc4000001160f */
[----:B------:R-:W-:Y:S01]  /*96e0*/  LOP3.LUT R39, R6, 0xff, RZ, 0xc0, !PT ;  /* 0x000000ff06277812 */ /* 0x000fe200078ec0ff */
[----:B------:R-:W-:Y:S01]  /*96f0*/  IMAD.U32 R47, R47, 0x10000, RZ ;  /* 0x000100002f2f7824 */ /* 0x000fe200078e00ff */
[----:B------:R-:W-:Y:S01]  /*9700*/  SHF.R.U32.HI R51, RZ, 0x10, R7 ;  /* 0x00000010ff337819 */ /* 0x000fe20000011607 */
[----:B------:R-:W-:Y:S01]  /*9710*/  IMAD.U32 R43, R43, 0x10000, RZ ;  /* 0x000100002b2b7824 */ /* 0x000fe200078e00ff */
[----:B------:R-:W-:Y:S02]  /*9720*/  PRMT R49, R44, 0x7604, R39 ;  /* 0x000076042c317816 */ /* 0x000fe40000000027 */
[----:B------:R-:W-:Y:S01]  /*9730*/  LOP3.LUT R39, R38, 0xff0000, R21, 0xf8, !PT ;  /* 0x00ff000026277812 */ /* 0x000fe200078ef815 */
[----:B------:R-:W-:Y:S01]  /*9740*/  IMAD.U32 R51, R51, 0x10000, RZ ;  /* 0x0001000033337824 */ /* 0x000fe200078e00ff */
[----:B------:R-:W-:Y:S02]  /*9750*/  LOP3.LUT R47, R42, 0xff0000, R47, 0xf8, !PT ;  /* 0x00ff00002a2f7812 */ /* 0x000fe400078ef82f */
[----:B------:R-:W-:-:S02]  /*9760*/  LOP3.LUT R43, R40, 0xff0000, R43, 0xf8, !PT ;  /* 0x00ff0000282b7812 */ /* 0x000fc400078ef82b */
[----:B------:R-:W-:Y:S02]  /*9770*/  LOP3.LUT R21, R37, 0xff0000, R12, 0xf8, !PT ;  /* 0x00ff000025157812 */ /* 0x000fe400078ef80c */
[----:B------:R-:W-:Y:S02]  /*9780*/  LOP3.LUT R44, R39, 0xff000000, R13, 0xf8, !PT ;  /* 0xff000000272c7812 */ /* 0x000fe400078ef80d */
[----:B------:R-:W-:Y:S02]  /*9790*/  LOP3.LUT R41, R41, 0xff0000, R14, 0xf8, !PT ;  /* 0x00ff000029297812 */ /* 0x000fe400078ef80e */
[----:B------:R-:W-:Y:S02]  /*97a0*/  LOP3.LUT R13, R45, 0xff0000, R4, 0xf8, !PT ;  /* 0x00ff00002d0d7812 */ /* 0x000fe400078ef804 */
[----:B------:R-:W-:Y:S02]  /*97b0*/  LOP3.LUT R49, R49, 0xff0000, R6, 0xf8, !PT ;  /* 0x00ff000031317812 */ /* 0x000fe400078ef806 */
[----:B------:R-:W-:-:S02]  /*97c0*/  LOP3.LUT R48, R47, 0xff000000, R5, 0xf8, !PT ;  /* 0xff0000002f307812 */ /* 0x000fc400078ef805 */
[----:B------:R-:W-:Y:S02]  /*97d0*/  LOP3.LUT R21, R21, 0xff000000, R12, 0xf8, !PT ;  /* 0xff00000015157812 */ /* 0x000fe400078ef80c */
[----:B------:R-:W-:Y:S02]  /*97e0*/  LOP3.LUT R45, R43, 0xff000000, R15, 0xf8, !PT ;  /* 0xff0000002b2d7812 */ /* 0x000fe400078ef80f */
[----:B------:R-:W-:Y:S02]  /*97f0*/  LOP3.LUT R12, R41, 0xff000000, R14, 0xf8, !PT ;  /* 0xff000000290c7812 */ /* 0x000fe400078ef80e */
[----:B------:R-:W-:Y:S02]  /*9800*/  LOP3.LUT R15, R13, 0xff000000, R4, 0xf8, !PT ;  /* 0xff0000000d0f7812 */ /* 0x000fe400078ef804 */
[----:B------:R-:W-:Y:S02]  /*9810*/  LOP3.LUT R4, R49, 0xff000000, R6, 0xf8, !PT ;  /* 0xff00000031047812 */ /* 0x000fe400078ef806 */
[----:B0-----:R-:W-:-:S02]  /*9820*/  F2FP.F16.E4M3.UNPACK_B R14, R28 ;  /* 0x0000001cff0e723e */ /* 0x001fc400020006ff */
[----:B------:R-:W-:Y:S02]  /*9830*/  F2FP.F16.E4M3.UNPACK_B R37, R28.H1 ;  /* 0x0000001cff25723e */ /* 0x000fe400030006ff */
[-C--:B------:R-:W-:Y:S02]  /*9840*/  F2FP.F16.E4M3.UNPACK_B R38, R29.reuse ;  /* 0x0000001dff26723e */ /* 0x080fe400020006ff */
[----:B------:R-:W-:Y:S02]  /*9850*/  F2FP.F16.E4M3.UNPACK_B R39, R29.H1 ;  /* 0x0000001dff27723e */ /* 0x000fe400030006ff */
[----:B------:R-:W-:Y:S01]  /*9860*/  F2FP.F16.E4M3.UNPACK_B R49, R48 ;  /* 0x00000030ff31723e */ /* 0x000fe200020006ff */
[--C-:B------:R-:W-:Y:S01]  /*9870*/  HADD2.F32 R13, -RZ, R38.reuse.H0_H0 ;  /* 0x20000026ff0d7230 */ /* 0x100fe20000004100 */
[----:B-1----:R-:W-:Y:S01]  /*9880*/  F2FP.F16.E4M3.UNPACK_B R28, R33 ;  /* 0x00000021ff1c723e */ /* 0x002fe200020006ff */
[----:B------:R-:W-:Y:S01]  /*9890*/  HADD2.F32 R38, -RZ, R38.H1_H1 ;  /* 0x30000026ff267230 */ /* 0x000fe20000004100 */
[----:B------:R-:W-:Y:S01]  /*98a0*/  F2FP.F16.E4M3.UNPACK_B R29, R44 ;  /* 0x0000002cff1d723e */ /* 0x000fe200020006ff */
[--C-:B------:R-:W-:Y:S01]  /*98b0*/  HADD2.F32 R50, -RZ, R49.reuse.H0_H0 ;  /* 0x20000031ff327230 */ /* 0x100fe20000004100 */
[----:B------:R-:W-:Y:S01]  /*98c0*/  LOP3.LUT R51, R46, 0xff0000, R51, 0xf8, !PT ;  /* 0x00ff00002e337812 */ /* 0x000fe200078ef833 */
[--C-:B------:R-:W-:Y:S01]  /*98d0*/  HADD2.F32 R6, -RZ, R28.reuse.H0_H0 ;  /* 0x2000001cff067230 */ /* 0x100fe20000004100 */
[-C--:B------:R-:W-:Y:S01]  /*98e0*/  F2FP.F16.E4M3.UNPACK_B R40, R31.reuse ;  /* 0x0000001fff28723e */ /* 0x080fe200020006ff */
[----:B------:R-:W-:Y:S01]  /*98f0*/  HADD2.F32 R49, -RZ, R49.H1_H1 ;  /* 0x30000031ff317230 */ /* 0x000fe20000004100 */
[----:B------:R-:W-:Y:S01]  /*9900*/  F2FP.F16.E4M3.UNPACK_B R46, R31.H1 ;  /* 0x0000001fff2e723e */ /* 0x000fe200030006ff */
[----:B------:R-:W-:Y:S01]  /*9910*/  HADD2.F32 R31, -RZ, R29.H0_H0 ;  /* 0x2000001dff1f7230 */ /* 0x000fe20000004100 */
[----:B------:R-:W-:Y:S01]  /*9920*/  F2FP.F16.E4M3.UNPACK_B R41, R33.H1 ;  /* 0x00000021ff29723e */ /* 0x000fe200030006ff */
[----:B------:R-:W-:Y:S01]  /*9930*/  HADD2.F32 R28, -RZ, R28.H1_H1 ;  /* 0x3000001cff1c7230 */ /* 0x000fe20000004100 */
[----:B------:R-:W-:-:S02]  /*9940*/  F2FP.F16.E4M3.UNPACK_B R33, R32 ;  /* 0x00000020ff21723e */ /* 0x000fc400020006ff */
[----:B------:R-:W-:Y:S01]  /*9950*/  F2FP.F16.E4M3.UNPACK_B R43, R32.H1 ;  /* 0x00000020ff2b723e */ /* 0x000fe200030006ff */
[----:B------:R-:W-:Y:S01]  /*9960*/  FMUL.FTZ R32, R6, R50 ;  /* 0x0000003206207220 */ /* 0x000fe20000410000 */
[----:B------:R-:W-:Y:S01]  /*9970*/  F2FP.F16.E4M3.UNPACK_B R42, R35 ;  /* 0x00000023ff2a723e */ /* 0x000fe200020006ff */
[----:B------:R-:W-:Y:S01]  /*9980*/  FMUL.FTZ R53, R28, R49 ;  /* 0x000000311c357220 */ /* 0x000fe20000410000 */
[----:B------:R-:W-:Y:S01]  /*9990*/  F2FP.F16.E4M3.UNPACK_B R47, R35.H1 ;  /* 0x00000023ff2f723e */ /* 0x000fe200030006ff */
[-C--:B------:R-:W-:Y:S01]  /*99a0*/  FMUL.FTZ R35, R6, R31.reuse ;  /* 0x0000001f06237220 */ /* 0x080fe20000410000 */
[----:B------:R-:W-:Y:S01]  /*99b0*/  F2FP.F16.E4M3.UNPACK_B R48, R48.H1 ;  /* 0x00000030ff30723e */ /* 0x000fe200030006ff */
[C---:B------:R-:W-:Y:S01]  /*99c0*/  FFMA.FTZ R6, R13.reuse, R31, -R32 ;  /* 0x0000001f0d067223 */ /* 0x040fe20000010820 */
[----:B------:R-:W-:Y:S01]  /*99d0*/  F2FP.F16.E4M3.UNPACK_B R44, R44.H1 ;  /* 0x0000002cff2c723e */ /* 0x000fe200030006ff */
[----:B------:R-:W-:Y:S01]  /*99e0*/  FFMA.FTZ R13, R13, R50, R35 ;  /* 0x000000320d0d7223 */ /* 0x000fe20000010023 */
[----:B------:R-:W-:Y:S01]  /*99f0*/  HADD2.F32 R31, -RZ, R29.H1_H1 ;  /* 0x3000001dff1f7230 */ /* 0x000fe20000004100 */
[----:B------:R-:W-:Y:S01]  /*9a00*/  LOP3.LUT R51, R51, 0xff000000, R7, 0xf8, !PT ;  /* 0xff00000033337812 */ /* 0x000fe200078ef807 */
[----:B------:R-:W-:Y:S01]  /*9a10*/  HADD2.F32 R50, -RZ, R48.H0_H0 ;  /* 0x20000030ff327230 */ /* 0x000fe20000004100 */
[----:B------:R-:W-:Y:S01]  /*9a20*/  F2FP.F16.E4M3.UNPACK_B R7, R34 ;  /* 0x00000022ff07723e */ /* 0x000fe200020006ff */
[----:B------:R-:W-:-:S02]  /*9a30*/  HADD2.F32 R29, -RZ, R41.H0_H0 ;  /* 0x20000029ff1d7230 */ /* 0x000fc40000004100 */
[----:B------:R-:W-:Y:S01]  /*9a40*/  FMUL.FTZ R28, R28, R31 ;  /* 0x0000001f1c1c7220 */ /* 0x000fe20000410000 */
[----:B------:R-:W-:Y:S01]  /*9a50*/  HADD2.F32 R35, -RZ, R44.H0_H0 ;  /* 0x2000002cff237230 */ /* 0x000fe20000004100 */
[----:B------:R-:W-:Y:S01]  /*9a60*/  F2FP.F16.E4M3.UNPACK_B R52, R51 ;  /* 0x00000033ff34723e */ /* 0x000fe200020006ff */
[----:B------:R-:W-:Y:S02]  /*9a70*/  HADD2.F32 R32, -RZ, R39.H0_H0 ;  /* 0x20000027ff207230 */ /* 0x000fe40000004100 */
[CC--:B------:R-:W-:Y:S01]  /*9a80*/  FMUL.FTZ R55, R29.reuse, R50.reuse ;  /* 0x000000321d377220 */ /* 0x0c0fe20000410000 */
[----:B------:R-:W-:Y:S02]  /*9a90*/  HADD2.F32 R41, -RZ, R41.H1_H1 ;  /* 0x30000029ff297230 */ /* 0x000fe40000004100 */
[----:B------:R-:W-:Y:S01]  /*9aa0*/  FMUL.FTZ R57, R29, R35 ;  /* 0x000000231d397220 */ /* 0x000fe20000410000 */
[----:B------:R-:W-:Y:S01]  /*9ab0*/  FFMA.FTZ R29, R38, R31, -R53 ;  /* 0x0000001f261d7223 */ /* 0x000fe20000010835 */
[----:B------:R-:W-:Y:S01]  /*9ac0*/  FFMA.FTZ R31, R32, R35, -R55 ;  /* 0x00000023201f7223 */ /* 0x000fe20000010837 */
[----:B------:R-:W-:Y:S01]  /*9ad0*/  FFMA.FTZ R28, R38, R49, R28 ;  /* 0x00000031261c7223 */ /* 0x000fe2000001001c */
[----:B------:R-:W-:Y:S01]  /*9ae0*/  FFMA.FTZ R32, R32, R50, R57 ;  /* 0x0000003220207223 */ /* 0x000fe20000010039 */
[----:B------:R-:W-:Y:S01]  /*9af0*/  HADD2.F32 R50, -RZ, R48.H1_H1 ;  /* 0x30000030ff327230 */ /* 0x000fe20000004100 */
[----:B------:R-:W-:Y:S01]  /*9b00*/  F2FP.F16.E4M3.UNPACK_B R48, R45 ;  /* 0x0000002dff30723e */ /* 0x000fe200020006ff */
[----:B------:R-:W-:Y:S01]  /*9b10*/  HADD2.F32 R44, -RZ, R44.H1_H1 ;  /* 0x3000002cff2c7230 */ /* 0x000fe20000004100 */
[----:B------:R-:W-:Y:S01]  /*9b20*/  F2FP.F16.E4M3.UNPACK_B R34, R34.H1 ;  /* 0x00000022ff22723e */ /* 0x000fe200030006ff */
[----:B------:R-:W-:-:S02]  /*9b30*/  HADD2.F32 R53, -RZ, R52.H0_H0 ;  /* 0x20000034ff357230 */ /* 0x000fc40000004100 */
[C---:B------:R-:W-:Y:S01]  /*9b40*/  FMUL.FTZ R54, R41.reuse, R50 ;  /* 0x0000003229367220 */ /* 0x040fe20000410000 */
[----:B------:R-:W-:Y:S02]  /*9b50*/  HADD2.F32 R38, -RZ, R42.H0_H0 ;  /* 0x2000002aff267230 */ /* 0x000fe40000004100 */
[----:B------:R-:W-:Y:S01]  /*9b60*/  FMUL.FTZ R41, R41, R44 ;  /* 0x0000002c29297220 */ /* 0x000fe20000410000 */
[----:B------:R-:W-:Y:S01]  /*9b70*/  HADD2.F32 R49, -RZ, R48.H0_H0 ;  /* 0x20000030ff317230 */ /* 0x000fe20000004100 */
[----:B------:R-:W-:Y:S01]  /*9b80*/  F2FP.F16.E4M3.UNPACK_B R5, R30 ;  /* 0x0000001eff05723e */ /* 0x000fe200020006ff */
[----:B------:R-:W-:Y:S02]  /*9b90*/  HADD2.F32 R39, -RZ, R39.H1_H1 ;  /* 0x30000027ff277230 */ /* 0x000fe40000004100 */
[C---:B------:R-:W-:Y:S01]  /*9ba0*/  FMUL.FTZ R56, R38.reuse, R53 ;  /* 0x0000003526387220 */ /* 0x040fe20000410000 */
[----:B------:R-:W-:Y:S02]  /*9bb0*/  HADD2.F32 R35, -RZ, R40.H0_H0 ;  /* 0x20000028ff237230 */ /* 0x000fe40000004100 */
[----:B------:R-:W-:Y:S01]  /*9bc0*/  FMUL.FTZ R58, R38, R49 ;  /* 0x00000031263a7220 */ /* 0x000fe20000410000 */
[----:B------:R-:W-:-:S02]  /*9bd0*/  HADD2.F32 R42, -RZ, R42.H1_H1 ;  /* 0x3000002aff2a7230 */ /* 0x000fc40000004100 */
[C---:B------:R-:W-:Y:S01]  /*9be0*/  FFMA.FTZ R38, R39.reuse, R44, -R54 ;  /* 0x0000002c27267223 */ /* 0x040fe20000010836 */
[----:B------:R-:W-:Y:S01]  /*9bf0*/  FFMA.FTZ R41, R39, R50, R41 ;  /* 0x0000003227297223 */ /* 0x000fe20000010029 */
[C---:B------:R-:W-:Y:S01]  /*9c00*/  FFMA.FTZ R39, R35.reuse, R49, -R56 ;  /* 0x0000003123277223 */ /* 0x040fe20000010838 */
[----:B------:R-:W-:Y:S01]  /*9c10*/  F2FP.F16.E4M3.UNPACK_B R54, R51.H1 ;  /* 0x00000033ff36723e */ /* 0x000fe200030006ff */
[----:B------:R-:W-:Y:S01]  /*9c20*/  HADD2.F32 R49, -RZ, R48.H1_H1 ;  /* 0x30000030ff317230 */ /* 0x000fe20000004100 */
[----:B------:R-:W-:Y:S01]  /*9c30*/  F2FP.F16.E4M3.UNPACK_B R48, R45.H1 ;  /* 0x0000002dff30723e */ /* 0x000fe200030006ff */
[----:B------:R-:W-:Y:S02]  /*9c40*/  HADD2.F32 R51, -RZ, R52.H1_H1 ;  /* 0x30000034ff337230 */ /* 0x000fe40000004100 */
[----:B------:R-:W-:Y:S01]  /*9c50*/  FFMA.FTZ R35, R35, R53, R58 ;  /* 0x0000003523237223 */ /* 0x000fe2000001003a */
[----:B------:R-:W-:Y:S02]  /*9c60*/  HADD2.F32 R52, -RZ, R54.H0_H0 ;  /* 0x20000036ff347230 */ /* 0x000fe40000004100 */
[----:B------:R-:W-:Y:S01]  /*9c70*/  FMUL.FTZ R56, R42, R49 ;  /* 0x000000312a387220 */ /* 0x000fe20000410000 */
[----:B------:R-:W-:-:S02]  /*9c80*/  HADD2.F32 R44, -RZ, R47.H0_H0 ;  /* 0x2000002fff2c7230 */ /* 0x000fc40000004100 */
[----:B------:R-:W-:Y:S01]  /*9c90*/  FMUL.FTZ R53, R42, R51 ;  /* 0x000000332a357220 */ /* 0x000fe20000410000 */
[----:B------:R-:W-:Y:S01]  /*9ca0*/  HADD2.F32 R50, -RZ, R48.H0_H0 ;  /* 0x20000030ff327230 */ /* 0x000fe20000004100 */
[----:B------:R-:W-:Y:S01]  /*9cb0*/  F2FP.F16.E4M3.UNPACK_B R30, R30.H1 ;  /* 0x0000001eff1e723e */ /* 0x000fe200030006ff */
[----:B------:R-:W-:Y:S02]  /*9cc0*/  HADD2.F32 R40, -RZ, R40.H1_H1 ;  /* 0x30000028ff287230 */ /* 0x000fe40000004100 */
[C---:B------:R-:W-:Y:S01]  /*9cd0*/  FMUL.FTZ R58, R44.reuse, R52 ;  /* 0x000000342c3a7220 */ /* 0x040fe20000410000 */
[--C-:B------:R-:W-:Y:S02]  /*9ce0*/  HADD2.F32 R45, -RZ, R46.reuse.H0_H0 ;  /* 0x2000002eff2d7230 */ /* 0x100fe40000004100 */
[-C--:B------:R-:W-:Y:S01]  /*9cf0*/  FMUL.FTZ R55, R44, R50.reuse ;  /* 0x000000322c377220 */ /* 0x080fe20000410000 */
[----:B------:R-:W-:Y:S02]  /*9d00*/  HADD2.F32 R46, -RZ, R46.H1_H1 ;  /* 0x3000002eff2e7230 */ /* 0x000fe40000004100 */
[C---:B------:R-:W-:Y:S01]  /*9d10*/  FFMA.FTZ R42, R40.reuse, R49, -R53 ;  /* 0x00000031282a7223 */ /* 0x040fe20000010835 */
[----:B------:R-:W-:Y:S01]  /*9d20*/  FFMA.FTZ R40, R40, R51, R56 ;  /* 0x0000003328287223 */ /* 0x000fe20000010038 */
[C---:B------:R-:W-:Y:S01]  /*9d30*/  FFMA.FTZ R44, R45.reuse, R50, -R58 ;  /* 0x000000322d2c7223 */ /* 0x040fe2000001083a */
[----:B------:R-:W-:Y:S01]  /*9d40*/  F2FP.F16.E4M3.UNPACK_B R53, R15.H1 ;  /* 0x0000000fff35723e */ /* 0x000fe200030006ff */
[----:B------:R-:W-:Y:S01]  /*9d50*/  FFMA.FTZ R45, R45, R52, R55 ;  /* 0x000000342d2d7223 */ /* 0x000fe20000010037 */
[----:B------:R-:W-:Y:S01]  /*9d60*/  F2FP.F16.E4M3.UNPACK_B R50, R21.H1 ;  /* 0x00000015ff32723e */ /* 0x000fe200030006ff */
[----:B------:R-:W-:Y:S01]  /*9d70*/  HADD2.F32 R51, -RZ, R48.H1_H1 ;  /* 0x30000030ff337230 */ /* 0x000fe20000004100 */
[----:B------:R-:W-:Y:S01]  /*9d80*/  F2FP.SATFINITE.E4M3.F32.PACK_AB_MERGE_C R32, R41, R32, RZ ;  /* 0x000000202920723e */ /* 0x000fe200048070ff */
[----:B------:R-:W-:-:S02]  /*9d90*/  HADD2.F32 R55, -RZ, R54.H1_H1 ;  /* 0x30000036ff377230 */ /* 0x000fc40000004100 */
[----:B------:R-:W-:Y:S01]  /*9da0*/  HADD2.F32 R48, -RZ, R47.H1_H1 ;  /* 0x3000002fff307230 */ /* 0x000fe20000004100 */
[----:B------:R-:W-:Y:S01]  /*9db0*/  F2FP.SATFINITE.E4M3.F32.PACK_AB_MERGE_C R13, R28, R13, R32 ;  /* 0x0000000d1c0d723e */ /* 0x000fe20004807020 */
[----:B------:R-:W-:Y:S02]  /*9dc0*/  HADD2.F32 R54, -RZ, R53.H0_H0 ;  /* 0x20000035ff367230 */ /* 0x000fe40000004100 */
[----:B------:R-:W-:Y:S02]  /*9dd0*/  HADD2.F32 R47, -RZ, R43.H0_H0 ;  /* 0x2000002bff2f7230 */ /* 0x000fe40000004100 */
[C---:B------:R-:W-:Y:S01]  /*9de0*/  FMUL.FTZ R59, R48.reuse, R55 ;  /* 0x00000037303b7220 */ /* 0x040fe20000410000 */
[----:B------:R-:W-:Y:S02]  /*9df0*/  HADD2.F32 R52, -RZ, R50.H0_H0 ;  /* 0x20000032ff347230 */ /* 0x000fe40000004100 */
[----:B------:R-:W-:Y:S01]  /*9e00*/  FMUL.FTZ R56, R48, R51 ;  /* 0x0000003330387220 */ /* 0x000fe20000410000 */
[----:B------:R-:W-:-:S02]  /*9e10*/  HADD2.F32 R49, -RZ, R37.H0_H0 ;  /* 0x20000025ff317230 */ /* 0x000fc40000004100 */
[C---:B------:R-:W-:Y:S01]  /*9e20*/  FMUL.FTZ R48, R47.reuse, R54 ;  /* 0x000000362f307220 */ /* 0x040fe20000410000 */
[----:B------:R-:W-:Y:S02]  /*9e30*/  HADD2.F32 R43, -RZ, R43.H1_H1 ;  /* 0x3000002bff2b7230 */ /* 0x000fe40000004100 */
[-C--:B------:R-:W-:Y:S01]  /*9e40*/  FMUL.FTZ R57, R47, R52.reuse ;  /* 0x000000342f397220 */ /* 0x080fe20000410000 */
[C---:B------:R-:W-:Y:S01]  /*9e50*/  FFMA.FTZ R47, R46.reuse, R51, -R59 ;  /* 0x000000332e2f7223 */ /* 0x040fe2000001083b */
[----:B------:R-:W-:Y:S01]  /*9e60*/  FFMA.FTZ R46, R46, R55, R56 ;  /* 0x000000372e2e7223 */ /* 0x000fe20000010038 */
[----:B------:R-:W-:Y:S02]  /*9e70*/  HADD2.F32 R56, -RZ, R53.H1_H1 ;  /* 0x30000035ff387230 */ /* 0x000fe40000004100 */
[----:B------:R-:W-:Y:S01]  /*9e80*/  FFMA.FTZ R48, R49, R52, -R48 ;  /* 0x0000003431307223 */ /* 0x000fe20000010830 */
[----:B------:R-:W-:Y:S01]  /*9e90*/  HADD2.F32 R52, -RZ, R50.H1_H1 ;  /* 0x30000032ff347230 */ /* 0x000fe20000004100 */
[----:B------:R-:W-:Y:S01]  /*9ea0*/  F2FP.F16.E4M3.UNPACK_B R51, R15 ;  /* 0x0000000fff33723e */ /* 0x000fe200020006ff */
[----:B------:R-:W-:Y:S01]  /*9eb0*/  HADD2.F32 R37, -RZ, R37.H1_H1 ;  /* 0x30000025ff257230 */ /* 0x000fe20000004100 */
[----:B------:R-:W-:Y:S01]  /*9ec0*/  F2FP.F16.E4M3.UNPACK_B R50, R21 ;  /* 0x00000015ff32723e */ /* 0x000fe200020006ff */
[----:B------:R-:W-:Y:S01]  /*9ed0*/  FMUL.FTZ R58, R43, R56 ;  /* 0x000000382b3a7220 */ /* 0x000fe20000410000 */
[----:B------:R-:W-:Y:S01]  /*9ee0*/  FFMA.FTZ R49, R49, R54, R57 ;  /* 0x0000003631317223 */ /* 0x000fe20000010039 */
[----:B------:R-:W-:Y:S01]  /*9ef0*/  FMUL.FTZ R43, R43, R52 ;  /* 0x000000342b2b7220 */ /* 0x000fe20000410000 */
[----:B------:R-:W-:-:S02]  /*9f00*/  HADD2.F32 R54, -RZ, R51.H0_H0 ;  /* 0x20000033ff367230 */ /* 0x000fc40000004100 */
[C---:B------:R-:W-:Y:S01]  /*9f10*/  FFMA.FTZ R55, R37.reuse, R52, -R58 ;  /* 0x0000003425377223 */ /* 0x040fe2000001083a */
[----:B------:R-:W-:Y:S02]  /*9f20*/  HADD2.F32 R21, -RZ, R33.H0_H0 ;  /* 0x20000021ff157230 */ /* 0x000fe40000004100 */
[----:B------:R-:W-:Y:S01]  /*9f30*/  FFMA.FTZ R60, R37, R56, R43 ;  /* 0x00000038253c7223 */ /* 0x000fe2000001002b */
[----:B------:R-:W-:Y:S01]  /*9f40*/  HADD2.F32 R52, -RZ, R50.H0_H0 ;  /* 0x20000032ff347230 */ /* 0x000fe20000004100 */
[----:B------:R-:W-:Y:S01]  /*9f50*/  F2FP.F16.E4M3.UNPACK_B R37, R4.H1 ;  /* 0x00000004ff25723e */ /* 0x000fe200030006ff */
[----:B------:R-:W-:Y:S02]  /*9f60*/  HADD2.F32 R51, -RZ, R51.H1_H1 ;  /* 0x30000033ff337230 */ /* 0x000fe40000004100 */
[C---:B------:R-:W-:Y:S01]  /*9f70*/  FMUL.FTZ R56, R21.reuse, R54 ;  /* 0x0000003615387220 */ /* 0x040fe20000410000 */
[----:B------:R-:W-:Y:S02]  /*9f80*/  HADD2.F32 R33, -RZ, R33.H1_H1 ;  /* 0x30000021ff217230 */ /* 0x000fe40000004100 */
[----:B------:R-:W-:Y:S01]  /*9f90*/  FMUL.FTZ R58, R21, R52 ;  /* 0x00000034153a7220 */ /* 0x000fe20000410000 */
[----:B------:R-:W-:Y:S01]  /*9fa0*/  HADD2.F32 R15, -RZ, R14.H0_H0 ;  /* 0x2000000eff0f7230 */ /* 0x000fe20000004100 */
[----:B------:R-:W-:Y:S01]  /*9fb0*/  F2FP.F16.E4M3.UNPACK_B R21, R12.H1 ;  /* 0x0000000cff15723e */ /* 0x000fe200030006ff */
[----:B------:R-:W-:-:S02]  /*9fc0*/  HADD2.F32 R50, -RZ, R50.H1_H1 ;  /* 0x30000032ff327230 */ /* 0x000fc40000004100 */
[-C--:B------:R-:W-:Y:S01]  /*9fd0*/  FMUL.FTZ R43, R33, R51.reuse ;  /* 0x00000033212b7220 */ /* 0x080fe20000410000 */
[----:B------:R-:W-:Y:S02]  /*9fe0*/  HADD2.F32 R14, -RZ, R14.H1_H1 ;  /* 0x3000000eff0e7230 */ /* 0x000fe40000004100 */
[C---:B------:R-:W-:Y:S01]  /*9ff0*/  FFMA.FTZ R56, R15.reuse, R52, -R56 ;  /* 0x000000340f387223 */ /* 0x040fe20000010838 */
[----:B------:R-:W-:Y:S01]  /*a000*/  FFMA.FTZ R58, R15, R54, R58 ;  /* 0x000000360f3a7223 */ /* 0x000fe2000001003a */
[-C--:B------:R-:W-:Y:S01]  /*a010*/  FMUL.FTZ R52, R33, R50.reuse ;  /* 0x0000003221347220 */ /* 0x080fe20000410000 */
[----:B------:R-:W-:Y:S02]  /*a020*/  HADD2.F32 R15, -RZ, R34.H0_H0 ;  /* 0x20000022ff0f7230 */ /* 0x000fe40000004100 */
[C---:B------:R-:W-:Y:S01]  /*a030*/  FFMA.FTZ R53, R14.reuse, R50, -R43 ;  /* 0x000000320e357223 */ /* 0x040fe2000001082b */
[----:B------:R-:W-:Y:S02]  /*a040*/  HADD2.F32 R43, -RZ, R37.H0_H0 ;  /* 0x20000025ff2b7230 */ /* 0x000fe40000004100 */
[----:B------:R-:W-:Y:S01]  /*a050*/  FFMA.FTZ R51, R14, R51, R52 ;  /* 0x000000330e337223 */ /* 0x000fe20000010034 */
[----:B------:R-:W-:Y:S01]  /*a060*/  HADD2.F32 R33, -RZ, R21.H0_H0 ;  /* 0x20000015ff217230 */ /* 0x000fe20000004100 */
[----:B------:R-:W-:Y:S01]  /*a070*/  F2FP.F16.E4M3.UNPACK_B R12, R12 ;  /* 0x0000000cff0c723e */ /* 0x000fe200020006ff */
[----:B------:R-:W-:-:S02]  /*a080*/  HADD2.F32 R14, -RZ, R30.H0_H0 ;  /* 0x2000001eff0e7230 */ /* 0x000fc40000004100 */
[C---:B------:R-:W-:Y:S01]  /*a090*/  FMUL.FTZ R57, R15.reuse, R43 ;  /* 0x0000002b0f397220 */ /* 0x040fe20000410000 */
[----:B------:R-:W-:Y:S02]  /*a0a0*/  HADD2.F32 R37, -RZ, R37.H1_H1 ;  /* 0x30000025ff257230 */ /* 0x000fe40000004100 */
[-C--:B------:R-:W-:Y:S01]  /*a0b0*/  FMUL.FTZ R15, R15, R33.reuse ;  /* 0x000000210f0f7220 */ /* 0x080fe20000410000 */
[----:B------:R-:W-:Y:S02]  /*a0c0*/  HADD2.F32 R34, -RZ, R34.H1_H1 ;  /* 0x30000022ff227230 */ /* 0x000fe40000004100 */
[----:B------:R-:W-:Y:S01]  /*a0d0*/  FFMA.FTZ R57, R14, R33, -R57 ;  /* 0x000000210e397223 */ /* 0x000fe20000010839 */
[----:B------:R-:W-:Y:S01]  /*a0e0*/  HADD2.F32 R21, -RZ, R21.H1_H1 ;  /* 0x30000015ff157230 */ /* 0x000fe20000004100 */
[----:B------:R-:W-:Y:S01]  /*a0f0*/  F2FP.F16.E4M3.UNPACK_B R4, R4 ;  /* 0x00000004ff04723e */ /* 0x000fe200020006ff */
[----:B------:R-:W-:Y:S02]  /*a100*/  HADD2.F32 R30, -RZ, R30.H1_H1 ;  /* 0x3000001eff1e7230 */ /* 0x000fe40000004100 */
[----:B------:R-:W-:Y:S01]  /*a110*/  FMUL.FTZ R33, R34, R37 ;  /* 0x0000002522217220 */ /* 0x000fe20000410000 */
[----:B------:R-:W-:Y:S01]  /*a120*/  FFMA.FTZ R43, R14, R43, R15 ;  /* 0x0000002b0e2b7223 */ /* 0x000fe2000001000f */
[----:B------:R-:W-:Y:S01]  /*a130*/  FMUL.FTZ R34, R34, R21 ;  /* 0x0000001522227220 */ /* 0x000fe20000410000 */
[----:B------:R-:W-:-:S02]  /*a140*/  HADD2.F32 R15, -RZ, R12.H0_H0 ;  /* 0x2000000cff0f7230 */ /* 0x000fc40000004100 */
[C---:B------:R-:W-:Y:S01]  /*a150*/  FFMA.FTZ R50, R30.reuse, R21, -R33 ;  /* 0x000000151e327223 */ /* 0x040fe20000010821 */
[----:B------:R-:W-:Y:S02]  /*a160*/  HADD2.F32 R14, -RZ, R12.H1_H1 ;  /* 0x3000000cff0e7230 */ /* 0x000fe40000004100 */
[----:B------:R-:W-:Y:S01]  /*a170*/  FFMA.FTZ R52, R30, R37, R34 ;  /* 0x000000251e347223 */ /* 0x000fe20000010022 */
[--C-:B------:R-:W-:Y:S02]  /*a180*/  HADD2.F32 R12, -RZ, R7.reuse.H0_H0 ;  /* 0x20000007ff0c7230 */ /* 0x100fe40000004100 */
[--C-:B------:R-:W-:Y:S01]  /*a190*/  HADD2.F32 R30, -RZ, R4.reuse.H1_H1 ;  /* 0x30000004ff1e7230 */ /* 0x100fe20000004100 */
[----:B------:R-:W-:Y:S01]  /*a1a0*/  F2FP.SATFINITE.E4M3.F32.PACK_AB_MERGE_C R50, R50, R57, RZ ;  /* 0x000000393232723e */ /* 0x000fe200048070ff */
[----:B------:R-:W-:Y:S01]  /*a1b0*/  HADD2.F32 R7, -RZ, R7.H1_H1 ;  /* 0x30000007ff077230 */ /* 0x000fe20000004100 */
[----:B------:R-:W-:Y:S01]  /*a1c0*/  F2FP.SATFINITE.E4M3.F32.PACK_AB_MERGE_C R43, R52, R43, RZ ;  /* 0x0000002b342b723e */ /* 0x000fe200048070ff */
[----:B------:R-:W-:-:S02]  /*a1d0*/  HADD2.F32 R21, -RZ, R4.H0_H0 ;  /* 0x20000004ff157230 */ /* 0x000fc40000004100 */
[--C-:B------:R-:W-:Y:S02]  /*a1e0*/  HADD2.F32 R4, -RZ, R5.reuse.H0_H0 ;  /* 0x20000005ff047230 */ /* 0x100fe40000004100 */
[C---:B------:R-:W-:Y:S01]  /*a1f0*/  FMUL.FTZ R34, R7.reuse, R30 ;  /* 0x0000001e07227220 */ /* 0x040fe20000410000 */
[----:B------:R-:W-:Y:S02]  /*a200*/  HADD2.F32 R5, -RZ, R5.H1_H1 ;  /* 0x30000005ff057230 */ /* 0x000fe40000004100 */
[C---:B------:R-:W-:Y:S01]  /*a210*/  FMUL.FTZ R33, R12.reuse, R21 ;  /* 0x000000150c217220 */ /* 0x040fe20000410000 */
[-C--:B------:R-:W-:Y:S01]  /*a220*/  FMUL.FTZ R7, R7, R14.reuse ;  /* 0x0000000e07077220 */ /* 0x080fe20000410000 */
[-C--:B------:R-:W-:Y:S01]  /*a230*/  FMUL.FTZ R12, R12, R15.reuse ;  /* 0x0000000f0c0c7220 */ /* 0x080fe20000410000 */
[C---:B------:R-:W-:Y:S02]  /*a240*/  FFMA.FTZ R34, R5.reuse, R14, -R34 ;  /* 0x0000000e05227223 */ /* 0x040fe40000010822 */
[----:B------:R-:W-:Y:S01]  /*a250*/  FFMA.FTZ R14, R5, R30, R7 ;  /* 0x0000001e050e7223 */ /* 0x000fe20000010007 */
[C---:B------:R-:W-:Y:S01]  /*a260*/  FFMA.FTZ R33, R4.reuse, R15, -R33 ;  /* 0x0000000f04217223 */ /* 0x040fe20000010821 */
[----:B------:R-:W-:Y:S01]  /*a270*/  FFMA.FTZ R21, R4, R21, R12 ;  /* 0x0000001504157223 */ /* 0x000fe2000001000c */
[----:B------:R-:W-:-:S02]  /*a280*/  F2FP.SATFINITE.E4M3.F32.PACK_AB_MERGE_C R5, R38, R31, RZ ;  /* 0x0000001f2605723e */ /* 0x000fc400048070ff */
[----:B------:R-:W-:Y:S02]  /*a290*/  F2FP.SATFINITE.E4M3.F32.PACK_AB_MERGE_C R7, R47, R44, RZ ;  /* 0x0000002c2f07723e */ /* 0x000fe400048070ff */
[----:B------:R-:W-:Y:S02]  /*a2a0*/  F2FP.SATFINITE.E4M3.F32.PACK_AB_MERGE_C R4, R55, R48, RZ ;  /* 0x000000303704723e */ /* 0x000fe400048070ff */
[----:B------:R-:W-:Y:S02]  /*a2b0*/  F2FP.SATFINITE.E4M3.F32.PACK_AB_MERGE_C R15, R46, R45, RZ ;  /* 0x0000002d2e0f723e */ /* 0x000fe400048070ff */
[----:B------:R-:W-:Y:S02]  /*a2c0*/  F2FP.SATFINITE.E4M3.F32.PACK_AB_MERGE_C R12, R60, R49, RZ ;  /* 0x000000313c0c723e */ /* 0x000fe400048070ff */
[----:B------:R-:W-:Y:S02]  /*a2d0*/  F2FP.SATFINITE.E4M3.F32.PACK_AB_MERGE_C R5, R29, R6, R5 ;  /* 0x000000061d05723e */ /* 0x000fe40004807005 */
[----:B------:R-:W-:-:S02]  /*a2e0*/  F2FP.SATFINITE.E4M3.F32.PACK_AB_MERGE_C R7, R42, R39, R7 ;  /* 0x000000272a07723e */ /* 0x000fc40004807007 */
[----:B------:R-:W-:Y:S02]  /*a2f0*/  F2FP.SATFINITE.E4M3.F32.PACK_AB_MERGE_C R4, R53, R56, R4 ;  /* 0x000000383504723e */ /* 0x000fe40004807004 */
[----:B------:R-:W-:Y:S02]  /*a300*/  F2FP.SATFINITE.E4M3.F32.PACK_AB_MERGE_C R6, R34, R33, R50 ;  /* 0x000000212206723e */ /* 0x000fe40004807032 */
[----:B------:R-:W-:Y:S02]  /*a310*/  F2FP.SATFINITE.E4M3.F32.PACK_AB_MERGE_C R15, R40, R35, R15 ;  /* 0x00000023280f723e */ /* 0x000fe4000480700f */
[----:B------:R-:W-:Y:S01]  /*a320*/  F2FP.SATFINITE.E4M3.F32.PACK_AB_MERGE_C R12, R51, R58, R12 ;  /* 0x0000003a330c723e */ /* 0x000fe2000480700c */
[----:B------:R3:W-:Y:S01]  /*a330*/  STS.128 [R20+0xf000], R4 ;  /* 0x00f0000414007388 */ /* 0x0007e20000000c00 */
[----:B------:R-:W-:-:S05]  /*a340*/  F2FP.SATFINITE.E4M3.F32.PACK_AB_MERGE_C R14, R14, R21, R43 ;  /* 0x000000150e0e723e */ /* 0x000fca000480702b */
[----:B------:R3:W-:Y:S02]  /*a350*/  STS.128 [R0+0xf000], R12 ;  /* 0x00f0000c00007388 */ /* 0x0007e40000000c00 */
.L_x_447:
[----:B------:R-:W-:Y:S05]  /*a360*/  BSYNC B1 ;  /* 0x0000000000017941 */ /* 0x000fea0003800000 */
.L_x_446:
[----:B------:R-:W-:Y:S05]  /*a370*/  @P1 BRA `(.L_x_436) ;  /* 0x0000000c00f81947 */ /* 0x000fea0003800000 */
[----:B--2---:R-:W2:Y:S04]  /*a380*/  LDL R21, [R1+0x4] ;  /* 0x0000040001157983 */ /* 0x004ea80000100800 */
[----:B------:R-:W4:Y:S01]  /*a390*/  LDL R49, [R1+0x5c] ;  /* 0x00005c0001317983 */ /* 0x000f220000100800 */
[----:B---3-5:R-:W-:Y:S02]  /*a3a0*/  SHF.R.U32.HI R0, RZ, 0x8, R24 ;  /* 0x00000008ff007819 */ /* 0x028fe40000011618 */
[----:B------:R-:W-:Y:S02]  /*a3b0*/  LOP3.LUT R5, R24, 0xff, RZ, 0xc0, !PT ;  /* 0x000000ff18057812 */ /* 0x000fe400078ec0ff */
[----:B------:R-:W-:Y:S02]  /*a3c0*/  LOP3.LUT R0, R0, 0xff, RZ, 0xc0, !PT ;  /* 0x000000ff00007812 */ /* 0x000fe400078ec0ff */
[----:B------:R-:W-:-:S02]  /*a3d0*/  SHF.R.U32.HI R14, RZ, 0x8, R25 ;  /* 0x00000008ff0e7819 */ /* 0x000fc40000011619 */
[----:B------:R-:W-:Y:S02]  /*a3e0*/  PRMT R20, R0, 0x7604, R5 ;  /* 0x0000760400147816 */ /* 0x000fe40000000005 */
[----:B------:R-:W-:Y:S02]  /*a3f0*/  LOP3.LUT R7, R25, 0xff, RZ, 0xc0, !PT ;  /* 0x000000ff19077812 */ /* 0x000fe400078ec0ff */
[----:B------:R-:W-:Y:S02]  /*a400*/  SHF.R.U32.HI R6, RZ, 0x8, R27 ;  /* 0x00000008ff067819 */ /* 0x000fe4000001161b */
[----:B------:R-:W-:Y:S02]  /*a410*/  LOP3.LUT R0, R14, 0xff, RZ, 0xc0, !PT ;  /* 0x000000ff0e007812 */ /* 0x000fe400078ec0ff */
[----:B------:R-:W-:Y:S02]  /*a420*/  LOP3.LUT R13, R27, 0xff, RZ, 0xc0, !PT ;  /* 0x000000ff1b0d7812 */ /* 0x000fe400078ec0ff */
[----:B------:R-:W-:-:S02]  /*a430*/  LOP3.LUT R6, R6, 0xff, RZ, 0xc0, !PT ;  /* 0x000000ff06067812 */ /* 0x000fc400078ec0ff */
[----:B0-----:R-:W-:Y:S02]  /*a440*/  PRMT R28, R0, 0x7604, R7 ;  /* 0x00007604001c7816 */ /* 0x001fe40000000007 */
[----:B------:R-:W-:Y:S02]  /*a450*/  SHF.R.U32.HI R12, RZ, 0x8, R8 ;  /* 0x00000008ff0c7819 */ /* 0x000fe40000011608 */
[----:B------:R-:W-:Y:S02]  /*a460*/  PRMT R32, R6, 0x7604, R13 ;  /* 0x0000760406207816 */ /* 0x000fe4000000000d */
[----:B------:R-:W-:Y:S02]  /*a470*/  LOP3.LUT R15, R8, 0xff, RZ, 0xc0, !PT ;  /* 0x000000ff080f7812 */ /* 0x000fe400078ec0ff */
[----:B------:R-:W-:Y:S02]  /*a480*/  LOP3.LUT R12, R12, 0xff, RZ, 0xc0, !PT ;  /* 0x000000ff0c0c7812 */ /* 0x000fe400078ec0ff */
[----:B------:R-:W-:-:S02]  /*a490*/  SHF.R.U32.HI R13, RZ, 0x8, R10 ;  /* 0x00000008ff0d7819 */ /* 0x000fc4000001160a */
[----:B------:R-:W-:Y:S02]  /*a4a0*/  PRMT R33, R12, 0x7604, R15 ;  /* 0x000076040c217816 */ /* 0x000fe4000000000f */
[----:B------:R-:W-:Y:S02]  /*a4b0*/  LOP3.LUT R14, R13, 0xff, RZ, 0xc0, !PT ;  /* 0x000000ff0d0e7812 */ /* 0x000fe400078ec0ff */
[----:B------:R-:W-:Y:S02]  /*a4c0*/  SHF.R.U32.HI R12, RZ, 0x8, R9 ;  /* 0x00000008ff0c7819 */ /* 0x000fe40000011609 */
[----:B------:R-:W-:Y:S02]  /*a4d0*/  SHF.R.U32.HI R4, RZ, 0x8, R26 ;  /* 0x00000008ff047819 */ /* 0x000fe4000001161a */
[----:B------:R-:W-:Y:S02]  /*a4e0*/  LOP3.LUT R15, R9, 0xff, RZ, 0xc0, !PT ;  /* 0x000000ff090f7812 */ /* 0x000fe400078ec0ff */
[----:B------:R-:W-:-:S02]  /*a4f0*/  LOP3.LUT R12, R12, 0xff, RZ, 0xc0, !PT ;  /* 0x000000ff0c0c7812 */ /* 0x000fc400078ec0ff */
[----:B------:R-:W-:Y:S02]  /*a500*/  LOP3.LUT R5, R26, 0xff, RZ, 0xc0, !PT ;  /* 0x000000ff1a057812 */ /* 0x000fe400078ec0ff */
[----:B------:R-:W-:Y:S02]  /*a510*/  LOP3.LUT R4, R4, 0xff, RZ, 0xc0, !PT ;  /* 0x000000ff04047812 */ /* 0x000fe400078ec0ff */
[----:B------:R-:W-:Y:S02]  /*a520*/  PRMT R35, R12, 0x7604, R15 ;  /* 0x000076040c237816 */ /* 0x000fe4000000000f */
[----:B------:R-:W-:Y:S02]  /*a530*/  PRMT R30, R4, 0x7604, R5 ;  /* 0x00007604041e7816 */ /* 0x000fe40000000005 */
[----:B------:R-:W-:Y:S02]  /*a540*/  SHF.R.U32.HI R29, RZ, 0x8, R11 ;  /* 0x00000008ff1d7819 */ /* 0x000fe4000001160b */
[----:B------:R-:W-:-:S02]  /*a550*/  LOP3.LUT R34, R11, 0xff, RZ, 0xc0, !PT ;  /* 0x000000ff0b227812 */ /* 0x000fc400078ec0ff */
[----:B------:R-:W-:-:S04]  /*a560*/  SHF.R.U32.HI R31, RZ, 0x10, R27 ;  /* 0x00000010ff1f7819 */ /* 0x000fc8000001161b */
[----:B------:R-:W-:-:S04]  /*a570*/  LOP3.LUT R31, R31, 0xff, RZ, 0xc0, !PT ;  /* 0x000000ff1f1f7812 */ /* 0x000fc800078ec0ff */
[----:B------:R-:W-:Y:S02]  /*a580*/  PRMT R31, R31, 0x7054, R32 ;  /* 0x000070541f1f7816 */ /* 0x000fe40000000020 */
[----:B------:R-:W-:-:S04]  /*a590*/  SHF.R.U32.HI R32, RZ, 0x10, R11 ;  /* 0x00000010ff207819 */ /* 0x000fc8000001160b */
[----:B------:R-:W-:Y:S02]  /*a5a0*/  LOP3.LUT R32, R32, 0xff, RZ, 0xc0, !PT ;  /* 0x000000ff20207812 */ /* 0x000fe400078ec0ff */
[----:B--2---:R-:W-:Y:S02]  /*a5b0*/  LEA.HI R3, R3, R21, RZ, 0x1c ;  /* 0x0000001503037211 */ /* 0x004fe400078fe0ff */
[----:B------:R-:W-:Y:S02]  /*a5c0*/  LOP3.LUT R21, R10, 0xff, RZ, 0xc0, !PT ;  /* 0x000000ff0a157812 */ /* 0x000fe400078ec0ff */
[C---:B------:R-:W-:Y:S01]  /*a5d0*/  LEA.HI R0, R3.reuse, R3, RZ, 0x1 ;  /* 0x0000000303007211 */ /* 0x040fe200078f08ff */
[----:B------:R-:W-:Y:S01]  /*a5e0*/  IMAD.SHL.U32 R3, R3, 0x10, RZ ;  /* 0x0000001003037824 */ /* 0x000fe200078e00ff */
[----:B-1----:R-:W-:Y:S01]  /*a5f0*/  PRMT R37, R14, 0x7604, R21 ;  /* 0x000076040e257816 */ /* 0x002fe20000000015 */
[----:B----4-:R-:W-:Y:S01]  /*a600*/  LDS.128 R4, [R49+0xf000] ;  /* 0x00f0000031047984 */ /* 0x010fe20000000c00 */
[----:B------:R-:W-:-:S02]  /*a610*/  SHF.R.S32.HI R0, RZ, 0x1, R0 ;  /* 0x00000001ff007819 */ /* 0x000fc40000011400 */
[----:B------:R-:W-:Y:S02]  /*a620*/  LOP3.LUT R3, R63, 0x10, R3, 0xf8, !PT ;  /* 0x000000103f037812 */ /* 0x000fe400078ef803 */
[----:B------:R-:W-:Y:S01]  /*a630*/  SHF.R.U32.HI R21, RZ, 0x10, R25 ;  /* 0x00000010ff157819 */ /* 0x000fe20000011619 */
[----:B------:R-:W-:Y:S01]  /*a640*/  IMAD R13, R0, 0x1800, R62 ;  /* 0x00001800000d7824 */ /* 0x000fe200078e023e */
[----:B------:R-:W-:Y:S02]  /*a650*/  LOP3.LUT R0, R3, R61, RZ, 0x3c, !PT ;  /* 0x0000003d03007212 */ /* 0x000fe400078e3cff */
[----:B------:R-:W-:Y:S02]  /*a660*/  LOP3.LUT R3, R29, 0xff, RZ, 0xc0, !PT ;  /* 0x000000ff1d037812 */ /* 0x000fe400078ec0ff */
[----:B------:R-:W-:Y:S02]  /*a670*/  IADD3 R0, R18, R13, R0 ;  /* 0x0000000d12007210 */ /* 0x000fe40007ffe000 */
[----:B------:R-:W-:-:S02]  /*a680*/  PRMT R41, R3, 0x7604, R34 ;  /* 0x0000760403297816 */ /* 0x000fc40000000022 */
[----:B------:R-:W-:Y:S01]  /*a690*/  SHF.R.U32.HI R3, RZ, 0x10, R24 ;  /* 0x00000010ff037819 */ /* 0x000fe20000011618 */
[----:B------:R-:W0:Y:S01]  /*a6a0*/  LDS.128 R12, [R0+0xf000] ;  /* 0x00f00000000c7984 */ /* 0x000e220000000c00 */
[----:B------:R-:W-:Y:S02]  /*a6b0*/  SHF.R.U32.HI R29, RZ, 0x10, R26 ;  /* 0x00000010ff1d7819 */ /* 0x000fe4000001161a */
[----:B------:R-:W-:Y:S02]  /*a6c0*/  LOP3.LUT R3, R3, 0xff, RZ, 0xc0, !PT ;  /* 0x000000ff03037812 */ /* 0x000fe400078ec0ff */
[----:B------:R-:W-:Y:S02]  /*a6d0*/  LOP3.LUT R21, R21, 0xff, RZ, 0xc0, !PT ;  /* 0x000000ff15157812 */ /* 0x000fe400078ec0ff */
[----:B------:R-:W-:Y:S02]  /*a6e0*/  LOP3.LUT R29, R29, 0xff, RZ, 0xc0, !PT ;  /* 0x000000ff1d1d7812 */ /* 0x000fe400078ec0ff */
[----:B------:R-:W-:-:S02]  /*a6f0*/  PRMT R3, R3, 0x7054, R20 ;  /* 0x0000705403037816 */ /* 0x000fc40000000014 */
[----:B------:R-:W-:Y:S02]  /*a700*/  PRMT R21, R21, 0x7054, R28 ;  /* 0x0000705415157816 */ /* 0x000fe4000000001c */
[----:B------:R-:W-:Y:S02]  /*a710*/  SHF.R.U32.HI R20, RZ, 0x10, R8 ;  /* 0x00000010ff147819 */ /* 0x000fe40000011608 */
[----:B------:R-:W-:Y:S02]  /*a720*/  SHF.R.U32.HI R28, RZ, 0x10, R9 ;  /* 0x00000010ff1c7819 */ /* 0x000fe40000011609 */
[----:B------:R-:W-:Y:S02]  /*a730*/  PRMT R29, R29, 0x7054, R30 ;  /* 0x000070541d1d7816 */ /* 0x000fe4000000001e */
[----:B------:R-:W-:Y:S02]  /*a740*/  SHF.R.U32.HI R30, RZ, 0x10, R10 ;  /* 0x00000010ff1e7819 */ /* 0x000fe4000001160a */
[----:B------:R-:W-:-:S02]  /*a750*/  LOP3.LUT R20, R20, 0xff, RZ, 0xc0, !PT ;  /* 0x000000ff14147812 */ /* 0x000fc400078ec0ff */
[----:B------:R-:W-:Y:S02]  /*a760*/  LOP3.LUT R28, R28, 0xff, RZ, 0xc0, !PT ;  /* 0x000000ff1c1c7812 */ /* 0x000fe400078ec0ff */
[----:B------:R-:W-:Y:S02]  /*a770*/  LOP3.LUT R30, R30, 0xff, RZ, 0xc0, !PT ;  /* 0x000000ff1e1e7812 */ /* 0x000fe400078ec0ff */
[----:B------:R-:W-:Y:S02]  /*a780*/  PRMT R33, R20, 0x7054, R33 ;  /* 0x0000705414217816 */ /* 0x000fe40000000021 */
[----:B------:R-:W-:Y:S02]  /*a790*/  PRMT R35, R28, 0x7054, R35 ;  /* 0x000070541c237816 */ /* 0x000fe40000000023 */
[----:B------:R-:W-:Y:S02]  /*a7a0*/  LOP3.LUT R28, R21, 0xff000000, R25, 0xf8, !PT ;  /* 0xff000000151c7812 */ /* 0x000fe400078ef819 */
[----:B------:R-:W-:-:S02]  /*a7b0*/  PRMT R39, R30, 0x7054, R37 ;  /* 0x000070541e277816 */ /* 0x000fc40000000025 */
[----:B------:R-:W-:Y:S02]  /*a7c0*/  LOP3.LUT R21, R33, 0xff000000, R8, 0xf8, !PT ;  /* 0xff00000021157812 */ /* 0x000fe400078ef808 */
[----:B------:R-:W-:Y:S02]  /*a7d0*/  LOP3.LUT R33, R35, 0xff000000, R9, 0xf8, !PT ;  /* 0xff00000023217812 */ /* 0x000fe400078ef809 */
[----:B------:R-:W-:Y:S02]  /*a7e0*/  LOP3.LUT R8, R39, 0xff000000, R10, 0xf8, !PT ;  /* 0xff00000027087812 */ /* 0x000fe400078ef80a */
[----:B------:R-:W-:Y:S02]  /*a7f0*/  F2FP.F16.E4M3.UNPACK_B R39, R33 ;  /* 0x00000021ff27723e */ /* 0x000fe400020006ff */
[----:B0-----:R-:W-:Y:S02]  /*a800*/  F2FP.F16.E4M3.UNPACK_B R25, R13 ;  /* 0x0000000dff19723e */ /* 0x001fe400020006ff */
[----:B------:R-:W-:Y:S01]  /*a810*/  PRMT R41, R32, 0x7054, R41 ;  /* 0x0000705420297816 */ /* 0x000fe20000000029 */
[--C-:B------:R-:W-:Y:S01]  /*a820*/  HADD2.F32 R42, -RZ, R39.reuse.H0_H0 ;  /* 0x20000027ff2a7230 */ /* 0x100fe20000004100 */
[----:B------:R-:W-:Y:S01]  /*a830*/  LOP3.LUT R20, R3, 0xff000000, R24, 0xf8, !PT ;  /* 0xff00000003147812 */ /* 0x000fe200078ef818 */
[----:B------:R-:W-:Y:S01]  /*a840*/  HADD2.F32 R39, -RZ, R39.H1_H1 ;  /* 0x30000027ff277230 */ /* 0x000fe20000004100 */
[----:B------:R-:W-:-:S02]  /*a850*/  F2FP.F16.E4M3.UNPACK_B R32, R28 ;  /* 0x0000001cff20723e */ /* 0x000fc400020006ff */
[-C--:B------:R-:W-:Y:S02]  /*a860*/  F2FP.F16.E4M3.UNPACK_B R10, R5.reuse ;  /* 0x00000005ff0a723e */ /* 0x080fe400020006ff */
[----:B------:R-:W-:Y:S01]  /*a870*/  F2FP.F16.E4M3.UNPACK_B R24, R5.H1 ;  /* 0x00000005ff18723e */ /* 0x000fe200030006ff */
[--C-:B------:R-:W-:Y:S01]  /*a880*/  HADD2.F32 R5, -RZ, R25.reuse.H0_H0 ;  /* 0x20000019ff057230 */ /* 0x100fe20000004100 */
[----:B------:R-:W-:Y:S01]  /*a890*/  LOP3.LUT R37, R31, 0xff000000, R27, 0xf8, !PT ;  /* 0xff0000001f257812 */ /* 0x000fe200078ef81b */
[----:B------:R-:W-:Y:S01]  /*a8a0*/  HADD2.F32 R40, -RZ, R32.H0_H0 ;  /* 0x20000020ff287230 */ /* 0x000fe20000004100 */
[-C--:B------:R-:W-:Y:S01]  /*a8b0*/  F2FP.F16.E4M3.UNPACK_B R27, R12.reuse ;  /* 0x0000000cff1b723e */ /* 0x080fe200020006ff */
[----:B------:R-:W-:Y:S01]  /*a8c0*/  HADD2.F32 R9, -RZ, R10.H0_H0 ;  /* 0x2000000aff097230 */ /* 0x000fe20000004100 */
[----:B------:R-:W-:Y:S01]  /*a8d0*/  F2FP.F16.E4M3.UNPACK_B R34, R12.H1 ;  /* 0x0000000cff22723e */ /* 0x000fe200030006ff */
[----:B------:R-:W-:Y:S01]  /*a8e0*/  FMUL.FTZ R12, R5, R42 ;  /* 0x0000002a050c7220 */ /* 0x000fe20000410000 */
[----:B------:R-:W-:Y:S01]  /*a8f0*/  LOP3.LUT R3, R29, 0xff000000, R26, 0xf8, !PT ;  /* 0xff0000001d037812 */ /* 0x000fe200078ef81a */
[----:B------:R-:W-:Y:S01]  /*a900*/  HADD2.F32 R25, -RZ, R25.H1_H1 ;  /* 0x30000019ff197230 */ /* 0x000fe20000004100 */
[----:B------:R-:W-:Y:S01]  /*a910*/  F2FP.F16.E4M3.UNPACK_B R26, R13.H1 ;  /* 0x0000000dff1a723e */ /* 0x000fe200030006ff */
[-C--:B------:R-:W-:Y:S01]  /*a920*/  FMUL.FTZ R13, R5, R40.reuse ;  /* 0x00000028050d7220 */ /* 0x080fe20000410000 */
[C---:B------:R-:W-:Y:S01]  /*a930*/  FFMA.FTZ R5, R9.reuse, R40, -R12 ;  /* 0x0000002809057223 */ /* 0x040fe2000001080c */
[----:B------:R-:W-:Y:S01]  /*a940*/  F2FP.F16.E4M3.UNPACK_B R40, R33.H1 ;  /* 0x00000021ff28723e */ /* 0x000fe200030006ff */
[----:B------:R-:W-:Y:S01]  /*a950*/  HADD2.F32 R32, -RZ, R32.H1_H1 ;  /* 0x30000020ff207230 */ /* 0x000fe20000004100 */
[----:B------:R-:W-:Y:S01]  /*a960*/  F2FP.F16.E4M3.UNPACK_B R28, R28.H1 ;  /* 0x0000001cff1c723e */ /* 0x000fe200030006ff */
[----:B------:R-:W-:Y:S01]  /*a970*/  FFMA.FTZ R9, R9, R42, R13 ;  /* 0x0000002a09097223 */ /* 0x000fe2000001000d */
[----:B------:R-:W-:Y:S01]  /*a980*/  HADD2.F32 R12, -RZ, R26.H0_H0 ;  /* 0x2000001aff0c7230 */ /* 0x000fe20000004100 */
[----:B------:R-:W-:Y:S01]  /*a990*/  LOP3.LUT R43, R41, 0xff000000, R11, 0xf8, !PT ;  /* 0xff000000292b7812 */ /* 0x000fe200078ef80b */
[----:B------:R-:W-:-:S02]  /*a9a0*/  HADD2.F32 R33, -RZ, R40.H0_H0 ;  /* 0x20000028ff217230 */ /* 0x000fc40000004100 */
[C---:B------:R-:W-:Y:S01]  /*a9b0*/  FMUL.FTZ R41, R25.reuse, R39 ;  /* 0x0000002719297220 */ /* 0x040fe20000410000 */
[----:B------:R-:W-:Y:S01]  /*a9c0*/  HADD2.F32 R13, -RZ, R28.H0_H0 ;  /* 0x2000001cff0d7230 */ /* 0x000fe20000004100 */
[-C--:B------:R-:W-:Y:S01]  /*a9d0*/  F2FP.F16.E4M3.UNPACK_B R31, R15.reuse ;  /* 0x0000000fff1f723e */ /* 0x080fe200020006ff */
[----:B------:R-:W-:Y:S01]  /*a9e0*/  HADD2.F32 R10, -RZ, R10.H1_H1 ;  /* 0x3000000aff0a7230 */ /* 0x000fe20000004100 */
[----:B------:R-:W-:Y:S01]  /*a9f0*/  F2FP.F16.E4M3.UNPACK_B R38, R15.H1 ;  /* 0x0000000fff26723e */ /* 0x000fe200030006ff */
[-C--:B------:R-:W-:Y:S01]  /*aa00*/  FMUL.FTZ R42, R25, R32.reuse ;  /* 0x00000020192a7220 */ /* 0x080fe20000410000 */
[----:B------:R-:W-:Y:S02]  /*aa10*/  HADD2.F32 R15, -RZ, R24.H0_H0 ;  /* 0x20000018ff0f7230 */ /* 0x000fe40000004100 */
[C---:B------:R-:W-:Y:S01]  /*aa20*/  FMUL.FTZ R44, R12.reuse, R33 ;  /* 0x000000210c2c7220 */ /* 0x040fe20000410000 */
[----:B------:R-:W-:Y:S01]  /*aa30*/  FMUL.FTZ R46, R12, R13 ;  /* 0x0000000d0c2e7220 */ /* 0x000fe20000410000 */
[C---:B------:R-:W-:Y:S01]  /*aa40*/  FFMA.FTZ R12, R10.reuse, R32, -R41 ;  /* 0x000000200a0c7223 */ /* 0x040fe20000010829 */
[----:B------:R-:W-:Y:S01]  /*aa50*/  FFMA.FTZ R10, R10, R39, R42 ;  /* 0x000000270a0a7223 */ /* 0x000fe2000001002a */
[----:B------:R-:W-:Y:S01]  /*aa60*/  F2FP.F16.E4M3.UNPACK_B R42, R43 ;  /* 0x0000002bff2a723e */ /* 0x000fe200020006ff */
[C---:B------:R-:W-:Y:S01]  /*aa70*/  FFMA.FTZ R13, R15.reuse, R13, -R44 ;  /* 0x0000000d0f0d7223 */ /* 0x040fe2000001082c */
[----:B------:R-:W-:Y:S01]  /*aa80*/  F2FP.F16.E4M3.UNPACK_B R32, R37 ;  /* 0x00000025ff20723e */ /* 0x000fe200020006ff */
[----:B------:R-:W-:Y:S01]  /*aa90*/  FFMA.FTZ R15, R15, R33, R46 ;  /* 0x000000210f0f7223 */ /* 0x000fe2000001002e */
[----:B------:R-:W-:Y:S01]  /*aaa0*/  HADD2.F32 R41, -RZ, R40.H1_H1 ;  /* 0x30000028ff297230 */ /* 0x000fe20000004100 */
[----:B------:R-:W-:Y:S01]  /*aab0*/  F2FP.F16.E4M3.UNPACK_B R30, R7 ;  /* 0x00000007ff1e723e */ /* 0x000fe200020006ff */
[----:B------:R-:W-:Y:S01]  /*aac0*/  HADD2.F32 R26, -RZ, R26.H1_H1 ;  /* 0x3000001aff1a7230 */ /* 0x000fe20000004100 */
[----:B------:R-:W-:Y:S01]  /*aad0*/  F2FP.F16.E4M3.UNPACK_B R37, R37.H1 ;  /* 0x00000025ff25723e */ /* 0x000fe200030006ff */
[----:B------:R-:W-:Y:S01]  /*aae0*/  HADD2.F32 R33, -RZ, R28.H1_H1 ;  /* 0x3000001cff217230 */ /* 0x000fe20000004100 */
[----:B------:R-:W-:Y:S01]  /*aaf0*/  F2FP.F16.E4M3.UNPACK_B R35, R7.H1 ;  /* 0x00000007ff23723e */ /* 0x000fe200030006ff */
[----:B------:R-:W-:-:S02]  /*ab00*/  HADD2.F32 R28, -RZ, R24.H1_H1 ;  /* 0x30000018ff1c7230 */ /* 0x000fc40000004100 */
[C---:B------:R-:W-:Y:S01]  /*ab10*/  FMUL.FTZ R45, R26.reuse, R41 ;  /* 0x000000291a2d7220 */ /* 0x040fe20000410000 */
[----:B------:R-:W-:Y:S02]  /*ab20*/  HADD2.F32 R40, -RZ, R42.H0_H0 ;  /* 0x2000002aff287230 */ /* 0x000fe40000004100 */
[----:B------:R-:W-:Y:S01]  /*ab30*/  FMUL.FTZ R26, R26, R33 ;  /* 0x000000211a1a7220 */ /* 0x000fe20000410000 */
[----:B------:R-:W-:Y:S01]  /*ab40*/  HADD2.F32 R24, -RZ, R31.H0_H0 ;  /* 0x2000001fff187230 */ /* 0x000fe20000004100 */
[-C--:B------:R-:W-:Y:S01]  /*ab50*/  F2FP.F16.E4M3.UNPACK_B R29, R4.reuse.H1 ;  /* 0x00000004ff1d723e */ /* 0x080fe200030006ff */
[----:B------:R-:W-:Y:S01]  /*ab60*/  HADD2.F32 R39, -RZ, R32.H0_H0 ;  /* 0x20000020ff277230 */ /* 0x000fe20000004100 */
[----:B------:R-:W-:Y:S01]  /*ab70*/  F2FP.F16.E4M3.UNPACK_B R11, R4 ;  /* 0x00000004ff0b723e */ /* 0x000fe200020006ff */
[----:B------:R-:W-:Y:S02]  /*ab80*/  HADD2.F32 R25, -RZ, R30.H0_H0 ;  /* 0x2000001eff197230 */ /* 0x000fe40000004100 */
[----:B------:R-:W-:Y:S01]  /*ab90*/  FMUL.FTZ R44, R24, R40 ;  /* 0x00000028182c7220 */ /* 0x000fe20000410000 */
[----:B------:R-:W-:-:S02]  /*aba0*/  HADD2.F32 R42, -RZ, R42.H1_H1 ;  /* 0x3000002aff2a7230 */ /* 0x000fc40000004100 */
[----:B------:R-:W-:Y:S01]  /*abb0*/  FMUL.FTZ R47, R24, R39 ;  /* 0x00000027182f7220 */ /* 0x000fe20000410000 */
[C---:B------:R-:W-:Y:S01]  /*abc0*/  FFMA.FTZ R24, R28.reuse, R33, -R45 ;  /* 0x000000211c187223 */ /* 0x040fe2000001082d */
[----:B------:R-:W-:Y:S01]  /*abd0*/  FFMA.FTZ R28, R28, R41, R26 ;  /* 0x000000291c1c7223 */ /* 0x000fe2000001001a */
[----:B------:R-:W-:Y:S01]  /*abe0*/  F2FP.F16.E4M3.UNPACK_B R41, R43.H1 ;  /* 0x0000002bff29723e */ /* 0x000fe200030006ff */
[C---:B------:R-:W-:Y:S01]  /*abf0*/  FFMA.FTZ R26, R25.reuse, R39, -R44 ;  /* 0x00000027191a7223 */ /* 0x040fe2000001082c */
[----:B------:R-:W-:Y:S02]  /*ac00*/  HADD2.F32 R39, -RZ, R32.H1_H1 ;  /* 0x30000020ff277230 */ /* 0x000fe40000004100 */
[----:B------:R-:W-:Y:S01]  /*ac10*/  FFMA.FTZ R25, R25, R40, R47 ;  /* 0x0000002819197223 */ /* 0x000fe2000001002f */
[----:B------:R-:W-:Y:S01]  /*ac20*/  HADD2.F32 R32, -RZ, R38.H0_H0 ;  /* 0x20000026ff207230 */ /* 0x000fe20000004100 */
[-C--:B------:R-:W-:Y:S01]  /*ac30*/  F2FP.F16.E4M3.UNPACK_B R4, R6.reuse ;  /* 0x00000006ff04723e */ /* 0x080fe200020006ff */
[----:B------:R-:W-:Y:S01]  /*ac40*/  HADD2.F32 R43, -RZ, R41.H0_H0 ;  /* 0x20000029ff2b7230 */ /* 0x000fe20000004100 */
[----:B------:R-:W-:Y:S01]  /*ac50*/  F2FP.F16.E4M3.UNPACK_B R7, R6.H1 ;  /* 0x00000006ff07723e */ /* 0x000fe200030006ff */
[----:B------:R-:W-:Y:S01]  /*ac60*/  HADD2.F32 R40, -RZ, R37.H0_H0 ;  /* 0x20000025ff287230 */ /* 0x000fe20000004100 */
[----:B------:R-:W-:Y:S01]  /*ac70*/  F2FP.F16.E4M3.UNPACK_B R6, R14 ;  /* 0x0000000eff06723e */ /* 0x000fe200020006ff */
[----:B------:R-:W-:-:S02]  /*ac80*/  HADD2.F32 R31, -RZ, R31.H1_H1 ;  /* 0x3000001fff1f7230 */ /* 0x000fc40000004100 */
[C---:B------:R-:W-:Y:S01]  /*ac90*/  FMUL.FTZ R44, R32.reuse, R43 ;  /* 0x0000002b202c7220 */ /* 0x040fe20000410000 */
[----:B------:R-:W-:Y:S02]  /*aca0*/  HADD2.F32 R33, -RZ, R35.H0_H0 ;  /* 0x20000023ff217230 */ /* 0x000fe40000004100 */
[----:B------:R-:W-:Y:S01]  /*acb0*/  FMUL.FTZ R46, R32, R40 ;  /* 0x00000028202e7220 */ /* 0x000fe20000410000 */
[----:B------:R-:W-:Y:S02]  /*acc0*/  HADD2.F32 R30, -RZ, R30.H1_H1 ;  /* 0x3000001eff1e7230 */ /* 0x000fe40000004100 */
[C---:B------:R-:W-:Y:S01]  /*acd0*/  FMUL.FTZ R45, R31.reuse, R42 ;  /* 0x0000002a1f2d7220 */ /* 0x040fe20000410000 */
[----:B------:R-:W-:Y:S01]  /*ace0*/  FMUL.FTZ R47, R31, R39 ;  /* 0x000000271f2f7220 */ /* 0x000fe20000410000 */
[C---:B------:R-:W-:Y:S01]  /*acf0*/  FFMA.FTZ R32, R33.reuse, R40, -R44 ;  /* 0x0000002821207223 */ /* 0x040fe2000001082c */
[----:B------:R-:W-:Y:S01]  /*ad00*/  FFMA.FTZ R33, R33, R43, R46 ;  /* 0x0000002b21217223 */ /* 0x000fe2000001002e */
[----:B------:R-:W-:Y:S01]  /*ad10*/  F2FP.F16.E4M3.UNPACK_B R43, R21.H1 ;  /* 0x00000015ff2b723e */ /* 0x000fe200030006ff */
[C---:B------:R-:W-:Y:S01]  /*ad20*/  FFMA.FTZ R31, R30.reuse, R39, -R45 ;  /* 0x000000271e1f7223 */ /* 0x040fe2000001082d */
[----:B------:R-:W-:Y:S01]  /*ad30*/  F2FP.F16.E4M3.UNPACK_B R40, R20.H1 ;  /* 0x00000014ff28723e */ /* 0x000fe200030006ff */
[----:B------:R-:W-:Y:S01]  /*ad40*/  FFMA.FTZ R30, R30, R42, R47 ;  /* 0x0000002a1e1e7223 */ /* 0x000fe2000001002f */
[----:B------:R-:W-:Y:S01]  /*ad50*/  HADD2.F32 R42, -RZ, R37.H1_H1 ;  /* 0x30000025ff2a7230 */ /* 0x000fe20000004100 */
[----:B------:R-:W-:Y:S01]  /*ad60*/  F2FP.F16.E4M3.UNPACK_B R14, R14.H1 ;  /* 0x0000000eff0e723e */ /* 0x000fe200030006ff */
[----:B------:R-:W-:Y:S01]  /*ad70*/  HADD2.F32 R46, -RZ, R41.H1_H1 ;  /* 0x30000029ff2e7230 */ /* 0x000fe20000004100 */
[----:B------:R-:W-:Y:S01]  /*ad80*/  F2FP.SATFINITE.E4M3.F32.PACK_AB_MERGE_C R13, R24, R13, RZ ;  /* 0x0000000d180d723e */ /* 0x000fe200048070ff */
[----:B------:R-:W-:Y:S01]  /*ad90*/  HADD2.F32 R39, -RZ, R38.H1_H1 ;  /* 0x30000026ff277230 */ /* 0x000fe20000004100 */
[----:B------:R-:W-:Y:S01]  /*ada0*/  F2FP.SATFINITE.E4M3.F32.PACK_AB_MERGE_C R15, R28, R15, RZ ;  /* 0x0000000f1c0f723e */ /* 0x000fe200048070ff */
[----:B------:R-:W-:Y:S01]  /*adb0*/  HADD2.F32 R44, -RZ, R43.H0_H0 ;  /* 0x2000002bff2c7230 */ /* 0x000fe20000004100 */
[----:B------:R-:W-:Y:S01]  /*adc0*/  F2FP.SATFINITE.E4M3.F32.PACK_AB_MERGE_C R5, R12, R5, R13 ;  /* 0x000000050c05723e */ /* 0x000fe2000480700d */
[----:B------:R-:W-:-:S02]  /*add0*/  HADD2.F32 R38, -RZ, R34.H0_H0 ;  /* 0x20000022ff267230 */ /* 0x000fc40000004100 */
[C---:B------:R-:W-:Y:S01]  /*ade0*/  FMUL.FTZ R50, R39.reuse, R46 ;  /* 0x0000002e27327220 */ /* 0x040fe20000410000 */
[----:B------:R-:W-:Y:S02]  /*adf0*/  HADD2.F32 R41, -RZ, R40.H0_H0 ;  /* 0x20000028ff297230 */ /* 0x000fe40000004100 */
[----:B------:R-:W-:Y:S01]  /*ae00*/  FMUL.FTZ R45, R39, R42 ;  /* 0x0000002a272d7220 */ /* 0x000fe20000410000 */
[----:B------:R-:W-:Y:S02]  /*ae10*/  HADD2.F32 R37, -RZ, R35.H1_H1 ;  /* 0x30000023ff257230 */ /* 0x000fe40000004100 */
[C---:B------:R-:W-:Y:S01]  /*ae20*/  FMUL.FTZ R48, R38.reuse, R44 ;  /* 0x0000002c26307220 */ /* 0x040fe20000410000 */
[----:B------:R-:W-:Y:S02]  /*ae30*/  HADD2.F32 R35, -RZ, R29.H0_H0 ;  /* 0x2000001dff237230 */ /* 0x000fe40000004100 */
[----:B------:R-:W-:Y:S01]  /*ae40*/  FMUL.FTZ R39, R38, R41 ;  /* 0x0000002926277220 */ /* 0x000fe20000410000 */
[----:B------:R-:W-:-:S02]  /*ae50*/  HADD2.F32 R43, -RZ, R43.H1_H1 ;  /* 0x3000002bff2b7230 */ /* 0x000fc40000004100 */
[----:B------:R-:W-:Y:S01]  /*ae60*/  FFMA.FTZ R47, R37, R42, -R50 ;  /* 0x0000002a252f7223 */ /* 0x000fe20000010832 */
[----:B------:R-:W-:Y:S02]  /*ae70*/  HADD2.F32 R34, -RZ, R34.H1_H1 ;  /* 0x30000022ff227230 */ /* 0x000fe40000004100 */
[C---:B------:R-:W-:Y:S01]  /*ae80*/  FFMA.FTZ R48, R35.reuse, R41, -R48 ;  /* 0x0000002923307223 */ /* 0x040fe20000010830 */
[----:B------:R-:W-:Y:S02]  /*ae90*/  HADD2.F32 R40, -RZ, R40.H1_H1 ;  /* 0x30000028ff287230 */ /* 0x000fe40000004100 */
[----:B------:R-:W-:Y:S01]  /*aea0*/  FFMA.FTZ R44, R35, R44, R39 ;  /* 0x0000002c232c7223 */ /* 0x000fe20000010027 */
[----:B------:R-:W-:Y:S01]  /*aeb0*/  FFMA.FTZ R52, R37, R46, R45 ;  /* 0x0000002e25347223 */ /* 0x000fe2000001002d */
[----:B------:R-:W-:Y:S01]  /*aec0*/  F2FP.F16.E4M3.UNPACK_B R35, R20 ;  /* 0x00000014ff23723e */ /* 0x000fe200020006ff */
[----:B------:R-:W-:Y:S01]  /*aed0*/  HADD2.F32 R29, -RZ, R29.H1_H1 ;  /* 0x3000001dff1d7230 */ /* 0x000fe20000004100 */
[----:B------:R-:W-:Y:S01]  /*aee0*/  F2FP.F16.E4M3.UNPACK_B R37, R21 ;  /* 0x00000015ff25723e */ /* 0x000fe200020006ff */
[C---:B------:R-:W-:Y:S01]  /*aef0*/  FMUL.FTZ R20, R34.reuse, R43 ;  /* 0x0000002b22147220 */ /* 0x040fe20000410000 */
[----:B------:R-:W-:Y:S01]  /*af00*/  FMUL.FTZ R34, R34, R40 ;  /* 0x0000002822227220 */ /* 0x000fe20000410000 */
[----:B------:R-:W-:Y:S01]  /*af10*/  HADD2.F32 R21, -RZ, R27.H0_H0 ;  /* 0x2000001bff157230 */ /* 0x000fe20000004100 */
[----:B------:R-:W-:Y:S01]  /*af20*/  F2FP.SATFINITE.E4M3.F32.PACK_AB_MERGE_C R9, R10, R9, R15 ;  /* 0x000000090a09723e */ /* 0x000fe2000480700f */
[----:B------:R-:W-:-:S02]  /*af30*/  HADD2.F32 R38, -RZ, R37.H0_H0 ;  /* 0x20000025ff267230 */ /* 0x000fc40000004100 */
[C---:B------:R-:W-:Y:S01]  /*af40*/  FFMA.FTZ R41, R29.reuse, R40, -R20 ;  /* 0x000000281d297223 */ /* 0x040fe20000010814 */
[----:B------:R-:W-:Y:S01]  /*af50*/  FFMA.FTZ R43, R29, R43, R34 ;  /* 0x0000002b1d2b7223 */ /* 0x000fe20000010022 */
[----:B------:R-:W-:Y:S02]  /*af60*/  HADD2.F32 R29, -RZ, R35.H0_H0 ;  /* 0x20000023ff1d7230 */ /* 0x000fe40000004100 */
        /* <DEDUP_REMOVED lines=8> */
[----:B------:R-:W-:Y:S02]  /*aff0*/  HADD2.F32 R11, -RZ, R11.H1_H1 ;  /* 0x3000000bff0b7230 */ /* 0x000fe40000004100 */
[C---:B------:R-:W-:Y:S01]  /*b000*/  FMUL.FTZ R42, R27.reuse, R40 ;  /* 0x000000281b2a7220 */ /* 0x040fe20000410000 */
[----:B------:R-:W-:Y:S01]  /*b010*/  F2FP.F16.E4M3.UNPACK_B R29, R8.H1 ;  /* 0x00000008ff1d723e */ /* 0x000fe200030006ff */
[-C--:B------:R-:W-:Y:S01]  /*b020*/  FMUL.FTZ R27, R27, R34.reuse ;  /* 0x000000221b1b7220 */ /* 0x080fe20000410000 */
[----:B------:R-:W-:Y:S01]  /*b030*/  F2FP.F16.E4M3.UNPACK_B R21, R3.H1 ;  /* 0x00000003ff15723e */ /* 0x000fe200030006ff */
[----:B------:R-:W-:Y:S01]  /*b040*/  FFMA.FTZ R42, R11, R34, -R42 ;  /* 0x000000220b2a7223 */ /* 0x000fe2000001082a */
[----:B------:R-:W-:-:S02]  /*b050*/  HADD2.F32 R20, -RZ, R14.H0_H0 ;  /* 0x2000000eff147230 */ /* 0x000fc40000004100 */
[----:B------:R-:W-:Y:S01]  /*b060*/  FFMA.FTZ R35, R11, R40, R27 ;  /* 0x000000280b237223 */ /* 0x000fe2000001001b */
[----:B------:R-:W-:Y:S01]  /*b070*/  HADD2.F32 R34, -RZ, R29.H0_H0 ;  /* 0x2000001dff227230 */ /* 0x000fe20000004100 */
[----:B------:R-:W-:Y:S01]  /*b080*/  F2FP.F16.E4M3.UNPACK_B R3, R3 ;  /* 0x00000003ff03723e */ /* 0x000fe200020006ff */
[--C-:B------:R-:W-:Y:S02]  /*b090*/  HADD2.F32 R27, -RZ, R21.reuse.H0_H0 ;  /* 0x20000015ff1b7230 */ /* 0x100fe40000004100 */
[----:B------:R-:W-:Y:S02]  /*b0a0*/  HADD2.F32 R21, -RZ, R21.H1_H1 ;  /* 0x30000015ff157230 */ /* 0x000fe40000004100 */
[C---:B------:R-:W-:Y:S01]  /*b0b0*/  FMUL.FTZ R40, R20.reuse, R34 ;  /* 0x0000002214287220 */ /* 0x040fe20000410000 */
[----:B------:R-:W-:Y:S02]  /*b0c0*/  HADD2.F32 R29, -RZ, R29.H1_H1 ;  /* 0x3000001dff1d7230 */ /* 0x000fe40000004100 */
[----:B------:R-:W-:Y:S01]  /*b0d0*/  FMUL.FTZ R20, R20, R27 ;  /* 0x0000001b14147220 */ /* 0x000fe20000410000 */
[----:B------:R-:W-:-:S02]  /*b0e0*/  HADD2.F32 R14, -RZ, R14.H1_H1 ;  /* 0x3000000eff0e7230 */ /* 0x000fc40000004100 */
[--C-:B------:R-:W-:Y:S02]  /*b0f0*/  HADD2.F32 R11, -RZ, R7.reuse.H0_H0 ;  /* 0x20000007ff0b7230 */ /* 0x100fe40000004100 */
[----:B------:R-:W-:Y:S02]  /*b100*/  HADD2.F32 R7, -RZ, R7.H1_H1 ;  /* 0x30000007ff077230 */ /* 0x000fe40000004100 */
[C---:B------:R-:W-:Y:S01]  /*b110*/  FMUL.FTZ R46, R14.reuse, R29 ;  /* 0x0000001d0e2e7220 */ /* 0x040fe20000410000 */
[-C--:B------:R-:W-:Y:S01]  /*b120*/  FMUL.FTZ R50, R14, R21.reuse ;  /* 0x000000150e327220 */ /* 0x080fe20000410000 */
[----:B------:R-:W-:Y:S01]  /*b130*/  F2FP.F16.E4M3.UNPACK_B R14, R8 ;  /* 0x00000008ff0e723e */ /* 0x000fe200020006ff */
[----:B------:R-:W-:Y:S01]  /*b140*/  FFMA.FTZ R37, R11, R34, R20 ;  /* 0x000000220b257223 */ /* 0x000fe20000010014 */
[C---:B------:R-:W-:Y:S01]  /*b150*/  FFMA.FTZ R45, R7.reuse, R21, -R46 ;  /* 0x00000015072d7223 */ /* 0x040fe2000001082e */
[----:B------:R-:W-:Y:S01]  /*b160*/  FFMA.FTZ R50, R7, R29, R50 ;  /* 0x0000001d07327223 */ /* 0x000fe20000010032 */
[----:B------:R-:W-:Y:S01]  /*b170*/  FFMA.FTZ R40, R11, R27, -R40 ;  /* 0x0000001b0b287223 */ /* 0x000fe20000010828 */
[----:B------:R-:W-:-:S02]  /*b180*/  HADD2.F32 R20, -RZ, R14.H0_H0 ;  /* 0x2000000eff147230 */ /* 0x000fc40000004100 */
[----:B------:R-:W-:Y:S01]  /*b190*/  HADD2.F32 R7, -RZ, R6.H0_H0 ;  /* 0x20000006ff077230 */ /* 0x000fe20000004100 */
[----:B------:R-:W-:Y:S01]  /*b1a0*/  F2FP.SATFINITE.E4M3.F32.PACK_AB_MERGE_C R37, R50, R37, RZ ;  /* 0x000000253225723e */ /* 0x000fe200048070ff */
[--C-:B------:R-:W-:Y:S01]  /*b1b0*/  HADD2.F32 R8, -RZ, R3.reuse.H0_H0 ;  /* 0x20000003ff087230 */ /* 0x100fe20000004100 */
[----:B------:R-:W-:Y:S01]  /*b1c0*/  F2FP.SATFINITE.E4M3.F32.PACK_AB_MERGE_C R40, R45, R40, RZ ;  /* 0x000000282d28723e */ /* 0x000fe200048070ff */
[----:B------:R-:W-:Y:S02]  /*b1d0*/  HADD2.F32 R11, -RZ, R3.H1_H1 ;  /* 0x30000003ff0b7230 */ /* 0x000fe40000004100 */
[----:B------:R-:W-:Y:S02]  /*b1e0*/  HADD2.F32 R21, -RZ, R14.H1_H1 ;  /* 0x3000000eff157230 */ /* 0x000fe40000004100 */
[C---:B------:R-:W-:Y:S01]  /*b1f0*/  FMUL.FTZ R14, R7.reuse, R20 ;  /* 0x00000014070e7220 */ /* 0x040fe20000410000 */
[----:B------:R-:W-:Y:S02]  /*b200*/  HADD2.F32 R6, -RZ, R6.H1_H1 ;  /* 0x30000006ff067230 */ /* 0x000fe40000004100 */
[----:B------:R-:W-:Y:S01]  /*b210*/  FMUL.FTZ R7, R7, R8 ;  /* 0x0000000807077220 */ /* 0x000fe20000410000 */
[----:B------:R-:W-:-:S02]  /*b220*/  HADD2.F32 R3, -RZ, R4.H0_H0 ;  /* 0x20000004ff037230 */ /* 0x000fc40000004100 */
[----:B------:R-:W-:Y:S02]  /*b230*/  HADD2.F32 R4, -RZ, R4.H1_H1 ;  /* 0x30000004ff047230 */ /* 0x000fe40000004100 */
[C---:B------:R-:W-:Y:S01]  /*b240*/  FMUL.FTZ R27, R6.reuse, R21 ;  /* 0x00000015061b7220 */ /* 0x040fe20000410000 */
        /* <DEDUP_REMOVED lines=12> */
[----:B------:R-:W-:-:S02]  /*b310*/  F2FP.SATFINITE.E4M3.F32.PACK_AB_MERGE_C R11, R30, R25, R11 ;  /* 0x000000191e0b723e */ /* 0x000fc4000480700b */
[----:B------:R-:W-:Y:S01]  /*b320*/  F2FP.SATFINITE.E4M3.F32.PACK_AB_MERGE_C R8, R35, R38, R8 ;  /* 0x000000262308723e */ /* 0x000fe20004807008 */
[----:B------:R4:W-:Y:S01]  /*b330*/  STS.128 [R49+0xf000], R4 ;  /* 0x00f0000431007388 */ /* 0x0009e20000000c00 */
[----:B------:R-:W-:-:S05]  /*b340*/  F2FP.SATFINITE.E4M3.F32.PACK_AB_MERGE_C R10, R34, R3, R37 ;  /* 0x00000003220a723e */ /* 0x000fca0004807025 */
[----:B------:R4:W-:Y:S02]  /*b350*/  STS.128 [R0+0xf000], R8 ;  /* 0x00f0000800007388 */ /* 0x0009e40000000c00 */
.L_x_436:
[----:B------:R-:W-:Y:S05]  /*b360*/  BSYNC B0 ;  /* 0x0000000000007941 */ /* 0x000fea0003800000 */
.L_x_429:
[----:B------:R-:W-:Y:S01]  /*b370*/  @!PT LDS RZ, [RZ] ;  /* 0x00000000fffff984 */ /* 0x000fe20000000800 */
[----:B------:R-:W-:Y:S01]  /*b380*/  @!PT LDS RZ, [RZ] ;  /* 0x00000000fffff984 */ /* 0x000fe20000000800 */
[----:B------:R-:W-:Y:S01]  /*b390*/  @!PT LDS RZ, [RZ] ;  /* 0x00000000fffff984 */ /* 0x000fe20000000800 */
[----:B------:R-:W-:Y:S01]  /*b3a0*/  @!PT LDS RZ, [RZ] ;  /* 0x00000000fffff984 */ /* 0x000fe20000000800 */
[----:B------:R1:W-:Y:S06]  /*b3b0*/  MEMBAR.ALL.CTA ;  /* 0x0000000000007992 */ /* 0x0003ec0000008000 */
[----:B-1----:R-:W1:Y:S01]  /*b3c0*/  FENCE.VIEW.ASYNC.S ;  /* 0x00000000000073c6 */ /* 0x002e620000000000 */
[----:B------:R-:W-:Y:S05]  /*b3d0*/  WARPSYNC.ALL ;  /* 0x0000000000007948 */ /* 0x000fea0003800000 */
[----:B-1----:R-:W-:Y:S06]  /*b3e0*/  BAR.SYNC.DEFER_BLOCKING 0xd, 0x180 ;  /* 0x0346000000007b1d */ /* 0x002fec0000010000 */
.L_x_426:
[----:B---34-:R-:W-:-:S05]  /*b3f0*/  IMAD.U32 R0, RZ, RZ, UR36 ;  /* 0x00000024ff007e24 */ /* 0x018fca000f8e00ff */
[----:B------:R-:W-:-:S13]  /*b400*/  ISETP.NE.AND P0, PT, R0, 0x3, PT ;  /* 0x000000030000780c */ /* 0x000fda0003f05270 */
[----:B------:R-:W-:Y:S05]  /*b410*/  @!P0 BRA `(.L_x_448) ;  /* 0x0000000000048947 */ /* 0x000fea0003800000 */
[----:B------:R-:W-:Y:S01]  /*b420*/  BPT.TRAP 0x1 ;  /* 0x000000040000795c */ /* 0x000fe20000300000 */
.L_x_448:
[----:B01----:R-:W3:Y:S04]  /*b430*/  LDL R3, [R1] ;  /* 0x0000000001037983 */ /* 0x003ee80000100800 */
[----:B------:R-:W4:Y:S01]  /*b440*/  LDL R0, [R1+0x8] ;  /* 0x0000080001007983 */ /* 0x000f220000100800 */
[----:B---3--:R-:W-:Y:S01]  /*b450*/  IMAD R3, R3, 0x8, R18 ;  /* 0x0000000803037824 */ /* 0x008fe200078e0212 */
[----:B----45:R-:W-:-:S04]  /*b460*/  SHF.L.U32 R4, R0, 0x1f, RZ ;  /* 0x0000001f00047819 */ /* 0x030fc800000006ff */
[----:B------:R0:W1:Y:S01]  /*b470*/  SYNCS.PHASECHK.TRANS64.TRYWAIT P1, [R3+URZ+0x19c30], R4 ;  /* 0x019c3004030075a7 */ /* 0x000062000802017f */
[----:B------:R-:W-:Y:S05]  /*b480*/  @!P0 BRA `(.L_x_449) ;  /* 0x0000000000048947 */ /* 0x000fea0003800000 */
[----:B------:R-:W-:Y:S01]  /*b490*/  BPT.TRAP 0x1 ;  /* 0x000000040000795c */ /* 0x000fe20000300000 */
.L_x_449:
[----:B------:R-:W-:Y:S01]  /*b4a0*/  VIADD R0, R18, 0x13800 ;  /* 0x0001380012007836 */ /* 0x000fe20000000000 */
[----:B--2---:R-:W-:Y:S01]  /*b4b0*/  LOP3.LUT R14, R36, 0x10000, RZ, 0xfc, !PT ;  /* 0x00010000240e7812 */ /* 0x004fe200078efcff */
[----:B------:R-:W-:-:S03]  /*b4c0*/  IMAD.MOV.U32 R15, RZ, RZ, -0x3ffffff0 ;  /* 0xc0000010ff0f7424 */ /* 0x000fc600078e00ff */
[----:B------:R-:W-:-:S04]  /*b4d0*/  SHF.R.U32.HI R0, RZ, 0x4, R0 ;  /* 0x00000004ff007819 */ /* 0x000fc80000011600 */
[----:B------:R-:W-:-:S04]  /*b4e0*/  LOP3.LUT R0, R0, 0x3fff, RZ, 0xc0, !PT ;  /* 0x00003fff00007812 */ /* 0x000fc800078ec0ff */
[----:B------:R-:W-:Y:S01]  /*b4f0*/  LOP3.LUT R13, R0, 0x10000, RZ, 0xfc, !PT ;  /* 0x00010000000d7812 */ /* 0x000fe200078efcff */
[----:B-1----:R-:W-:Y:S06]  /*b500*/  @P1 BRA `(.L_x_450) ;  /* 0x0000000000081947 */ /* 0x002fec0003800000 */
[----:B------:R-:W1:Y:S02]  /*b510*/  SYNCS.PHASECHK.TRANS64.TRYWAIT P1, [R3+URZ+0x19c30], R4 ;  /* 0x019c3004030075a7 */ /* 0x000e64000802017f */
[----:B-1----:R-:W-:Y:S05]  /*b520*/  @!P1 BRA `(.L_x_451) ;  /* 0x000000e000709947 */ /* 0x002fea0003800000 */
.L_x_450:
[----:B------:R-:W0:Y:S01]  /*b530*/  LDL R0, [R1] ;  /* 0x0000000001007983 */ /* 0x000e220000100800 */
[----:B------:R-:W-:Y:S01]  /*b540*/  IMAD.MOV.U32 R5, RZ, RZ, -0x3ffffff0 ;  /* 0xc0000010ff057424 */ /* 0x000fe200078e00ff */
[----:B------:R-:W-:Y:S05]  /*b550*/  WARPSYNC.ALL ;  /* 0x0000000000007948 */ /* 0x000fea0003800000 */
[C---:B------:R-:W-:Y:S01]  /*b560*/  R2UR UR4, R14.reuse ;  /* 0x000000000e0472ca */ /* 0x040fe200000e0000 */
[----:B------:R-:W-:Y:S01]  /*b570*/  WARPGROUP.ARRIVE ;  /* 0x00000000000079c5 */ /* 0x000fe20000000000 */
[----:B------:R-:W-:Y:S01]  /*b580*/  R2UR UR5, R15 ;  /* 0x000000000f0572ca */ /* 0x000fe200000e0000 */
[----:B------:R-:W-:Y:S01]  /*b590*/  IMAD.MOV.U32 R153, RZ, RZ, -0x3ffffff0 ;  /* 0xc0000010ff997424 */ /* 0x000fe200078e00ff */
[----:B------:R-:W-:Y:S01]  /*b5a0*/  R2UR UR7, R5 ;  /* 0x00000000050772ca */ /* 0x000fe200000e0000 */
[----:B------:R-:W-:Y:S01]  /*b5b0*/  IMAD.MOV.U32 R7, RZ, RZ, -0x3ffffff0 ;  /* 0xc0000010ff077424 */ /* 0x000fe200078e00ff */
[C---:B------:R-:W-:Y:S01]  /*b5c0*/  IADD3 R152, R14.reuse, 0x180, RZ ;  /* 0x000001800e987810 */ /* 0x040fe20007ffe0ff */
[----:B------:R-:W-:-:S02]  /*b5d0*/  VIADD R20, R14, 0x300 ;  /* 0x000003000e147836 */ /* 0x000fc40000000000 */
[----:B------:R-:W-:Y:S02]  /*b5e0*/  IMAD.MOV.U32 R21, RZ, RZ, -0x3ffffff0 ;  /* 0xc0000010ff157424 */ /* 0x000fe400078e00ff */
[----:B------:R-:W-:Y:S02]  /*b5f0*/  IMAD.MOV.U32 R5, RZ, RZ, -0x3ffffff0 ;  /* 0xc0000010ff057424 */ /* 0x000fe400078e00ff */
[----:B------:R-:W-:Y:S02]  /*b600*/  IMAD.MOV.U32 R135, RZ, RZ, RZ ;  /* 0x000000ffff877224 */ /* 0x000fe400078e00ff */
[----:B01----:R-:W-:-:S04]  /*b610*/  IMAD R4, R0, 0x300, R13 ;  /* 0x0000030000047824 */ /* 0x003fc800078e020d */
[C---:B------:R-:W-:Y:S01]  /*b620*/  VIADD R6, R4.reuse, 0x100 ;  /* 0x0000010004067836 */ /* 0x040fe20000000000 */
[C---:B------:R-:W-:Y:S01]  /*b630*/  R2UR UR6, R4.reuse ;  /* 0x00000000040672ca */ /* 0x040fe200000e0000 */
[----:B------:R-:W-:-:S12]  /*b640*/  VIADD R4, R4, 0x200 ;  /* 0x0000020004047836 */ /* 0x000fd80000000000 */
[----:B------:R-:W-:Y:S01]  /*b650*/  QGMMA.64x128x32.F32.E4M3.E4M3 R24, gdesc[UR4], RZ, !UPT, gsb0 ;  /* 0x01e00000041879f3 */ /* 0x000fe2000c0008ff */
[----:B------:R-:W-:Y:S02]  /*b660*/  R2UR UR4, R152 ;  /* 0x00000000980472ca */ /* 0x000fe400000e0000 */
[----:B------:R-:W-:Y:S02]  /*b670*/  R2UR UR5, R153 ;  /* 0x00000000990572ca */ /* 0x000fe400000e0000 */
[----:B------:R-:W-:Y:S02]  /*b680*/  R2UR UR6, R6 ;  /* 0x00000000060672ca */ /* 0x000fe400000e0000 */
[----:B------:R-:W-:Y:S01]  /*b690*/  R2UR UR7, R7 ;  /* 0x00000000070772ca */ /* 0x000fe200000e0000 */
[----:B------:R-:W-:Y:S02]  /*b6a0*/  WARPGROUP.DEPBAR.LE gsb0, 0x0 ;  /* 0x00008000000079c5 */ /* 0x000fe40000010000 */
[----:B------:R-:W-:-:S10]  /*b6b0*/  WARPGROUP.ARRIVE ;  /* 0x00000000000079c5 */ /* 0x000fd40000000000 */
[----:B------:R-:W-:Y:S01]  /*b6c0*/  QGMMA.64x128x32.F32.E4M3.E4M3 R24, gdesc[UR4], R24, gsb0 ;  /* 0x01e00000041879f3 */ /* 0x000fe20008000818 */
[----:B------:R-:W-:Y:S02]  /*b6d0*/  R2UR UR4, R20 ;  /* 0x00000000140472ca */ /* 0x000fe400000e0000 */
[----:B------:R-:W-:Y:S02]  /*b6e0*/  R2UR UR5, R21 ;  /* 0x00000000150572ca */ /* 0x000fe400000e0000 */
[----:B------:R-:W-:Y:S02]  /*b6f0*/  R2UR UR6, R4 ;  /* 0x00000000040672ca */ /* 0x000fe400000e0000 */
[----:B------:R-:W-:Y:S01]  /*b700*/  R2UR UR7, R5 ;  /* 0x00000000050772ca */ /* 0x000fe200000e0000 */
[----:B------:R-:W-:Y:S02]  /*b710*/  WARPGROUP.DEPBAR.LE gsb0, 0x0 ;  /* 0x00008000000079c5 */ /* 0x000fe40000010000 */
[----:B------:R-:W-:-:S10]  /*b720*/  WARPGROUP.ARRIVE ;  /* 0x00000000000079c5 */ /* 0x000fd40000000000 */
[----:B------:R-:W-:Y:S03]  /*b730*/  QGMMA.64x128x32.F32.E4M3.E4M3 R24, gdesc[UR4], R24, gsb0 ;  /* 0x01e00000041879f3 */ /* 0x000fe60008000818 */
[----:B------:R-:W-:Y:S02]  /*b740*/  WARPGROUP.DEPBAR.LE gsb0, 0x0 ;  /* 0x00008000000079c5 */ /* 0x000fe40000010000 */
[----:B------:R-:W-:Y:S05]  /*b750*/  @!P0 BRA `(.L_x_452) ;  /* 0x0000000000048947 */ /* 0x000fea0003800000 */
[----:B------:R-:W-:Y:S01]  /*b760*/  BPT.TRAP 0x1 ;  /* 0x000000040000795c */ /* 0x000fe20000300000 */
.L_x_452:
[----:B------:R-:W2:Y:S01]  /*b770*/  LDL R0, [R1+0x68] ;  /* 0x0000680001007983 */ /* 0x000ea20000100800 */
[----:B------:R-:W-:-:S03]  /*b780*/  P2R R6, PR, RZ, 0x1 ;  /* 0x00000001ff067803 */ /* 0x000fc60000000000 */
[----:B------:R-:W3:Y:S01]  /*b790*/  LDL R90, [R1+0x20] ;  /* 0x00002000015a7983 */ /* 0x000ee20000100800 */
[----:B--2---:R-:W-:-:S04]  /*b7a0*/  IMAD.IADD R4, R0, 0x1, R88 ;  /* 0x0000000100047824 */ /* 0x004fc800078e0258 */
[----:B------:R-:W-:-:S05]  /*b7b0*/  IMAD R4, R155, -0x80, R4 ;  /* 0xffffff809b047824 */ /* 0x000fca00078e0204 */
[C---:B------:R-:W-:Y:S02]  /*b7c0*/  ISETP.GT.AND P4, PT, R4.reuse, RZ, PT ;  /* 0x000000ff0400720c */ /* 0x040fe40003f84270 */
[C---:B------:R-:W-:Y:S02]  /*b7d0*/  ISETP.GT.AND P3, PT, R4.reuse, 0x1, PT ;  /* 0x000000010400780c */ /* 0x040fe40003f64270 */
[----:B------:R-:W-:Y:S02]  /*b7e0*/  ISETP.GT.AND P1, PT, R4, 0x8, PT ;  /* 0x000000080400780c */ /* 0x000fe40003f24270 */
[----:B------:R-:W-:Y:S02]  /*b7f0*/  FSEL R5, R24, -INF , P4 ;  /* 0xff80000018057808 */ /* 0x000fe40002000000 */
[----:B------:R-:W-:Y:S02]  /*b800*/  FSEL R25, R25, -INF , P3 ;  /* 0xff80000019197808 */ /* 0x000fe40001800000 */
[----:B------:R-:W-:-:S02]  /*b810*/  ISETP.GT.AND P2, PT, R4, 0x9, PT ;  /* 0x000000090400780c */ /* 0x000fc40003f44270 */
[----:B------:R-:W-:Y:S02]  /*b820*/  FSEL R7, R28, -INF , P1 ;  /* 0xff8000001c077808 */ /* 0x000fe40000800000 */
[----:B------:R-:W-:Y:S02]  /*b830*/  FMNMX.FTZ R0, R5, R25, !PT ;  /* 0x0000001905007209 */ /* 0x000fe40007810000 */
[C---:B------:R-:W-:Y:S02]  /*b840*/  ISETP.GT.AND P6, PT, R4.reuse, 0x10, PT ;  /* 0x000000100400780c */ /* 0x040fe40003fc4270 */
[----:B------:R-:W-:Y:S02]  /*b850*/  FSEL R29, R29, -INF , P2 ;  /* 0xff8000001d1d7808 */ /* 0x000fe40001000000 */
[----:B------:R-:W-:Y:S02]  /*b860*/  FMNMX.FTZ R0, R7, R0, !PT ;  /* 0x0000000007007209 */ /* 0x000fe40007810000 */
[----:B------:R-:W-:-:S02]  /*b870*/  ISETP.GT.AND P5, PT, R4, 0x11, PT ;  /* 0x000000110400780c */ /* 0x000fc40003fa4270 */
[----:B------:R-:W-:Y:S02]  /*b880*/  FSEL R11, R32, -INF , P6 ;  /* 0xff800000200b7808 */ /* 0x000fe40003000000 */
[----:B------:R-:W-:Y:S02]  /*b890*/  FMNMX.FTZ R0, R29, R0, !PT ;  /* 0x000000001d007209 */ /* 0x000fe40007810000 */
[----:B------:R-:W-:Y:S02]  /*b8a0*/  FSEL R9, R26, -INF , P4 ;  /* 0xff8000001a097808 */ /* 0x000fe40002000000 */
[----:B------:R-:W-:Y:S02]  /*b8b0*/  ISETP.GT.AND P4, PT, R4, 0x18, PT ;  /* 0x000000180400780c */ /* 0x000fe40003f84270 */
[----:B------:R-:W-:Y:S02]  /*b8c0*/  FSEL R33, R33, -INF , P5 ;  /* 0xff80000021217808 */ /* 0x000fe40002800000 */
[----:B------:R-:W-:-:S02]  /*b8d0*/  FMNMX.FTZ R0, R11, R0, !PT ;  /* 0x000000000b007209 */ /* 0x000fc40007810000 */
[----:B------:R-:W-:Y:S02]  /*b8e0*/  FSEL R27, R27, -INF , P3 ;  /* 0xff8000001b1b7808 */ /* 0x000fe40001800000 */
[----:B------:R-:W-:Y:S02]  /*b8f0*/  ISETP.GT.AND P3, PT, R4, 0x19, PT ;  /* 0x000000190400780c */ /* 0x000fe40003f64270 */
[----:B------:R-:W-:Y:S02]  /*b900*/  FSEL R89, R36, -INF , P4 ;  /* 0xff80000024597808 */ /* 0x000fe40002000000 */
[----:B------:R-:W-:Y:S02]  /*b910*/  FMNMX.FTZ R0, R33, R0, !PT ;  /* 0x0000000021007209 */ /* 0x000fe40007810000 */
[----:B------:R-:W-:Y:S02]  /*b920*/  FSEL R91, R30, -INF , P1 ;  /* 0xff8000001e5b7808 */ /* 0x000fe40000800000 */
        /* <DEDUP_REMOVED lines=8> */
[C---:B------:R-:W-:Y:S02]  /*b9b0*/  ISETP.GT.AND P6, PT, R4.reuse, 0x28, PT ;  /* 0x000000280400780c */ /* 0x040fe40003fc4270 */
        /* <DEDUP_REMOVED lines=50> */
[----:B------:R-:W-:Y:S02]  /*bce0*/  ISETP.GT.AND P0, PT, R4, 0x59, PT ;  /* 0x000000590400780c */ /* 0x000fe40003f04270 */
[----:B------:R-:W-:-:S02]  /*bcf0*/  FSEL R123, R68, -INF , P6 ;  /* 0xff800000447b7808 */ /* 0x000fc40003000000 */
[----:B------:R-:W-:Y:S02]  /*bd00*/  FMNMX.FTZ R0, R65, R0, !PT ;  /* 0x0000000041007209 */ /* 0x000fe40007810000 */
[----:B------:R-:W-:Y:S02]  /*bd10*/  FSEL R59, R59, -INF , P5 ;  /* 0xff8000003b3b7808 */ /* 0x000fe40002800000 */
        /* <DEDUP_REMOVED lines=15> */
[----:B------:R-:W-:-:S02]  /*be10*/  FSEL R77, R77, -INF , P2 ;  /* 0xff8000004d4d7808 */ /* 0x000fc40001000000 */
[----:B------:R-:W-:Y:S02]  /*be20*/  FMNMX.FTZ R0, R129, R0, !PT ;  /* 0x0000000081007209 */ /* 0x000fe40007810000 */
[----:B------:R-:W-:Y:S02]  /*be30*/  ISETP.GT.AND P3, PT, R4, 0x70, PT ;  /* 0x000000700400780c */ /* 0x000fe40003f64270 */
[----:B------:R-:W-:Y:S02]  /*be40*/  FSEL R121, R62, -INF , P4 ;  /* 0xff8000003e797808 */ /* 0x000fe40002000000 */
[----:B------:R-:W-:Y:S02]  /*be50*/  FSEL R131, R80, -INF , P3 ;  /* 0xff80000050837808 */ /* 0x000fe40001800000 */
[----:B------:R-:W-:Y:S02]  /*be60*/  FMNMX.FTZ R0, R77, R0, !PT ;  /* 0x000000004d007209 */ /* 0x000fe40007810000 */
[----:B------:R-:W-:-:S02]  /*be70*/  ISETP.GT.AND P4, PT, R4, 0x71, PT ;  /* 0x000000710400780c */ /* 0x000fc40003f84270 */
[----:B------:R-:W-:Y:S02]  /*be80*/  FMNMX.FTZ R0, R131, R0, !PT ;  /* 0x0000000083007209 */ /* 0x000fe40007810000 */
[----:B------:R-:W-:Y:S02]  /*be90*/  FSEL R133, R81, -INF , P4 ;  /* 0xff80000051857808 */ /* 0x000fe40002000000 */
[----:B------:R-:W-:Y:S02]  /*bea0*/  ISETP.GT.AND P5, PT, R4, 0x78, PT ;  /* 0x000000780400780c */ /* 0x000fe40003fa4270 */
[----:B------:R-:W-:Y:S02]  /*beb0*/  FMNMX.FTZ R0, R133, R0, !PT ;  /* 0x0000000085007209 */ /* 0x000fe40007810000 */
[----:B------:R-:W-:Y:S02]  /*bec0*/  FSEL R81, R84, -INF , P5 ;  /* 0xff80000054517808 */ /* 0x000fe40002800000 */
[----:B------:R-:W-:-:S02]  /*bed0*/  ISETP.GT.AND P6, PT, R4, 0x79, PT ;  /* 0x000000790400780c */ /* 0x000fc40003fc4270 */
[----:B------:R-:W-:Y:S02]  /*bee0*/  FMNMX.FTZ R0, R81, R0, !PT ;  /* 0x0000000051007209 */ /* 0x000fe40007810000 */
[----:B------:R-:W-:-:S04]  /*bef0*/  FSEL R85, R85, -INF , P6 ;  /* 0xff80000055557808 */ /* 0x000fc80003000000 */
[----:B------:R-:W-:-:S05]  /*bf00*/  FMNMX.FTZ R8, R85, R0, !PT ;  /* 0x0000000055087209 */ /* 0x000fca0007810000 */
[----:B------:R-:W0:Y:S02]  /*bf10*/  SHFL.BFLY PT, R137, R8, 0x2, 0x1f ;  /* 0x0c401f0008897f89 */ /* 0x000e2400000e0000 */
[----:B0-----:R-:W-:-:S05]  /*bf20*/  FMNMX.FTZ R10, R8, R137, !PT ;  /* 0x00000089080a7209 */ /* 0x001fca0007810000 */
[----:B------:R-:W0:Y:S01]  /*bf30*/  SHFL.BFLY PT, R137, R10, 0x1, 0x1f ;  /* 0x0c201f000a897f89 */ /* 0x000e2200000e0000 */
[----:B------:R-:W-:Y:S02]  /*bf40*/  P2R R24, PR, RZ, 0x8 ;  /* 0x00000008ff187803 */ /* 0x000fe40000000000 */
[----:B------:R-:W-:Y:S02]  /*bf50*/  P2R R30, PR, RZ, 0x1 ;  /* 0x00000001ff1e7803 */ /* 0x000fe40000000000 */
[----:B------:R-:W-:Y:S02]  /*bf60*/  P2R R28, PR, RZ, 0x2 ;  /* 0x00000002ff1c7803 */ /* 0x000fe40000000000 */
[----:B------:R-:W-:Y:S02]  /*bf70*/  P2R R26, PR, RZ, 0x4 ;  /* 0x00000004ff1a7803 */ /* 0x000fe40000000000 */
[C---:B------:R-:W-:Y:S02]  /*bf80*/  ISETP.GT.AND P2, PT, R4.reuse, 0x58, PT ;  /* 0x000000580400780c */ /* 0x040fe40003f44270 */
[----:B------:R-:W-:-:S02]  /*bf90*/  ISETP.GT.AND P1, PT, R4, 0x59, PT ;  /* 0x000000590400780c */ /* 0x000fc40003f24270 */
[----:B------:R-:W-:Y:S02]  /*bfa0*/  ISETP.GT.AND P0, PT, R4, 0x60, PT ;  /* 0x000000600400780c */ /* 0x000fe40003f04270 */
[----:B0-----:R-:W-:Y:S02]  /*bfb0*/  FMNMX.FTZ R0, R10, R137, !PT ;  /* 0x000000890a007209 */ /* 0x001fe40007810000 */
[----:B------:R-:W-:Y:S02]  /*bfc0*/  FMNMX.FTZ R10, R9, R27, !PT ;  /* 0x0000001b090a7209 */ /* 0x000fe40007810000 */
[----:B------:R-:W-:Y:S01]  /*bfd0*/  FSETP.NEU.FTZ.AND P3, PT, R0, -INF , PT ;  /* 0xff8000000000780b */ /* 0x000fe20003f7d000 */
[----:B------:R-:W-:-:S01]  /*bfe0*/  FFMA.FTZ R12, R2, R0, -8 ;  /* 0xc1000000020c7423 */ /* 0x000fc20000010000 */
[----:B------:R-:W-:-:S04]  /*bff0*/  FMNMX.FTZ R10, R91, R10, !PT ;  /* 0x0000000a5b0a7209 */ /* 0x000fc80007810000 */
[----:B------:R-:W-:Y:S02]  /*c000*/  FSEL R4, R12, RZ, P3 ;  /* 0x000000ff0c047208 */ /* 0x000fe40001800000 */
[----:B------:R-:W-:-:S04]  /*c010*/  FMNMX.FTZ R12, R31, R10, !PT ;  /* 0x0000000a1f0c7209 */ /* 0x000fc80007810000 */
[----:B------:R-:W-:-:S04]  /*c020*/  FMNMX.FTZ R12, R95, R12, !PT ;  /* 0x0000000c5f0c7209 */ /* 0x000fc80007810000 */
[----:B------:R-:W-:-:S04]  /*c030*/  FMNMX.FTZ R12, R35, R12, !PT ;  /* 0x0000000c230c7209 */ /* 0x000fc80007810000 */
[----:B------:R-:W-:Y:S02]  /*c040*/  FMNMX.FTZ R12, R99, R12, !PT ;  /* 0x0000000c630c7209 */ /* 0x000fe40007810000 */
[----:B------:R-:W-:Y:S02]  /*c050*/  ISETP.NE.AND P3, PT, R24, RZ, PT ;  /* 0x000000ff1800720c */ /* 0x000fe40003f65270 */
[----:B------:R-:W-:-:S04]  /*c060*/  FMNMX.FTZ R24, R39, R12, !PT ;  /* 0x0000000c27187209 */ /* 0x000fc80007810000 */
[----:B------:R-:W-:-:S04]  /*c070*/  FMNMX.FTZ R24, R103, R24, !PT ;  /* 0x0000001867187209 */ /* 0x000fc80007810000 */
[----:B------:R-:W-:Y:S02]  /*c080*/  FMNMX.FTZ R24, R43, R24, !PT ;  /* 0x000000182b187209 */ /* 0x000fe40007810000 */
[----:B------:R-:W-:Y:S02]  /*c090*/  FSEL R137, R70, -INF , P2 ;  /* 0xff80000046897808 */ /* 0x000fe40001000000 */
        /* <DEDUP_REMOVED lines=16> */
[----:B------:R-:W-:-:S04]  /*c1a0*/  FMNMX.FTZ R30, R67, R30, !PT ;  /* 0x0000001e431e7209 */ /* 0x000fc80007810000 */
[----:B------:R-:W-:-:S04]  /*c1b0*/  FMNMX.FTZ R30, R137, R30, !PT ;  /* 0x0000001e891e7209 */ /* 0x000fc80007810000 */
[----:B------:R-:W-:Y:S01]  /*c1c0*/  FMNMX.FTZ R32, R71, R30, !PT ;  /* 0x0000001e47207209 */ /* 0x000fe20007810000 */
[----:B------:R-:W-:-:S01]  /*c1d0*/  FFMA.FTZ R8, R2, R29, -R4 ;  /* 0x0000001d02087223 */ /* 0x000fc20000010804 */
[----:B------:R-:W-:Y:S02]  /*c1e0*/  FSEL R75, R75, -INF , P0 ;  /* 0xff8000004b4b7808 */ /* 0x000fe40000000000 */
[----:B------:R-:W-:Y:S01]  /*c1f0*/  FMNMX.FTZ R32, R139, R32, !PT ;  /* 0x000000208b207209 */ /* 0x000fe20007810000 */
[C-C-:B------:R-:W-:Y:S01]  /*c200*/  FFMA.FTZ R29, R2.reuse, R37, -R4.reuse ;  /* 0x00000025021d7223 */ /* 0x140fe20000010804 */
[----:B------:R-:W-:-:S01]  /*c210*/  FFMA.FTZ R37, R2, R45, -R4 ;  /* 0x0000002d02257223 */ /* 0x000fc20000010804 */
[----:B------:R-:W-:Y:S02]  /*c220*/  FSEL R45, R78, -INF , P1 ;  /* 0xff8000004e2d7808 */ /* 0x000fe40000800000 */
[----:B------:R-:W-:Y:S02]  /*c230*/  FMNMX.FTZ R32, R75, R32, !PT ;  /* 0x000000204b207209 */ /* 0x000fe40007810000 */
[----:B------:R-:W-:Y:S01]  /*c240*/  ISETP.NE.AND P0, PT, R6, RZ, PT ;  /* 0x000000ff0600720c */ /* 0x000fe20003f05270 */
[----:B------:R-:W-:-:S01]  /*c250*/  FFMA.FTZ R6, R2, R5, -R4 ;  /* 0x0000000502067223 */ /* 0x000fc20000010804 */
[C-C-:B------:R-:W-:Y:S01]  /*c260*/  FFMA.FTZ R5, R2.reuse, R11, -R4.reuse ;  /* 0x0000000b02057223 */ /* 0x140fe20000010804 */
[----:B------:R-:W-:-:S01]  /*c270*/  FFMA.FTZ R11, R2, R33, -R4 ;  /* 0x00000021020b7223 */ /* 0x000fc20000010804 */
[----:B------:R-:W-:Y:S01]  /*c280*/  FSEL R79, R79, -INF , P2 ;  /* 0xff8000004f4f7808 */ /* 0x000fe20001000000 */
[----:B------:R-:W-:-:S01]  /*c290*/  FFMA.FTZ R33, R2, R41, -R4 ;  /* 0x0000002902217223 */ /* 0x000fc20000010804 */
[----:B------:R-:W-:Y:S01]  /*c2a0*/  FMNMX.FTZ R32, R45, R32, !PT ;  /* 0x000000202d207209 */ /* 0x000fe20007810000 */
[----:B------:R-:W-:-:S01]  /*c2b0*/  FFMA.FTZ R41, R2, R49, -R4 ;  /* 0x0000003102297223 */ /* 0x000fc20000010804 */
[----:B------:R-:W-:Y:S01]  /*c2c0*/  FFMA.FTZ R49, R2, R53, -R4 ;  /* 0x0000003502317223 */ /* 0x000fe20000010804 */
[----:B------:R-:W-:-:S02]  /*c2d0*/  FSEL R53, R82, -INF , P3 ;  /* 0xff80000052357808 */ /* 0x000fc40001800000 */
[----:B------:R-:W-:Y:S01]  /*c2e0*/  FMNMX.FTZ R34, R79, R32, !PT ;  /* 0x000000204f227209 */ /* 0x000fe20007810000 */
[----:B------:R-:W-:-:S01]  /*c2f0*/  FFMA.FTZ R89, R2, R89, -R4 ;  /* 0x0000005902597223 */ /* 0x000fc20000010804 */
[----:B------:R-:W-:Y:S02]  /*c300*/  FSEL R83, R83, -INF , P4 ;  /* 0xff80000053537808 */ /* 0x000fe40002000000 */
[----:B------:R-:W-:Y:S01]  /*c310*/  FMNMX.FTZ R34, R53, R34, !PT ;  /* 0x0000002235227209 */ /* 0x000fe20007810000 */
[----:B------:R0:W-:Y:S03]  /*c320*/  MUFU.EX2 R12, R89 ;  /* 0x00000059000c7308 */ /* 0x0001e60000000800 */
[----:B------:R-:W-:Y:S02]  /*c330*/  FMNMX.FTZ R34, R83, R34, !PT ;  /* 0x0000002253227209 */ /* 0x000fe40007810000 */
[----:B------:R-:W-:-:S02]  /*c340*/  FSEL R87, R87, -INF , P6 ;  /* 0xff80000057577808 */ /* 0x000fc40003000000 */
[----:B0-----:R-:W-:Y:S01]  /*c350*/  FSEL R89, R86, -INF , P5 ;  /* 0xff80000056597808 */ /* 0x001fe20002800000 */
[----:B------:R0:W-:Y:S03]  /*c360*/  MUFU.EX2 R10, R5 ;  /* 0x00000005000a7308 */ /* 0x0001e60000000800 */
[----:B------:R-:W-:-:S04]  /*c370*/  FMNMX.FTZ R34, R89, R34, !PT ;  /* 0x0000002259227209 */ /* 0x000fc80007810000 */
[----:B0-----:R-:W-:-:S05]  /*c380*/  FMNMX.FTZ R5, R87, R34, !PT ;  /* 0x0000002257057209 */ /* 0x001fca0007810000 */
[----:B------:R-:W0:Y:S02]  /*c390*/  SHFL.BFLY PT, R40, R5, 0x2, 0x1f ;  /* 0x0c401f0005287f89 */ /* 0x000e2400000e0000 */
[----:B0-----:R-:W-:-:S05]  /*c3a0*/  FMNMX.FTZ R46, R5, R40, !PT ;  /* 0x00000028052e7209 */ /* 0x001fca0007810000 */
[----:B------:R-:W0:Y:S01]  /*c3b0*/  SHFL.BFLY PT, R5, R46, 0x1, 0x1f ;  /* 0x0c201f002e057f89 */ /* 0x000e2200000e0000 */
[----:B------:R-:W-:-:S04]  /*c3c0*/  FFMA.FTZ R93, R2, R93, -R4 ;  /* 0x0000005d025d7223 */ /* 0x000fc80000010804 */
[----:B------:R1:W-:Y:S01]  /*c3d0*/  MUFU.EX2 R24, R93 ;  /* 0x0000005d00187308 */ /* 0x0003e20000000800 */
[----:B------:R-:W-:-:S01]  /*c3e0*/  FFMA.FTZ R25, R2, R25, -R4 ;  /* 0x0000001902197223 */ /* 0x000fc20000010804 */
[C-C-:B------:R-:W-:Y:S01]  /*c3f0*/  FFMA.FTZ R7, R2.reuse, R7, -R4.reuse ;  /* 0x0000000702077223 */ /* 0x140fe20000010804 */
[----:B------:R-:W-:-:S01]  /*c400*/  FFMA.FTZ R97, R2, R97, -R4 ;  /* 0x0000006102617223 */ /* 0x000fc20000010804 */
[C-C-:B------:R-:W-:Y:S01]  /*c410*/  FFMA.FTZ R101, R2.reuse, R101, -R4.reuse ;  /* 0x0000006502657223 */ /* 0x140fe20000010804 */
[----:B-1----:R-:W-:-:S01]  /*c420*/  FFMA.FTZ R93, R2, R61, -R4 ;  /* 0x0000003d025d7223 */ /* 0x002fc20000010804 */
[----:B0-----:R-:W-:-:S04]  /*c430*/  FMNMX.FTZ R5, R46, R5, !PT ;  /* 0x000000052e057209 */ /* 0x001fc80007810000 */
[----:B------:R-:W-:Y:S01]  /*c440*/  FSETP.NEU.FTZ.AND P1, PT, R5, -INF , PT ;  /* 0xff8000000500780b */ /* 0x000fe20003f3d000 */
[----:B------:R-:W-:-:S01]  /*c450*/  FFMA.FTZ R56, R2, R5, -8 ;  /* 0xc100000002387423 */ /* 0x000fc20000010005 */
[C-C-:B------:R-:W-:Y:S01]  /*c460*/  FFMA.FTZ R61, R2.reuse, R65, -R4.reuse ;  /* 0x00000041023d7223 */ /* 0x140fe20000010804 */
[----:B------:R-:W-:-:S01]  /*c470*/  FFMA.FTZ R65, R2, R69, -R4 ;  /* 0x0000004502417223 */ /* 0x000fc20000010804 */
[--C-:B------:R-:W-:Y:S02]  /*c480*/  FFMA.FTZ R69, R2, R73, -R4.reuse ;  /* 0x0000004902457223 */ /* 0x100fe40000010804 */
[----:B------:R-:W-:Y:S01]  /*c490*/  FSEL R56, R56, RZ, P1 ;  /* 0x000000ff38387208 */ /* 0x000fe20000800000 */
[C-C-:B------:R-:W-:Y:S01]  /*c4a0*/  FFMA.FTZ R73, R2.reuse, R77, -R4.reuse ;  /* 0x0000004d02497223 */ /* 0x140fe20000010804 */
[----:B------:R-:W-:-:S01]  /*c4b0*/  FFMA.FTZ R46, R2, R81, -R4 ;  /* 0x00000051022e7223 */ /* 0x000fc20000010804 */
        /* <DEDUP_REMOVED lines=10> */
[C---:B------:R-:W-:Y:S01]  /*c560*/  FFMA.FTZ R81, R2.reuse, R85, -R4 ;  /* 0x0000005502517223 */ /* 0x040fe20000010804 */
[----:B------:R-:W-:-:S01]  /*c570*/  FFMA.FTZ R4, R2, R9, -R56 ;  /* 0x0000000902047223 */ /* 0x000fc20000010838 */
[C-C-:B------:R-:W-:Y:S01]  /*c580*/  FFMA.FTZ R9, R2.reuse, R27, -R56.reuse ;  /* 0x0000001b02097223 */ /* 0x140fe20000010838 */
[----:B------:R-:W-:-:S01]  /*c590*/  FFMA.FTZ R58, R2, R91, -R56 ;  /* 0x0000005b023a7223 */ /* 0x000fc20000010838 */
[----:B------:R-:W-:Y:S01]  /*c5a0*/  MUFU.EX2 R6, R6 ;  /* 0x0000000600067308 */ /* 0x000fe20000000800 */
[----:B------:R-:W-:-:S07]  /*c5b0*/  FFMA.FTZ R85, R2, R31, -R56 ;  /* 0x0000001f02557223 */ /* 0x000fce0000010838 */
[----:B------:R-:W0:Y:S01]  /*c5c0*/  MUFU.EX2 R25, R25 ;  /* 0x0000001900197308 */ /* 0x000e220000000800 */
[----:B------:R-:W-:-:S07]  /*c5d0*/  FFMA.FTZ R27, R2, R95, -R56 ;  /* 0x0000005f021b7223 */ /* 0x000fce0000010838 */
[----:B------:R-:W-:Y:S08]  /*c5e0*/  MUFU.EX2 R4, R4 ;  /* 0x0000000400047308 */ /* 0x000ff00000000800 */
[----:B------:R-:W1:Y:S01]  /*c5f0*/  MUFU.EX2 R9, R9 ;  /* 0x0000000900097308 */ /* 0x000e620000000800 */
[----:B------:R-:W-:-:S07]  /*c600*/  FFMA.FTZ R48, R2, R35, -R56 ;  /* 0x0000002302307223 */ /* 0x000fce0000010838 */
[----:B------:R-:W2:Y:S08]  /*c610*/  MUFU.EX2 R7, R7 ;  /* 0x0000000700077308 */ /* 0x000eb00000000800 */
[----:B------:R-:W4:Y:S01]  /*c620*/  MUFU.EX2 R58, R58 ;  /* 0x0000003a003a7308 */ /* 0x000f220000000800 */
[----:B------:R-:W-:-:S07]  /*c630*/  FFMA.FTZ R60, R2, R99, -R56 ;  /* 0x00000063023c7223 */ /* 0x000fce0000010838 */
[----:B------:R-:W5:Y:S08]  /*c640*/  MUFU.EX2 R8, R8 ;  /* 0x0000000800087308 */ /* 0x000f700000000800 */
[----:B------:R-:W3:Y:S01]  /*c650*/  MUFU.EX2 R85, R85 ;  /* 0x0000005500557308 */ /* 0x000ee20000000800 */
[----:B------:R-:W-:-:S01]  /*c660*/  FFMA.FTZ R64, R2, R55, -R56 ;  /* 0x0000003702407223 */ /* 0x000fc20000010838 */
[----:B0-----:R-:W-:Y:S01]  /*c670*/  FADD.FTZ R66, R6, R25 ;  /* 0x0000001906427221 */ /* 0x001fe20000010000 */
[----:B-1----:R-:W-:-:S05]  /*c680*/  FADD.FTZ R55, R4, R9 ;  /* 0x0000000904377221 */ /* 0x002fca0000010000 */
[----:B------:R-:W0:Y:S01]  /*c690*/  MUFU.EX2 R27, R27 ;  /* 0x0000001b001b7308 */ /* 0x000e220000000800 */
[----:B------:R-:W-:-:S01]  /*c6a0*/  FFMA.FTZ R91, R2, R39, -R56 ;  /* 0x00000027025b7223 */ /* 0x000fc20000010838 */
[----:B------:R-:W-:Y:S01]  /*c6b0*/  FFMA.FTZ R54, R2, R59, -R56 ;  /* 0x0000003b02367223 */ /* 0x000fe20000010838 */
[----:B--2---:R-:W-:-:S05]  /*c6c0*/  FADD.FTZ R59, R7, R66 ;  /* 0x00000042073b7221 */ /* 0x004fca0000010000 */
[----:B------:R-:W1:Y:S01]  /*c6d0*/  MUFU.EX2 R11, R11 ;  /* 0x0000000b000b7308 */ /* 0x000e620000000800 */
[----:B----4-:R-:W-:-:S01]  /*c6e0*/  FADD.FTZ R66, R58, R55 ;  /* 0x000000373a427221 */ /* 0x010fc20000010000 */
[----:B------:R-:W-:-:S06]  /*c6f0*/  FFMA.FTZ R31, R2, R103, -R56 ;  /* 0x00000067021f7223 */ /* 0x000fcc0000010838 */
[----:B------:R-:W2:Y:S01]  /*c700*/  MUFU.EX2 R48, R48 ;  /* 0x0000003000307308 */ /* 0x000ea20000000800 */
[----:B-----5:R-:W-:-:S01]  /*c710*/  FADD.FTZ R59, R8, R59 ;  /* 0x0000003b083b7221 */ /* 0x020fc20000010000 */
[----:B---3--:R-:W-:-:S06]  /*c720*/  FADD.FTZ R66, R85, R66 ;  /* 0x0000004255427221 */ /* 0x008fcc0000010000 */
[----:B------:R-:W3:Y:S01]  /*c730*/  MUFU.EX2 R60, R60 ;  /* 0x0000003c003c7308 */ /* 0x000ee20000000800 */
[----:B------:R-:W-:-:S01]  /*c740*/  FFMA.FTZ R50, R2, R43, -R56 ;  /* 0x0000002b02327223 */ /* 0x000fc20000010838 */
[----:B------:R-:W-:-:S06]  /*c750*/  FADD.FTZ R70, R10, R59 ;  /* 0x0000003b0a467221 */ /* 0x000fcc0000010000 */
[----:B------:R-:W4:Y:S01]  /*c760*/  MUFU.EX2 R29, R29 ;  /* 0x0000001d001d7308 */ /* 0x000f220000000800 */
[----:B0-----:R-:W-:-:S01]  /*c770*/  FADD.FTZ R59, R27, R66 ;  /* 0x000000421b3b7221 */ /* 0x001fc20000010000 */
[----:B------:R-:W-:-:S06]  /*c780*/  FFMA.FTZ R43, R2, R107, -R56 ;  /* 0x0000006b022b7223 */ /* 0x000fcc0000010838 */
[----:B------:R-:W0:Y:S01]  /*c790*/  MUFU.EX2 R91, R91 ;  /* 0x0000005b005b7308 */ /* 0x000e220000000800 */
[----:B------:R-:W-:-:S01]  /*c7a0*/  FFMA.FTZ R68, R2, R63, -R56 ;  /* 0x0000003f02447223 */ /* 0x000fc20000010838 */
[----:B-1----:R-:W-:Y:S01]  /*c7b0*/  FADD.FTZ R63, R11, R70 ;  /* 0x000000460b3f7221 */ /* 0x002fe20000010000 */
[----:B--2---:R-:W-:-:S05]  /*c7c0*/  FADD.FTZ R59, R48, R59 ;  /* 0x0000003b303b7221 */ /* 0x004fca0000010000 */
[----:B------:R-:W1:Y:S01]  /*c7d0*/  MUFU.EX2 R31, R31 ;  /* 0x0000001f001f7308 */ /* 0x000e620000000800 */
[----:B------:R-:W-:-:S01]  /*c7e0*/  FFMA.FTZ R62, R2, R47, -R56 ;  /* 0x0000002f023e7223 */ /* 0x000fc20000010838 */
[----:B------:R-:W-:-:S06]  /*c7f0*/  FADD.FTZ R72, R12, R63 ;  /* 0x0000003f0c487221 */ /* 0x000fcc0000010000 */
[----:B------:R-:W2:Y:S01]  /*c800*/  MUFU.EX2 R33, R33 ;  /* 0x0000002100217308 */ /* 0x000ea20000000800 */
[----:B---3--:R-:W-:-:S01]  /*c810*/  FADD.FTZ R74, R60, R59 ;  /* 0x0000003b3c4a7221 */ /* 0x008fc20000010000 */
[----:B------:R-:W-:-:S06]  /*c820*/  FFMA.FTZ R35, R2, R111, -R56 ;  /* 0x0000006f02237223 */ /* 0x000fcc0000010838 */
[----:B------:R-:W3:Y:S01]  /*c830*/  MUFU.EX2 R50, R50 ;  /* 0x0000003200327308 */ /* 0x000ee20000000800 */
[----:B----4-:R-:W-:-:S01]  /*c840*/  FADD.FTZ R59, R29, R72 ;  /* 0x000000481d3b7221 */ /* 0x010fc20000010000 */
[----:B0-----:R-:W-:-:S06]  /*c850*/  FADD.FTZ R74, R91, R74 ;  /* 0x0000004a5b4a7221 */ /* 0x001fcc0000010000 */
[----:B------:R-:W0:Y:S01]  /*c860*/  MUFU.EX2 R26, R97 ;  /* 0x00000061001a7308 */ /* 0x000e220000000800 */
[----:B------:R-:W-:-:S07]  /*c870*/  FFMA.FTZ R52, R2, R51, -R56 ;  /* 0x0000003302347223 */ /* 0x000fce0000010838 */
[----:B------:R-:W4:Y:S01]  /*c880*/  MUFU.EX2 R43, R43 ;  /* 0x0000002b002b7308 */ /* 0x000f220000000800 */
[----:B------:R-:W-:-:S01]  /*c890*/  FADD.FTZ R72, R24, R59 ;  /* 0x0000003b18487221 */ /* 0x000fc20000010000 */
[----:B-1----:R-:W-:-:S06]  /*c8a0*/  FADD.FTZ R63, R31, R74 ;  /* 0x0000004a1f3f7221 */ /* 0x002fcc0000010000 */
[----:B------:R-:W1:Y:S01]  /*c8b0*/  MUFU.EX2 R37, R37 ;  /* 0x0000002500257308 */ /* 0x000e620000000800 */
[----:B------:R-:W-:-:S07]  /*c8c0*/  FFMA.FTZ R47, R2, R113, -R56 ;  /* 0x00000071022f7223 */ /* 0x000fce0000010838 */
[----:B------:R-:W5:Y:S01]  /*c8d0*/  MUFU.EX2 R62, R62 ;  /* 0x0000003e003e7308 */ /* 0x000f620000000800 */
[----:B------:R-:W-:-:S01]  /*c8e0*/  FFMA.FTZ R59, R2, R45, -R56 ;  /* 0x0000002d023b7223 */ /* 0x000fc20000010838 */
[----:B--2---:R-:W-:-:S06]  /*c8f0*/  FADD.FTZ R45, R33, R72 ;  /* 0x00000048212d7221 */ /* 0x004fcc0000010000 */
[----:B------:R-:W2:Y:S01]  /*c900*/  MUFU.EX2 R28, R101 ;  /* 0x00000065001c7308 */ /* 0x000ea20000000800 */
[----:B---3--:R-:W-:-:S07]  /*c910*/  FADD.FTZ R72, R50, R63 ;  /* 0x0000003f32487221 */ /* 0x008fce0000010000 */
[----:B------:R-:W3:Y:S01]  /*c920*/  MUFU.EX2 R35, R35 ;  /* 0x0000002300237308 */ /* 0x000ee20000000800 */
[----:B0-----:R-:W-:-:S01]  /*c930*/  FADD.FTZ R74, R26, R45 ;  /* 0x0000002d1a4a7221 */ /* 0x001fc20000010000 */
[----:B----4-:R-:W-:-:S06]  /*c940*/  FADD.FTZ R45, R43, R72 ;  /* 0x000000482b2d7221 */ /* 0x010fcc0000010000 */
[----:B------:R-:W0:Y:S01]  /*c950*/  MUFU.EX2 R41, R41 ;  /* 0x0000002900297308 */ /* 0x000e220000000800 */
[----:B------:R-:W-:-:S07]  /*c960*/  FFMA.FTZ R39, R2, R119, -R56 ;  /* 0x0000007702277223 */ /* 0x000fce0000010838 */
[----:B------:R-:W4:Y:S01]  /*c970*/  MUFU.EX2 R52, R52 ;  /* 0x0000003400347308 */ /* 0x000f220000000800 */
[----:B-1----:R-:W-:-:S01]  /*c980*/  FADD.FTZ R63, R37, R74 ;  /* 0x0000004a253f7221 */ /* 0x002fc20000010000 */
[----:B-----5:R-:W-:-:S06]  /*c990*/  FADD.FTZ R72, R62, R45 ;  /* 0x0000002d3e487221 */ /* 0x020fcc0000010000 */
[----:B------:R-:W1:Y:S08]  /*c9a0*/  MUFU.EX2 R30, R105 ;  /* 0x00000069001e7308 */ /* 0x000e700000000800 */
[----:B------:R-:W5:Y:S01]  /*c9b0*/  MUFU.EX2 R47, R47 ;  /* 0x0000002f002f7308 */ /* 0x000f620000000800 */
[----:B--2---:R-:W-:-:S07]  /*c9c0*/  FADD.FTZ R74, R28, R63 ;  /* 0x0000003f1c4a7221 */ /* 0x004fce0000010000 */
[----:B------:R-:W2:Y:S01]  /*c9d0*/  MUFU.EX2 R49, R49 ;  /* 0x0000003100317308 */ /* 0x000ea20000000800 */
[----:B---3--:R-:W-:-:S01]  /*c9e0*/  FADD.FTZ R63, R35, R72 ;  /* 0x00000048233f7221 */ /* 0x008fc20000010000 */
[----:B------:R-:W-:-:S06]  /*c9f0*/  FFMA.FTZ R51, R2, R121, -R56 ;  /* 0x0000007902337223 */ /* 0x000fcc0000010838 */
[----:B------:R-:W3:Y:S01]  /*ca00*/  MUFU.EX2 R64, R64 ;  /* 0x0000004000407308 */ /* 0x000ee20000000800 */
[----:B------:R-:W-:Y:S01]  /*ca10*/  F2FP.SATFINITE.E4M3.F32.PACK_AB_MERGE_C R148, R8, R7, RZ ;  /* 0x000000070894723e */ /* 0x000fe200048070ff */
[----:B0-----:R-:W-:Y:S01]  /*ca20*/  FADD.FTZ R7, R41, R74 ;  /* 0x0000004a29077221 */ /* 0x001fe20000010000 */
[----:B------:R-:W-:-:S05]  /*ca30*/  F2FP.SATFINITE.E4M3.F32.PACK_AB_MERGE_C R150, R29, R12, RZ ;  /* 0x0000000c1d96723e */ /* 0x000fca00048070ff */
[----:B------:R-:W0:Y:S01]  /*ca40*/  MUFU.EX2 R32, R109 ;  /* 0x0000006d00207308 */ /* 0x000e220000000800 */
[----:B----4-:R-:W-:-:S07]  /*ca50*/  FADD.FTZ R12, R52, R63 ;  /* 0x0000003f340c7221 */ /* 0x010fce0000010000 */
[----:B------:R-:W4:Y:S01]  /*ca60*/  MUFU.EX2 R39, R39 ;  /* 0x0000002700277308 */ /* 0x000f220000000800 */
[----:B------:R-:W-:Y:S02]  /*ca70*/  VIADD R55, R3, 0x19c40 ;  /* 0x00019c4003377836 */ /* 0x000fe40000000000 */
[----:B-1----:R-:W-:-:S05]  /*ca80*/  FADD.FTZ R72, R30, R7 ;  /* 0x000000071e487221 */ /* 0x002fca0000010000 */
[----:B------:R-:W1:Y:S01]  /*ca90*/  MUFU.EX2 R57, R57 ;  /* 0x0000003900397308 */ /* 0x000e620000000800 */
[----:B-----5:R-:W-:-:S07]  /*caa0*/  FADD.FTZ R7, R47, R12 ;  /* 0x0000000c2f077221 */ /* 0x020fce0000010000 */
[----:B------:R-:W5:Y:S01]  /*cab0*/  MUFU.EX2 R54, R54 ;  /* 0x0000003600367308 */ /* 0x000f620000000800 */
[C---:B--2---:R-:W-:Y:S01]  /*cac0*/  F2FP.SATFINITE.E4M3.F32.PACK_AB_MERGE_C R138, R49.reuse, R30, RZ ;  /* 0x0000001e318a723e */ /* 0x044fe200048070ff */
[----:B------:R-:W-:Y:S01]  /*cad0*/  FFMA.FTZ R125, R2, R125, -R56 ;  /* 0x0000007d027d7223 */ /* 0x000fe20000010838 */
[----:B------:R-:W-:-:S05]  /*cae0*/  FADD.FTZ R49, R49, R72 ;  /* 0x0000004831317221 */ /* 0x000fca0000010000 */
[----:B------:R-:W2:Y:S01]  /*caf0*/  MUFU.EX2 R36, R36 ;  /* 0x0000002400247308 */ /* 0x000ea20000000800 */
[----:B------:R-:W-:Y:S01]  /*cb00*/  PRMT R55, R90, 0x654, R55 ;  /* 0x000006545a377816 */ /* 0x000fe20000000037 */
[----:B---3--:R-:W-:Y:S01]  /*cb10*/  FADD.FTZ R12, R64, R7 ;  /* 0x00000007400c7221 */ /* 0x008fe20000010000 */
[----:B------:R-:W-:-:S05]  /*cb20*/  FFMA.FTZ R66, R2, R67, -R56 ;  /* 0x0000004302427223 */ /* 0x000fca0000010838 */
[----:B------:R-:W-:Y:S01]  /*cb30*/  MUFU.EX2 R93, R93 ;  /* 0x0000005d005d7308 */ /* 0x000fe20000000800 */
[----:B------:R-:W-:-:S07]  /*cb40*/  F2FP.SATFINITE.E4M3.F32.PACK_AB_MERGE_C R136, R37, R26, RZ ;  /* 0x0000001a2588723e */ /* 0x000fce00048070ff */
[----:B------:R-:W3:Y:S01]  /*cb50*/  MUFU.EX2 R51, R51 ;  /* 0x0000003300337308 */ /* 0x000ee20000000800 */
[----:B0-----:R-:W-:-:S01]  /*cb60*/  FADD.FTZ R26, R32, R49 ;  /* 0x00000031201a7221 */ /* 0x001fc20000010000 */
[----:B------:R0:W-:Y:S06]  /*cb70*/  SYNCS.ARRIVE.TRANS64.RED.A1T0 RZ, [R55+URZ], RZ ;  /* 0x000000ff37ff79a7 */ /* 0x0001ec000810043f */
[----:B------:R-:W3:Y:S01]  /*cb80*/  MUFU.EX2 R68, R68 ;  /* 0x0000004400447308 */ /* 0x000ee20000000800 */
[----:B----4-:R-:W-:-:S01]  /*cb90*/  FADD.FTZ R29, R39, R12 ;  /* 0x0000000c271d7221 */ /* 0x010fc20000010000 */
[----:B0-----:R-:W-:Y:S01]  /*cba0*/  FFMA.FTZ R55, R2, R137, -R56 ;  /* 0x0000008902377223 */ /* 0x001fe20000010838 */
[----:B-1----:R-:W-:-:S05]  /*cbb0*/  FADD.FTZ R37, R57, R26 ;  /* 0x0000001a39257221 */ /* 0x002fca0000010000 */
[----:B------:R-:W0:Y:S01]  /*cbc0*/  MUFU.EX2 R34, R34 ;  /* 0x0000002200227308 */ /* 0x000e220000000800 */
[----:B------:R-:W-:-:S01]  /*cbd0*/  FFMA.FTZ R70, R2, R71, -R56 ;  /* 0x0000004702467223 */ /* 0x000fc20000010838 */
[----:B-----5:R-:W-:-:S06]  /*cbe0*/  FADD.FTZ R26, R54, R29 ;  /* 0x0000001d361a7221 */ /* 0x020fcc0000010000 */
[----:B------:R-:W1:Y:S01]  /*cbf0*/  MUFU.EX2 R3, R125 ;  /* 0x0000007d00037308 */ /* 0x000e620000000800 */
[----:B--2---:R-:W-:-:S01]  /*cc00*/  FADD.FTZ R30, R36, R37 ;  /* 0x00000025241e7221 */ /* 0x004fc20000010000 */
[----:B------:R-:W-:-:S06]  /*cc10*/  F2FP.SATFINITE.E4M3.F32.PACK_AB_MERGE_C R148, R25, R6, R148 ;  /* 0x000000061994723e */ /* 0x000fcc0004807094 */
[----:B------:R-:W2:Y:S01]  /*cc20*/  MUFU.EX2 R61, R61 ;  /* 0x0000003d003d7308 */ /* 0x000ea20000000800 */
[----:B---3--:R-:W-:-:S07]  /*cc30*/  FADD.FTZ R25, R51, R26 ;  /* 0x0000001a33197221 */ /* 0x008fce0000010000 */
[----:B------:R-:W3:Y:S01]  /*cc40*/  MUFU.EX2 R66, R66 ;  /* 0x0000004200427308 */ /* 0x000ee20000000800 */
[C---:B------:R-:W-:Y:S01]  /*cc50*/  F2FP.SATFINITE.E4M3.F32.PACK_AB_MERGE_C R140, R93.reuse, R36, RZ ;  /* 0x000000245d8c723e */ /* 0x040fe200048070ff */
[----:B------:R-:W-:Y:S01]  /*cc60*/  FFMA.FTZ R139, R2, R139, -R56 ;  /* 0x0000008b028b7223 */ /* 0x000fe20000010838 */
[----:B------:R-:W-:-:S05]  /*cc70*/  FADD.FTZ R93, R93, R30 ;  /* 0x0000001e5d5d7221 */ /* 0x000fca0000010000 */
[----:B------:R-:W4:Y:S01]  /*cc80*/  MUFU.EX2 R38, R38 ;  /* 0x0000002600267308 */ /* 0x000f220000000800 */
[C---:B------:R-:W-:Y:S01]  /*cc90*/  F2FP.SATFINITE.E4M3.F32.PACK_AB_MERGE_C R141, R68.reuse, R51, RZ ;  /* 0x00000033448d723e */ /* 0x040fe200048070ff */
[----:B------:R-:W-:-:S06]  /*cca0*/  FADD.FTZ R68, R68, R25 ;  /* 0x0000001944447221 */ /* 0x000fcc0000010000 */
[----:B------:R-:W5:Y:S01]  /*ccb0*/  MUFU.EX2 R55, R55 ;  /* 0x0000003700377308 */ /* 0x000f620000000800 */
[----:B------:R-:W-:-:S01]  /*ccc0*/  FFMA.FTZ R75, R2, R75, -R56 ;  /* 0x0000004b024b7223 */ /* 0x000fc20000010838 */
[----:B0-----:R-:W-:-:S06]  /*ccd0*/  FADD.FTZ R6, R34, R93 ;  /* 0x0000005d22067221 */ /* 0x001fcc0000010000 */
[----:B------:R-:W0:Y:S01]  /*cce0*/  MUFU.EX2 R65, R65 ;  /* 0x0000004100417308 */ /* 0x000e220000000800 */
[----:B------:R-:W-:Y:S01]  /*ccf0*/  F2FP.SATFINITE.E4M3.F32.PACK_AB_MERGE_C R150, R11, R10, R150 ;  /* 0x0000000a0b96723e */ /* 0x000fe20004807096 */
[----:B-1----:R-:W-:-:S06]  /*cd00*/  FADD.FTZ R11, R3, R68 ;  /* 0x00000044030b7221 */ /* 0x002fcc0000010000 */
[----:B------:R-:W1:Y:S01]  /*cd10*/  MUFU.EX2 R70, R70 ;  /* 0x0000004600467308 */ /* 0x000e620000000800 */
[----:B--2---:R-:W-:-:S07]  /*cd20*/  FADD.FTZ R25, R61, R6 ;  /* 0x000000063d197221 */ /* 0x004fce0000010000 */
[----:B------:R-:W-:Y:S01]  /*cd30*/  MUFU.EX2 R42, R42 ;  /* 0x0000002a002a7308 */ /* 0x000fe20000000800 */
[----:B---3--:R-:W-:-:S07]  /*cd40*/  FADD.FTZ R10, R66, R11 ;  /* 0x0000000b420a7221 */ /* 0x008fce0000010000 */
[----:B------:R-:W2:Y:S08]  /*cd50*/  MUFU.EX2 R73, R73 ;  /* 0x0000004900497308 */ /* 0x000eb00000000800 */
[----:B------:R-:W3:Y:S01]  /*cd60*/  MUFU.EX2 R40, R40 ;  /* 0x0000002800287308 */ /* 0x000ee20000000800 */
[----:B------:R-:W-:-:S07]  /*cd70*/  FFMA.FTZ R79, R2, R79, -R56 ;  /* 0x0000004f024f7223 */ /* 0x000fce0000010838 */
[----:B------:R-:W3:Y:S01]  /*cd80*/  MUFU.EX2 R45, R139 ;  /* 0x0000008b002d7308 */ /* 0x000ee20000000800 */
[----:B------:R-:W-:Y:S01]  /*cd90*/  F2FP.SATFINITE.E4M3.F32.PACK_AB_MERGE_C R136, R33, R24, R136 ;  /* 0x000000182188723e */ /* 0x000fe20004807088 */
[----:B----4-:R-:W-:-:S06]  /*cda0*/  FADD.FTZ R24, R38, R25 ;  /* 0x0000001926187221 */ /* 0x010fcc0000010000 */
[----:B------:R-:W4:Y:S01]  /*cdb0*/  MUFU.EX2 R69, R69 ;  /* 0x0000004500457308 */ /* 0x000f220000000800 */
[----:B-----5:R-:W-:-:S01]  /*cdc0*/  FADD.FTZ R11, R55, R10 ;  /* 0x0000000a370b7221 */ /* 0x020fc20000010000 */
[----:B------:R-:W-:-:S06]  /*cdd0*/  FFMA.FTZ R53, R2, R53, -R56 ;  /* 0x0000003502357223 */ /* 0x000fcc0000010838 */
[----:B------:R-:W5:Y:S01]  /*cde0*/  MUFU.EX2 R8, R75 ;  /* 0x0000004b00087308 */ /* 0x000f620000000800 */
[C---:B0-----:R-:W-:Y:S01]  /*cdf0*/  F2FP.SATFINITE.E4M3.F32.PACK_AB_MERGE_C R142, R65.reuse, R38, RZ ;  /* 0x00000026418e723e */ /* 0x041fe200048070ff */
[----:B------:R-:W-:Y:S01]  /*ce00*/  FADD.FTZ R65, R65, R24 ;  /* 0x0000001841417221 */ /* 0x000fe20000010000 */
[----:B-1----:R-:W-:-:S05]  /*ce10*/  F2FP.SATFINITE.E4M3.F32.PACK_AB_MERGE_C R55, R70, R55, RZ ;  /* 0x000000374637723e */ /* 0x002fca00048070ff */
[----:B------:R-:W0:Y:S01]  /*ce20*/  MUFU.EX2 R7, R59 ;  /* 0x0000003b00077308 */ /* 0x000e220000000800 */
[----:B------:R-:W-:-:S01]  /*ce30*/  FADD.FTZ R70, R70, R11 ;  /* 0x0000000b46467221 */ /* 0x000fc20000010000 */
[----:B--2---:R-:W-:Y:S01]  /*ce40*/  F2FP.SATFINITE.E4M3.F32.PACK_AB_MERGE_C R144, R73, R42, RZ ;  /* 0x0000002a4990723e */ /* 0x004fe200048070ff */
[----:B------:R-:W-:-:S05]  /*ce50*/  FFMA.FTZ R83, R2, R83, -R56 ;  /* 0x0000005302537223 */ /* 0x000fca0000010838 */
[----:B------:R-:W1:Y:S01]  /*ce60*/  MUFU.EX2 R12, R79 ;  /* 0x0000004f000c7308 */ /* 0x000e620000000800 */
[----:B------:R-:W-:-:S01]  /*ce70*/  FFMA.FTZ R89, R2, R89, -R56 ;  /* 0x0000005902597223 */ /* 0x000fc20000010838 */
[----:B------:R-:W-:Y:S01]  /*ce80*/  F2FP.SATFINITE.E4M3.F32.PACK_AB_MERGE_C R149, R85, R58, RZ ;  /* 0x0000003a5595723e */ /* 0x000fe200048070ff */
[----:B---3--:R-:W-:-:S01]  /*ce90*/  FADD.FTZ R10, R40, R65 ;  /* 0x00000041280a7221 */ /* 0x008fc20000010000 */
[----:B------:R-:W-:Y:S01]  /*cea0*/  FFMA.FTZ R56, R2, R87, -R56 ;  /* 0x0000005702387223 */ /* 0x000fe20000010838 */
[----:B------:R-:W-:-:S03]  /*ceb0*/  FADD.FTZ R11, R45, R70 ;  /* 0x000000462d0b7221 */ /* 0x000fc60000010000 */
[----:B------:R-:W-:Y:S01]  /*cec0*/  MUFU.EX2 R46, R46 ;  /* 0x0000002e002e7308 */ /* 0x000fe20000000800 */
[C---:B----4-:R-:W-:Y:S01]  /*ced0*/  F2FP.SATFINITE.E4M3.F32.PACK_AB_MERGE_C R144, R69.reuse, R40, R144 ;  /* 0x000000284590723e */ /* 0x050fe20004807090 */
[----:B------:R-:W-:-:S06]  /*cee0*/  FADD.FTZ R69, R69, R10 ;  /* 0x0000000a45457221 */ /* 0x000fcc0000010000 */
[----:B------:R-:W-:Y:S01]  /*cef0*/  MUFU.EX2 R81, R81 ;  /* 0x0000005100517308 */ /* 0x000fe20000000800 */
[----:B------:R-:W-:Y:S01]  /*cf00*/  F2FP.SATFINITE.E4M3.F32.PACK_AB_MERGE_C R149, R9, R4, R149 ;  /* 0x000000040995723e */ /* 0x000fe20004807095 */
[----:B-----5:R-:W-:-:S06]  /*cf10*/  FADD.FTZ R4, R8, R11 ;  /* 0x0000000b08047221 */ /* 0x020fcc0000010000 */
[----:B------:R-:W2:Y:S08]  /*cf20*/  MUFU.EX2 R44, R44 ;  /* 0x0000002c002c7308 */ /* 0x000eb00000000800 */
[----:B------:R-:W3:Y:S01]  /*cf30*/  MUFU.EX2 R53, R53 ;  /* 0x0000003500357308 */ /* 0x000ee20000000800 */
[----:B------:R-:W-:-:S07]  /*cf40*/  FADD.FTZ R42, R42, R69 ;  /* 0x000000452a2a7221 */ /* 0x000fce0000010000 */
[----:B------:R-:W4:Y:S01]  /*cf50*/  MUFU.EX2 R77, R77 ;  /* 0x0000004d004d7308 */ /* 0x000f220000000800 */
[----:B0-----:R-:W-:-:S07]  /*cf60*/  FADD.FTZ R9, R7, R4 ;  /* 0x0000000407097221 */ /* 0x001fce0000010000 */
[----:B------:R-:W0:Y:S01]  /*cf70*/  MUFU.EX2 R6, R83 ;  /* 0x0000005300067308 */ /* 0x000e220000000800 */
[----:B------:R-:W-:-:S01]  /*cf80*/  FADD.FTZ R73, R73, R42 ;  /* 0x0000002a49497221 */ /* 0x000fc20000010000 */
[----:B-1----:R-:W-:-:S06]  /*cf90*/  F2FP.SATFINITE.E4M3.F32.PACK_AB_MERGE_C R10, R12, R7, RZ ;  /* 0x000000070c0a723e */ /* 0x002fcc00048070ff */
[----:B------:R-:W-:Y:S01]  /*cfa0*/  MUFU.EX2 R89, R89 ;  /* 0x0000005900597308 */ /* 0x000fe20000000800 */
[----:B------:R-:W-:-:S07]  /*cfb0*/  FADD.FTZ R12, R12, R9 ;  /* 0x000000090c0c7221 */ /* 0x000fce0000010000 */
[----:B------:R-:W1:Y:S01]  /*cfc0*/  MUFU.EX2 R56, R56 ;  /* 0x0000003800387308 */ /* 0x000e620000000800 */
[----:B------:R-:W-:Y:S01]  /*cfd0*/  ISETP.GE.AND P1, PT, R88, 0x81, PT ;  /* 0x000000815800780c */ /* 0x000fe20003f26270 */
[----:B--2---:R-:W-:Y:S01]  /*cfe0*/  FADD.FTZ R4, R44, R73 ;  /* 0x000000492c047221 */ /* 0x004fe20000010000 */
[----:B------:R-:W-:Y:S01]  /*cff0*/  F2FP.SATFINITE.E4M3.F32.PACK_AB_MERGE_C R9, R81, R46, RZ ;  /* 0x0000002e5109723e */ /* 0x000fe200048070ff */
[----:B---3--:R-:W-:-:S03]  /*d000*/  FADD.FTZ R7, R53, R12 ;  /* 0x0000000c35077221 */ /* 0x008fc60000010000 */
[C---:B----4-:R-:W-:Y:S01]  /*d010*/  F2FP.SATFINITE.E4M3.F32.PACK_AB_MERGE_C R146, R77.reuse, R44, R9 ;  /* 0x0000002c4d92723e */ /* 0x050fe20004807009 */
[----:B------:R-:W-:-:S01]  /*d020*/  FADD.FTZ R77, R77, R4 ;  /* 0x000000044d4d7221 */ /* 0x000fc20000010000 */
[----:B0-----:R-:W-:Y:S01]  /*d030*/  FADD.FTZ R4, R6, R7 ;  /* 0x0000000706047221 */ /* 0x001fe20000010000 */
[----:B------:R-:W-:Y:S01]  /*d040*/  F2FP.SATFINITE.E4M3.F32.PACK_AB_MERGE_C R143, R66, R3, R55 ;  /* 0x00000003428f723e */ /* 0x000fe20004807037 */
[----:B------:R-:W-:Y:S01]  /*d050*/  BSSY B0, `(.L_x_453) ;  /* 0x0000231000007945 */ /* 0x000fe20003800000 */
[----:B------:R-:W-:Y:S01]  /*d060*/  F2FP.SATFINITE.E4M3.F32.PACK_AB_MERGE_C R151, R91, R60, RZ ;  /* 0x0000003c5b97723e */ /* 0x000fe200048070ff */
[----:B------:R-:W-:Y:S01]  /*d070*/  FADD.FTZ R46, R46, R77 ;  /* 0x0000004d2e2e7221 */ /* 0x000fe20000010000 */
[----:B------:R-:W-:Y:S02]  /*d080*/  F2FP.SATFINITE.E4M3.F32.PACK_AB_MERGE_C R137, R62, R43, RZ ;  /* 0x0000002b3e89723e */ /* 0x000fe400048070ff */
[----:B-1----:R-:W-:Y:S01]  /*d090*/  F2FP.SATFINITE.E4M3.F32.PACK_AB_MERGE_C R3, R56, R89, RZ ;  /* 0x000000593803723e */ /* 0x002fe200048070ff */
[----:B------:R-:W-:-:S01]  /*d0a0*/  FADD.FTZ R89, R89, R4 ;  /* 0x0000000459597221 */ /* 0x000fc20000010000 */
[----:B------:R-:W-:-:S02]  /*d0b0*/  F2FP.SATFINITE.E4M3.F32.PACK_AB_MERGE_C R47, R64, R47, RZ ;  /* 0x0000002f402f723e */ /* 0x000fc400048070ff */
[----:B------:R-:W-:Y:S01]  /*d0c0*/  F2FP.SATFINITE.E4M3.F32.PACK_AB_MERGE_C R147, R6, R53, R3 ;  /* 0x000000350693723e */ /* 0x000fe20004807003 */
[----:B------:R-:W-:Y:S01]  /*d0d0*/  FADD.FTZ R6, R56, R89 ;  /* 0x0000005938067221 */ /* 0x000fe20000010000 */
[----:B------:R-:W-:Y:S01]  /*d0e0*/  F2FP.SATFINITE.E4M3.F32.PACK_AB_MERGE_C R138, R41, R28, R138 ;  /* 0x0000001c298a723e */ /* 0x000fe2000480708a */
[----:B------:R-:W-:Y:S01]  /*d0f0*/  FADD.FTZ R3, R81, R46 ;  /* 0x0000002e51037221 */ /* 0x000fe20000010000 */
[----:B------:R-:W-:Y:S01]  /*d100*/  F2FP.SATFINITE.E4M3.F32.PACK_AB_MERGE_C R140, R57, R32, R140 ;  /* 0x00000020398c723e */ /* 0x000fe2000480708c */
[--C-:B------:R-:W-:Y:S01]  /*d110*/  IMAD.MOV.U32 R134, RZ, RZ, R135.reuse ;  /* 0x000000ffff867224 */ /* 0x100fe200078e0087 */
[----:B------:R-:W-:Y:S01]  /*d120*/  F2FP.SATFINITE.E4M3.F32.PACK_AB_MERGE_C R142, R61, R34, R142 ;  /* 0x000000223d8e723e */ /* 0x000fe2000480708e */
[----:B------:R-:W-:Y:S01]  /*d130*/  IMAD.MOV.U32 R133, RZ, RZ, R135 ;  /* 0x000000ffff857224 */ /* 0x000fe200078e0087 */
[----:B------:R-:W-:Y:S01]  /*d140*/  F2FP.SATFINITE.E4M3.F32.PACK_AB_MERGE_C R151, R48, R27, R151 ;  /* 0x0000001b3097723e */ /* 0x000fe20004807097 */
[----:B------:R-:W-:Y:S01]  /*d150*/  IMAD.MOV.U32 R131, RZ, RZ, R135 ;  /* 0x000000ffff837224 */ /* 0x000fe200078e0087 */
[----:B------:R-:W-:Y:S01]  /*d160*/  F2FP.SATFINITE.E4M3.F32.PACK_AB_MERGE_C R137, R50, R31, R137 ;  /* 0x0000001f3289723e */ /* 0x000fe20004807089 */
[----:B------:R-:W-:Y:S01]  /*d170*/  IMAD.MOV.U32 R130, RZ, RZ, R135 ;  /* 0x000000ffff827224 */ /* 0x000fe200078e0087 */
[----:B------:R-:W-:Y:S01]  /*d180*/  F2FP.SATFINITE.E4M3.F32.PACK_AB_MERGE_C R139, R52, R35, R47 ;  /* 0x00000023348b723e */ /* 0x000fe2000480702f */
[----:B------:R-:W-:Y:S01]  /*d190*/  IMAD.MOV.U32 R129, RZ, RZ, R135 ;  /* 0x000000ffff817224 */ /* 0x000fe200078e0087 */
[----:B------:R-:W-:Y:S01]  /*d1a0*/  F2FP.SATFINITE.E4M3.F32.PACK_AB_MERGE_C R141, R54, R39, R141 ;  /* 0x00000027368d723e */ /* 0x000fe2000480708d */
[--C-:B------:R-:W-:Y:S01]  /*d1b0*/  IMAD.MOV.U32 R128, RZ, RZ, R135.reuse ;  /* 0x000000ffff807224 */ /* 0x100fe200078e0087 */
[----:B------:R-:W-:Y:S01]  /*d1c0*/  F2FP.SATFINITE.E4M3.F32.PACK_AB_MERGE_C R145, R8, R45, R10 ;  /* 0x0000002d0891723e */ /* 0x000fe2000480700a */
[--C-:B------:R-:W-:Y:S01]  /*d1d0*/  IMAD.MOV.U32 R127, RZ, RZ, R135.reuse ;  /* 0x000000ffff7f7224 */ /* 0x100fe200078e0087 */
[-C--:B------:R-:W-:Y:S01]  /*d1e0*/  MOV R132, R135.reuse ;  /* 0x0000008700847202 */ /* 0x080fe20000000f00 */
[--C-:B------:R-:W-:Y:S01]  /*d1f0*/  IMAD.MOV.U32 R126, RZ, RZ, R135.reuse ;  /* 0x000000ffff7e7224 */ /* 0x100fe200078e0087 */
[-C--:B------:R-:W-:Y:S01]  /*d200*/  MOV R119, R135.reuse ;  /* 0x0000008700777202 */ /* 0x080fe20000000f00 */
[--C-:B------:R-:W-:Y:S01]  /*d210*/  IMAD.MOV.U32 R125, RZ, RZ, R135.reuse ;  /* 0x000000ffff7d7224 */ /* 0x100fe200078e0087 */
[-C--:B------:R-:W-:Y:S01]  /*d220*/  MOV R106, R135.reuse ;  /* 0x00000087006a7202 */ /* 0x080fe20000000f00 */
[--C-:B------:R-:W-:Y:S01]  /*d230*/  IMAD.MOV.U32 R124, RZ, RZ, R135.reuse ;  /* 0x000000ffff7c7224 */ /* 0x100fe200078e0087 */
[----:B------:R-:W-:Y:S01]  /*d240*/  MOV R93, R135 ;  /* 0x00000087005d7202 */ /* 0x000fe20000000f00 */
[----:B------:R-:W-:-:S02]  /*d250*/  IMAD.MOV.U32 R123, RZ, RZ, R135 ;  /* 0x000000ffff7b7224 */ /* 0x000fc400078e0087 */
[--C-:B------:R-:W-:Y:S02]  /*d260*/  IMAD.MOV.U32 R122, RZ, RZ, R135.reuse ;  /* 0x000000ffff7a7224 */ /* 0x100fe400078e0087 */
[--C-:B------:R-:W-:Y:S02]  /*d270*/  IMAD.MOV.U32 R121, RZ, RZ, R135.reuse ;  /* 0x000000ffff797224 */ /* 0x100fe400078e0087 */
[--C-:B------:R-:W-:Y:S02]  /*d280*/  IMAD.MOV.U32 R120, RZ, RZ, R135.reuse ;  /* 0x000000ffff787224 */ /* 0x100fe400078e0087 */
[--C-:B------:R-:W-:Y:S02]  /*d290*/  IMAD.MOV.U32 R118, RZ, RZ, R135.reuse ;  /* 0x000000ffff767224 */ /* 0x100fe400078e0087 */
[--C-:B------:R-:W-:Y:S02]  /*d2a0*/  IMAD.MOV.U32 R117, RZ, RZ, R135.reuse ;  /* 0x000000ffff757224 */ /* 0x100fe400078e0087 */
        /* <DEDUP_REMOVED lines=26> */
[----:B------:R-:W-:Y:S01]  /*d450*/  IMAD.MOV.U32 R88, RZ, RZ, R135 ;  /* 0x000000ffff587224 */ /* 0x000fe200078e0087 */
[----:B------:R-:W-:Y:S06]  /*d460*/  @!P1 BRA `(.L_x_454) ;  /* 0x0000001c00bc9947 */ /* 0x000fec0003800000 */
[----:B------:R-:W2:Y:S01]  /*d470*/  LDL.LU R76, [R1] ;  /* 0x00000000014c7983 */ /* 0x000ea20000300800 */
[----:B------:R-:W-:Y:S02]  /*d480*/  VIADD R10, R155, 0xfffffffe ;  /* 0xfffffffe9b0a7836 */ /* 0x000fe40000000000 */
[----:B------:R-:W-:Y:S01]  /*d490*/  IMAD.MOV.U32 R11, RZ, RZ, R5 ;  /* 0x000000ffff0b7224 */ /* 0x000fe200078e0005 */
[----:B------:R0:W5:Y:S01]  /*d4a0*/  LDL.LU R7, [R1+0x8] ;  /* 0x0000080001077983 */ /* 0x0001620000300800 */
[----:B------:R-:W-:Y:S01]  /*d4b0*/  IMAD.MOV.U32 R12, RZ, RZ, R0 ;  /* 0x000000ffff0c7224 */ /* 0x000fe200078e0000 */
        /* <DEDUP_REMOVED lines=24> */
[----:B0-2---:R-:W-:-:S07]  /*d640*/  IMAD.MOV.U32 R4, RZ, RZ, R76 ;  /* 0x000000ffff047224 */ /* 0x005fce00078e004c */
.L_x_467:
[----:B-----5:R-:W-:-:S04]  /*d650*/  ISETP.NE.AND P1, PT, R4, 0x1, PT ;  /* 0x000000010400780c */ /* 0x020fc80003f25270 */
[----:B------:R-:W-:-:S04]  /*d660*/  SEL R0, RZ, 0x1, P1 ;  /* 0x00000001ff007807 */ /* 0x000fc80000800000 */
[----:B-----5:R-:W-:-:S05]  /*d670*/  LOP3.LUT R5, R7, R0, RZ, 0x3c, !PT ;  /* 0x0000000007057212 */ /* 0x020fca00078e3cff */
[----:B------:R0:W-:Y:S01]  /*d680*/  STL [R1+0x8], R5 ;  /* 0x0000080501007387 */ /* 0x0001e20000100800 */
[----:B------:R-:W-:Y:S05]  /*d690*/  @!P0 BRA `(.L_x_455) ;  /* 0x0000000000048947 */ /* 0x000fea0003800000 */
[----:B------:R-:W-:Y:S01]  /*d6a0*/  BPT.TRAP 0x1 ;  /* 0x000000040000795c */ /* 0x000fe20000300000 */
.L_x_455:
[----:B------:R-:W-:Y:S01]  /*d6b0*/  VIADD R0, R4, 0x1 ;  /* 0x0000000104007836 */ /* 0x000fe20000000000 */
[----:B0-----:R-:W-:-:S04]  /*d6c0*/  SHF.L.U32 R5, R5, 0x1f, RZ ;  /* 0x0000001f05057819 */ /* 0x001fc800000006ff */
[----:B------:R-:W-:-:S04]  /*d6d0*/  ISETP.NE.AND P1, PT, R0, 0x2, PT ;  /* 0x000000020000780c */ /* 0x000fc80003f25270 */
[----:B------:R-:W-:-:S05]  /*d6e0*/  SEL R8, R0, RZ, P1 ;  /* 0x000000ff00087207 */ /* 0x000fca0000800000 */
[----:B------:R0:W-:Y:S01]  /*d6f0*/  STL [R1], R8 ;  /* 0x0000000801007387 */ /* 0x0001e20000100800 */
[----:B------:R-:W-:-:S04]  /*d700*/  IMAD R0, R8, 0x8, R18 ;  /* 0x0000000808007824 */ /* 0x000fc800078e0212 */
[----:B------:R0:W1:Y:S01]  /*d710*/  SYNCS.PHASECHK.TRANS64.TRYWAIT P1, [R0+URZ+0x19c30], R5 ;  /* 0x019c3005000075a7 */ /* 0x000062000802017f */
[----:B------:R-:W-:Y:S05]  /*d720*/  @!P0 BRA `(.L_x_456) ;  /* 0x0000000000048947 */ /* 0x000fea0003800000 */
[----:B------:R-:W-:Y:S01]  /*d730*/  BPT.TRAP 0x1 ;  /* 0x000000040000795c */ /* 0x000fe20000300000 */
.L_x_456:
[----:B------:R-:W-:Y:S01]  /*d740*/  BSSY B1, `(.L_x_457) ;  /* 0x0000006000017945 */ /* 0x000fe20003800000 */
[----:B------:R-:W-:Y:S02]  /*d750*/  IMAD R24, R8, 0x300, R13 ;  /* 0x0000030008187824 */ /* 0x000fe400078e020d */
[----:B------:R-:W-:Y:S01]  /*d760*/  IMAD.MOV.U32 R25, RZ, RZ, -0x3ffffff0 ;  /* 0xc0000010ff197424 */ /* 0x000fe200078e00ff */
[----:B-1----:R-:W-:Y:S06]  /*d770*/  @P1 BRA `(.L_x_458) ;  /* 0x0000000000081947 */ /* 0x002fec0003800000 */
[----:B------:R-:W1:Y:S02]  /*d780*/  SYNCS.PHASECHK.TRANS64.TRYWAIT P1, [R0+URZ+0x19c30], R5 ;  /* 0x019c3005000075a7 */ /* 0x000e64000802017f */
[----:B-1----:R-:W-:Y:S05]  /*d790*/  @!P1 BRA `(.L_x_459) ;  /* 0x000000bc00e89947 */ /* 0x002fea0003800000 */
.L_x_458:
[----:B------:R-:W-:Y:S05]  /*d7a0*/  BSYNC B1 ;  /* 0x0000000000017941 */ /* 0x000fea0003800000 */
.L_x_457:
[----:B------:R-:W-:Y:S01]  /*d7b0*/  R2UR UR6, R24 ;  /* 0x00000000180672ca */ /* 0x000fe200000e0000 */
[----:B------:R-:W-:Y:S01]  /*d7c0*/  IMAD.MOV.U32 R9, RZ, RZ, -0x3ffffff0 ;  /* 0xc0000010ff097424 */ /* 0x000fe200078e00ff */
[----:B------:R-:W-:Y:S01]  /*d7d0*/  R2UR UR7, R25 ;  /* 0x00000000190772ca */ /* 0x000fe200000e0000 */
[----:B------:R-:W-:Y:S01]  /*d7e0*/  IMAD.MOV.U32 R25, RZ, RZ, -0x3ffffff0 ;  /* 0xc0000010ff197424 */ /* 0x000fe200078e00ff */
[----:B------:R-:W-:Y:S02]  /*d7f0*/  R2UR UR4, R14 ;  /* 0x000000000e0472ca */ /* 0x000fe400000e0000 */
[----:B------:R-:W-:Y:S02]  /*d800*/  R2UR UR5, R15 ;  /* 0x000000000f0572ca */ /* 0x000fe400000e0000 */
[C---:B0-----:R-:W-:Y:S01]  /*d810*/  IADD3 R8, R24.reuse, 0x100, RZ ;  /* 0x0000010018087810 */ /* 0x041fe20007ffe0ff */
[----:B------:R-:W-:Y:S01]  /*d820*/  VIADD R24, R24, 0x200 ;  /* 0x0000020018187836 */ /* 0x000fe20000000000 */
[----:B------:R-:W-:-:S02]  /*d830*/  R2UR UR15, R25 ;  /* 0x00000000190f72ca */ /* 0x000fc400000e0000 */
[----:B------:R-:W-:Y:S02]  /*d840*/  R2UR UR10, R8 ;  /* 0x00000000080a72ca */ /* 0x000fe400000e0000 */
[----:B------:R-:W-:Y:S02]  /*d850*/  R2UR UR14, R24 ;  /* 0x00000000180e72ca */ /* 0x000fe400000e0000 */
[----:B------:R-:W-:Y:S01]  /*d860*/  WARPGROUP.ARRIVE ;  /* 0x00000000000079c5 */ /* 0x000fe20000000000 */
[----:B------:R-:W-:Y:S02]  /*d870*/  R2UR UR11, R9 ;  /* 0x00000000090b72ca */ /* 0x000fe400000e0000 */
[----:B------:R-:W-:Y:S02]  /*d880*/  R2UR UR8, R152 ;  /* 0x00000000980872ca */ /* 0x000fe400000e0000 */
[----:B------:R-:W-:Y:S01]  /*d890*/  R2UR UR9, R153 ;  /* 0x00000000990972ca */ /* 0x000fe200000e0000 */
[----:B------:R-:W-:Y:S01]  /*d8a0*/  QGMMA.64x128x32.F32.E4M3.E4M3 R24, gdesc[UR4], RZ, !UPT, gsb0 ;  /* 0x01e00000041879f3 */ /* 0x000fe2000c0008ff */
[----:B------:R-:W-:-:S02]  /*d8b0*/  R2UR UR12, R20 ;  /* 0x00000000140c72ca */ /* 0x000fc400000e0000 */
[----:B------:R-:W-:Y:S01]  /*d8c0*/  R2UR UR13, R21 ;  /* 0x00000000150d72ca */ /* 0x000fe200000e0000 */
[----:B------:R-:W-:Y:S02]  /*d8d0*/  WARPGROUP.DEPBAR.LE gsb0, 0x0 ;  /* 0x00008000000079c5 */ /* 0x000fe40000010000 */
[----:B------:R-:W-:-:S06]  /*d8e0*/  WARPGROUP.ARRIVE ;  /* 0x00000000000079c5 */ /* 0x000fcc0000000000 */
[----:B------:R-:W-:Y:S03]  /*d8f0*/  QGMMA.64x128x32.F32.E4M3.E4M3 R24, gdesc[UR8], R24, gsb0 ;  /* 0x01e00000081879f3 */ /* 0x000fe60008000818 */
[----:B------:R-:W-:Y:S02]  /*d900*/  WARPGROUP.DEPBAR.LE gsb0, 0x0 ;  /* 0x00008000000079c5 */ /* 0x000fe40000010000 */
[----:B------:R-:W-:-:S07]  /*d910*/  WARPGROUP.ARRIVE ;  /* 0x00000000000079c5 */ /* 0x000fce0000000000 */
[----:B------:R-:W-:Y:S03]  /*d920*/  QGMMA.64x128x32.F32.E4M3.E4M3 R24, gdesc[UR12], R24, gsb0 ;  /* 0x01e000000c1879f3 */ /* 0x000fe60008000818 */
[----:B------:R-:W-:Y:S02]  /*d930*/  WARPGROUP.DEPBAR.LE gsb0, 0x0 ;  /* 0x00008000000079c5 */ /* 0x000fe40000010000 */
[----:B------:R-:W-:Y:S05]  /*d940*/  @!P0 BRA `(.L_x_460) ;  /* 0x0000000000048947 */ /* 0x000fea0003800000 */
[----:B------:R-:W-:Y:S01]  /*d950*/  BPT.TRAP 0x1 ;  /* 0x000000040000795c */ /* 0x000fe20000300000 */
.L_x_460:
[----:B-1----:R-:W-:Y:S01]  /*d960*/  SHF.L.U32 R5, R7, 0x1f, RZ ;  /* 0x0000001f07057819 */ /* 0x002fe200000006ff */
[----:B------:R-:W-:-:S04]  /*d970*/  IMAD R7, R4, 0x8, R18 ;  /* 0x0000000804077824 */ /* 0x000fc800078e0212 */
[----:B------:R0:W1:Y:S01]  /*d980*/  SYNCS.PHASECHK.TRANS64.TRYWAIT P1, [R7+URZ+0x19c50], R5 ;  /* 0x019c5005070075a7 */ /* 0x000062000802017f */
[----:B------:R-:W-:Y:S05]  /*d990*/  @!P0 BRA `(.L_x_461) ;  /* 0x0000000000048947 */ /* 0x000fea0003800000 */
[----:B------:R-:W-:Y:S01]  /*d9a0*/  BPT.TRAP 0x1 ;  /* 0x000000040000795c */ /* 0x000fe20000300000 */
.L_x_461:
[----:B------:R-:W-:Y:S04]  /*d9b0*/  BSSY B1, `(.L_x_462) ;  /* 0x0000004000017945 */ /* 0x000fe80003800000 */
[----:B-1----:R-:W-:Y:S05]  /*d9c0*/  @P1 BRA `(.L_x_463) ;  /* 0x0000000000081947 */ /* 0x002fea0003800000 */
[----:B------:R-:W1:Y:S02]  /*d9d0*/  SYNCS.PHASECHK.TRANS64.TRYWAIT P1, [R7+URZ+0x19c50], R5 ;  /* 0x019c5005070075a7 */ /* 0x000e64000802017f */
[----:B-1----:R-:W-:Y:S05]  /*d9e0*/  @!P1 BRA `(.L_x_464) ;  /* 0x000000bc00689947 */ /* 0x002fea0003800000 */
.L_x_463:
[----:B------:R-:W-:Y:S05]  /*d9f0*/  BSYNC B1 ;  /* 0x0000000000017941 */ /* 0x000fea0003800000 */
.L_x_462:
[----:B01----:R-:W-:Y:S01]  /*da00*/  VIADD R5, R18, 0x3000 ;  /* 0x0000300012057836 */ /* 0x003fe20000000000 */
[----:B------:R-:W-:Y:S01]  /*da10*/  WARPGROUP.ARRIVE ;  /* 0x00000000000079c5 */ /* 0x000fe20000000000 */
[----:B------:R-:W-:-:S03]  /*da20*/  IMAD.MOV.U32 R9, RZ, RZ, 0x40000040 ;  /* 0x40000040ff097424 */ /* 0x000fc600078e00ff */
[----:B------:R-:W-:-:S04]  /*da30*/  SHF.R.U32.HI R5, RZ, 0x4, R5 ;  /* 0x00000004ff057819 */ /* 0x000fc80000011605 */
[----:B------:R-:W-:-:S04]  /*da40*/  LOP3.LUT R5, R5, 0x3fff, RZ, 0xc0, !PT ;  /* 0x00003fff05057812 */ /* 0x000fc800078ec0ff */
[----:B------:R-:W-:-:S05]  /*da50*/  LOP3.LUT R5, R5, 0x10000, RZ, 0xfc, !PT ;  /* 0x0001000005057812 */ /* 0x000fca00078efcff */
[----:B------:R-:W-:Y:S02]  /*da60*/  IMAD R4, R4, 0x300, R5 ;  /* 0x0000030004047824 */ /* 0x000fe400078e0205 */
[----:B------:R-:W-:Y:S02]  /*da70*/  IMAD.MOV.U32 R5, RZ, RZ, 0x40000040 ;  /* 0x40000040ff057424 */ /* 0x000fe400078e00ff */
[C---:B------:R-:W-:Y:S01]  /*da80*/  VIADD R8, R4.reuse, 0x2 ;  /* 0x0000000204087836 */ /* 0x040fe20000000000 */
[----:B------:R-:W-:Y:S02]  /*da90*/  R2UR UR6, R4 ;  /* 0x00000000040672ca */ /* 0x000fe400000e0000 */
[----:B------:R-:W-:Y:S01]  /*daa0*/  R2UR UR7, R5 ;  /* 0x00000000050772ca */ /* 0x000fe200000e0000 */
[----:B------:R-:W-:-:S12]  /*dab0*/  IMAD.MOV.U32 R5, RZ, RZ, 0x40000040 ;  /* 0x40000040ff057424 */ /* 0x000fd800078e00ff */
[----:B------:R-:W-:Y:S01]  /*dac0*/  QGMMA.64x96x32.F32.E4M3.E4M3 R88, R148, gdesc[UR4], R88, gsb0 ;  /* 0x0160000494587df3 */ /* 0x000fe20008000858 */
[----:B------:R-:W-:Y:S01]  /*dad0*/  R2UR UR6, R8 ;  /* 0x00000000080672ca */ /* 0x000fe200000e0000 */
[C---:B------:R-:W-:Y:S01]  /*dae0*/  VIADD R8, R4.reuse, 0x4 ;  /* 0x0000000404087836 */ /* 0x040fe20000000000 */
[----:B------:R-:W-:Y:S01]  /*daf0*/  R2UR UR7, R9 ;  /* 0x00000000090772ca */ /* 0x000fe200000e0000 */
[----:B------:R-:W-:Y:S02]  /*db00*/  IMAD.MOV.U32 R9, RZ, RZ, 0x40000040 ;  /* 0x40000040ff097424 */ /* 0x000fe400078e00ff */
[----:B------:R-:W-:Y:S01]  /*db10*/  VIADD R4, R4, 0x6 ;  /* 0x0000000604047836 */ /* 0x000fe20000000000 */
[----:B------:R-:W-:Y:S02]  /*db20*/  WARPGROUP.DEPBAR.LE gsb0, 0x0 ;  /* 0x00008000000079c5 */ /* 0x000fe40000010000 */
[----:B------:R-:W-:-:S07]  /*db30*/  WARPGROUP.ARRIVE ;  /* 0x00000000000079c5 */ /* 0x000fce0000000000 */
[----:B------:R-:W-:Y:S01]  /*db40*/  QGMMA.64x96x32.F32.E4M3.E4M3 R88, R136, gdesc[UR4], R88, gsb0 ;  /* 0x0160000488587df3 */ /* 0x000fe20008000858 */
[----:B------:R-:W-:Y:S02]  /*db50*/  R2UR UR6, R8 ;  /* 0x00000000080672ca */ /* 0x000fe400000e0000 */
[----:B------:R-:W-:Y:S01]  /*db60*/  R2UR UR7, R9 ;  /* 0x00000000090772ca */ /* 0x000fe200000e0000 */
[----:B------:R-:W-:Y:S02]  /*db70*/  WARPGROUP.DEPBAR.LE gsb0, 0x0 ;  /* 0x00008000000079c5 */ /* 0x000fe40000010000 */
[----:B------:R-:W-:-:S10]  /*db80*/  WARPGROUP.ARRIVE ;  /* 0x00000000000079c5 */ /* 0x000fd40000000000 */
[----:B------:R-:W-:Y:S01]  /*db90*/  QGMMA.64x96x32.F32.E4M3.E4M3 R88, R140, gdesc[UR4], R88, gsb0 ;  /* 0x016000048c587df3 */ /* 0x000fe20008000858 */
[----:B------:R-:W-:Y:S02]  /*dba0*/  R2UR UR6, R4 ;  /* 0x00000000040672ca */ /* 0x000fe400000e0000 */
[----:B------:R-:W-:Y:S01]  /*dbb0*/  R2UR UR7, R5 ;  /* 0x00000000050772ca */ /* 0x000fe200000e0000 */
[----:B------:R-:W-:Y:S02]  /*dbc0*/  WARPGROUP.DEPBAR.LE gsb0, 0x0 ;  /* 0x00008000000079c5 */ /* 0x000fe40000010000 */
[----:B------:R-:W-:-:S10]  /*dbd0*/  WARPGROUP.ARRIVE ;  /* 0x00000000000079c5 */ /* 0x000fd40000000000 */
[----:B------:R-:W-:Y:S03]  /*dbe0*/  QGMMA.64x96x32.F32.E4M3.E4M3 R88, R144, gdesc[UR4], R88, gsb0 ;  /* 0x0160000490587df3 */ /* 0x000fe60008000858 */
[----:B------:R-:W-:Y:S02]  /*dbf0*/  WARPGROUP.DEPBAR.LE gsb0, 0x0 ;  /* 0x00008000000079c5 */ /* 0x000fe40000010000 */
[----:B------:R-:W-:Y:S05]  /*dc00*/  @!P0 BRA `(.L_x_465) ;  /* 0x0000000000048947 */ /* 0x000fea0003800000 */
[----:B------:R-:W-:Y:S01]  /*dc10*/  BPT.TRAP 0x1 ;  /* 0x000000040000795c */ /* 0x000fe20000300000 */
.L_x_465:
[----:B------:R-:W2:Y:S01]  /*dc20*/  LDL R136, [R1+0x20] ;  /* 0x0000200001887983 */ /* 0x000ea20000100800 */
[----:B------:R-:W-:-:S04]  /*dc30*/  IADD3 R0, R0, 0x19c40, RZ ;  /* 0x00019c4000007810 */ /* 0x000fc80007ffe0ff */
[----:B--2---:R-:W-:-:S04]  /*dc40*/  PRMT R0, R136, 0x654, R0 ;  /* 0x0000065488007816 */ /* 0x004fc80000000000 */
[----:B------:R0:W-:Y:S02]  /*dc50*/  SYNCS.ARRIVE.TRANS64.RED.A1T0 RZ, [R0+URZ], RZ ;  /* 0x000000ff00ff79a7 */ /* 0x0001e4000810043f */
[----:B0-----:R-:W-:-:S04]  /*dc60*/  FMNMX.FTZ R0, R24, R12, !PT ;  /* 0x0000000c18007209 */ /* 0x001fc80007810000 */
[----:B------:R-:W-:-:S04]  /*dc70*/  FMNMX.FTZ R0, R25, R0, !PT ;  /* 0x0000000019007209 */ /* 0x000fc80007810000 */
        /* <DEDUP_REMOVED lines=29> */
[----:B------:R-:W-:-:S05]  /*de50*/  FMNMX.FTZ R0, R85, R0, !PT ;  /* 0x0000000055007209 */ /* 0x000fca0007810000 */
[----:B------:R-:W0:Y:S02]  /*de60*/  SHFL.BFLY PT, R4, R0, 0x2, 0x1f ;  /* 0x0c401f0000047f89 */ /* 0x000e2400000e0000 */
[----:B0-----:R-:W-:-:S05]  /*de70*/  FMNMX.FTZ R0, R0, R4, !PT ;  /* 0x0000000400007209 */ /* 0x001fca0007810000 */
[----:B------:R-:W0:Y:S02]  /*de80*/  SHFL.BFLY PT, R4, R0, 0x1, 0x1f ;  /* 0x0c201f0000047f89 */ /* 0x000e2400000e0000 */
[----:B0-----:R-:W-:Y:S02]  /*de90*/  FMNMX.FTZ R0, R0, R4, !PT ;  /* 0x0000000400007209 */ /* 0x001fe40007810000 */
[----:B------:R-:W-:-:S03]  /*dea0*/  FMNMX.FTZ R4, R26, R11, !PT ;  /* 0x0000000b1a047209 */ /* 0x000fc60007810000 */
[----:B------:R-:W-:Y:S01]  /*deb0*/  FFMA.FTZ R9, R2, R0, -8 ;  /* 0xc100000002097423 */ /* 0x000fe20000010000 */
[----:B------:R-:W-:-:S03]  /*dec0*/  FMNMX.FTZ R4, R27, R4, !PT ;  /* 0x000000041b047209 */ /* 0x000fc60007810000 */
[--C-:B------:R-:W-:Y:S01]  /*ded0*/  FFMA.FTZ R24, R2, R24, -R9.reuse ;  /* 0x0000001802187223 */ /* 0x100fe20000010809 */
[----:B------:R-:W-:Y:S01]  /*dee0*/  FMNMX.FTZ R4, R30, R4, !PT ;  /* 0x000000041e047209 */ /* 0x000fe20007810000 */
[C-C-:B------:R-:W-:Y:S01]  /*def0*/  FFMA.FTZ R25, R2.reuse, R25, -R9.reuse ;  /* 0x0000001902197223 */ /* 0x140fe20000010809 */
[----:B------:R-:W-:-:S01]  /*df00*/  FFMA.FTZ R28, R2, R28, -R9 ;  /* 0x0000001c021c7223 */ /* 0x000fc20000010809 */
[C-C-:B------:R-:W-:Y:S01]  /*df10*/  FFMA.FTZ R29, R2.reuse, R29, -R9.reuse ;  /* 0x0000001d021d7223 */ /* 0x140fe20000010809 */
[----:B------:R-:W-:Y:S01]  /*df20*/  FMNMX.FTZ R4, R31, R4, !PT ;  /* 0x000000041f047209 */ /* 0x000fe20007810000 */
[----:B------:R-:W-:Y:S01]  /*df30*/  MUFU.EX2 R24, R24 ;  /* 0x0000001800187308 */ /* 0x000fe20000000800 */
[----:B------:R-:W-:-:S01]  /*df40*/  FFMA.FTZ R32, R2, R32, -R9 ;  /* 0x0000002002207223 */ /* 0x000fc20000010809 */
        /* <DEDUP_REMOVED lines=42> */
[----:B------:R-:W-:-:S03]  /*e1f0*/  FFMA.FTZ R9, R2, R85, -R9 ;  /* 0x0000005502097223 */ /* 0x000fc60000010809 */
[----:B------:R-:W-:Y:S01]  /*e200*/  FMNMX.FTZ R4, R55, R4, !PT ;  /* 0x0000000437047209 */ /* 0x000fe20007810000 */
[----:B------:R-:W-:Y:S03]  /*e210*/  MUFU.EX2 R36, R36 ;  /* 0x0000002400247308 */ /* 0x000fe60000000800 */
[----:B------:R-:W-:-:S04]  /*e220*/  FMNMX.FTZ R4, R58, R4, !PT ;  /* 0x000000043a047209 */ /* 0x000fc80007810000 */
        /* <DEDUP_REMOVED lines=22> */
[----:B------:R-:W-:Y:S04]  /*e390*/  MUFU.EX2 R52, R52 ;  /* 0x0000003400347308 */ /* 0x000fe80000000800 */
[----:B------:R-:W0:Y:S04]  /*e3a0*/  SHFL.BFLY PT, R5, R4, 0x2, 0x1f ;  /* 0x0c401f0004057f89 */ /* 0x000e2800000e0000 */
[----:B------:R-:W-:Y:S08]  /*e3b0*/  MUFU.EX2 R53, R53 ;  /* 0x0000003500357308 */ /* 0x000ff00000000800 */
[----:B------:R-:W-:Y:S08]  /*e3c0*/  MUFU.EX2 R56, R56 ;  /* 0x0000003800387308 */ /* 0x000ff00000000800 */
[----:B------:R-:W-:Y:S01]  /*e3d0*/  MUFU.EX2 R57, R57 ;  /* 0x0000003900397308 */ /* 0x000fe20000000800 */
[----:B0-----:R-:W-:-:S07]  /*e3e0*/  FMNMX.FTZ R5, R4, R5, !PT ;  /* 0x0000000504057209 */ /* 0x001fce0007810000 */
[----:B------:R-:W-:Y:S01]  /*e3f0*/  MUFU.EX2 R60, R60 ;  /* 0x0000003c003c7308 */ /* 0x000fe20000000800 */
[----:B------:R-:W0:Y:S07]  /*e400*/  SHFL.BFLY PT, R4, R5, 0x1, 0x1f ;  /* 0x0c201f0005047f89 */ /* 0x000e2e00000e0000 */
[----:B------:R-:W-:Y:S08]  /*e410*/  MUFU.EX2 R61, R61 ;  /* 0x0000003d003d7308 */ /* 0x000ff00000000800 */
[----:B------:R-:W-:Y:S08]  /*e420*/  MUFU.EX2 R64, R64 ;  /* 0x0000004000407308 */ /* 0x000ff00000000800 */
[----:B------:R-:W-:Y:S01]  /*e430*/  MUFU.EX2 R65, R65 ;  /* 0x0000004100417308 */ /* 0x000fe20000000800 */
[----:B0-----:R-:W-:Y:S01]  /*e440*/  FMNMX.FTZ R5, R5, R4, !PT ;  /* 0x0000000405057209 */ /* 0x001fe20007810000 */
[----:B------:R-:W-:-:S04]  /*e450*/  FADD.FTZ R4, -R0, R12 ;  /* 0x0000000c00047221 */ /* 0x000fc80000010100 */
[----:B------:R-:W-:Y:S01]  /*e460*/  FADD.FTZ R8, -R5, R11 ;  /* 0x0000000b05087221 */ /* 0x000fe20000010100 */
[----:B------:R-:W-:-:S01]  /*e470*/  FFMA.FTZ R11, R2, R5, -8 ;  /* 0xc1000000020b7423 */ /* 0x000fc20000010005 */
[C---:B------:R-:W-:Y:S01]  /*e480*/  FMUL.FTZ R4, R2.reuse, R4 ;  /* 0x0000000402047220 */ /* 0x040fe20000410000 */
[----:B------:R-:W-:Y:S01]  /*e490*/  MUFU.EX2 R68, R68 ;  /* 0x0000004400447308 */ /* 0x000fe20000000800 */
[C---:B------:R-:W-:Y:S01]  /*e4a0*/  FMUL.FTZ R8, R2.reuse, R8 ;  /* 0x0000000802087220 */ /* 0x040fe20000410000 */
[C-C-:B------:R-:W-:Y:S01]  /*e4b0*/  FFMA.FTZ R26, R2.reuse, R26, -R11.reuse ;  /* 0x0000001a021a7223 */ /* 0x140fe2000001080b */
[----:B------:R-:W-:-:S01]  /*e4c0*/  FFMA.FTZ R27, R2, R27, -R11 ;  /* 0x0000001b021b7223 */ /* 0x000fc2000001080b */
[C-C-:B------:R-:W-:Y:S01]  /*e4d0*/  FFMA.FTZ R30, R2.reuse, R30, -R11.reuse ;  /* 0x0000001e021e7223 */ /* 0x140fe2000001080b */
[----:B------:R-:W-:-:S01]  /*e4e0*/  FFMA.FTZ R31, R2, R31, -R11 ;  /* 0x0000001f021f7223 */ /* 0x000fc2000001080b */
[C-C-:B------:R-:W-:Y:S01]  /*e4f0*/  FFMA.FTZ R34, R2.reuse, R34, -R11.reuse ;  /* 0x0000002202227223 */ /* 0x140fe2000001080b */
[----:B------:R-:W-:-:S01]  /*e500*/  FFMA.FTZ R35, R2, R35, -R11 ;  /* 0x0000002302237223 */ /* 0x000fc2000001080b */
[----:B------:R-:W0:Y:S01]  /*e510*/  MUFU.EX2 R4, R4 ;  /* 0x0000000400047308 */ /* 0x000e220000000800 */
[----:B------:R-:W-:-:S01]  /*e520*/  FFMA.FTZ R38, R2, R38, -R11 ;  /* 0x0000002602267223 */ /* 0x000fc2000001080b */
[C-C-:B------:R-:W-:Y:S01]  /*e530*/  FFMA.FTZ R39, R2.reuse, R39, -R11.reuse ;  /* 0x0000002702277223 */ /* 0x140fe2000001080b */
[----:B------:R-:W-:-:S01]  /*e540*/  FFMA.FTZ R42, R2, R42, -R11 ;  /* 0x0000002a022a7223 */ /* 0x000fc2000001080b */
[C-C-:B------:R-:W-:Y:S01]  /*e550*/  FFMA.FTZ R43, R2.reuse, R43, -R11.reuse ;  /* 0x0000002b022b7223 */ /* 0x140fe2000001080b */
[----:B------:R-:W-:-:S01]  /*e560*/  FFMA.FTZ R46, R2, R46, -R11 ;  /* 0x0000002e022e7223 */ /* 0x000fc2000001080b */
[C-C-:B------:R-:W-:Y:S01]  /*e570*/  FFMA.FTZ R47, R2.reuse, R47, -R11.reuse ;  /* 0x0000002f022f7223 */ /* 0x140fe2000001080b */
[----:B------:R-:W-:-:S01]  /*e580*/  FFMA.FTZ R50, R2, R50, -R11 ;  /* 0x0000003202327223 */ /* 0x000fc2000001080b */
[----:B------:R-:W-:Y:S01]  /*e590*/  MUFU.EX2 R8, R8 ;  /* 0x0000000800087308 */ /* 0x000fe20000000800 */
[----:B------:R-:W-:-:S01]  /*e5a0*/  FFMA.FTZ R51, R2, R51, -R11 ;  /* 0x0000003302337223 */ /* 0x000fc2000001080b */
[C-C-:B------:R-:W-:Y:S01]  /*e5b0*/  FFMA.FTZ R54, R2.reuse, R54, -R11.reuse ;  /* 0x0000003602367223 */ /* 0x140fe2000001080b */
[----:B------:R-:W-:-:S01]  /*e5c0*/  FFMA.FTZ R55, R2, R55, -R11 ;  /* 0x0000003702377223 */ /* 0x000fc2000001080b */
[C-C-:B------:R-:W-:Y:S01]  /*e5d0*/  FFMA.FTZ R58, R2.reuse, R58, -R11.reuse ;  /* 0x0000003a023a7223 */ /* 0x140fe2000001080b */
[----:B------:R-:W-:-:S01]  /*e5e0*/  FFMA.FTZ R59, R2, R59, -R11 ;  /* 0x0000003b023b7223 */ /* 0x000fc2000001080b */
[C-C-:B------:R-:W-:Y:S01]  /*e5f0*/  FFMA.FTZ R62, R2.reuse, R62, -R11.reuse ;  /* 0x0000003e023e7223 */ /* 0x140fe2000001080b */
[----:B------:R-:W-:-:S01]  /*e600*/  FFMA.FTZ R63, R2, R63, -R11 ;  /* 0x0000003f023f7223 */ /* 0x000fc2000001080b */
[----:B------:R-:W1:Y:S01]  /*e610*/  MUFU.EX2 R26, R26 ;  /* 0x0000001a001a7308 */ /* 0x000e620000000800 */
[----:B0-----:R-:W-:-:S01]  /*e620*/  FFMA.FTZ R3, R4, R3, R24 ;  /* 0x0000000304037223 */ /* 0x001fc20000010018 */
[C-C-:B------:R-:W-:Y:S01]  /*e630*/  FFMA.FTZ R66, R2.reuse, R66, -R11.reuse ;  /* 0x0000004202427223 */ /* 0x140fe2000001080b */
[----:B------:R-:W-:-:S01]  /*e640*/  FFMA.FTZ R67, R2, R67, -R11 ;  /* 0x0000004302437223 */ /* 0x000fc2000001080b */
[----:B------:R-:W-:Y:S01]  /*e650*/  FFMA.FTZ R70, R2, R70, -R11 ;  /* 0x0000004602467223 */ /* 0x000fe2000001080b */
[----:B------:R-:W-:-:S01]  /*e660*/  FADD.FTZ R3, R25, R3 ;  /* 0x0000000319037221 */ /* 0x000fc20000010000 */
[C-C-:B------:R-:W-:Y:S01]  /*e670*/  FFMA.FTZ R71, R2.reuse, R71, -R11.reuse ;  /* 0x0000004702477223 */ /* 0x140fe2000001080b */
[----:B------:R-:W-:-:S01]  /*e680*/  FFMA.FTZ R74, R2, R74, -R11 ;  /* 0x0000004a024a7223 */ /* 0x000fc2000001080b */
[----:B------:R-:W0:Y:S01]  /*e690*/  MUFU.EX2 R27, R27 ;  /* 0x0000001b001b7308 */ /* 0x000e220000000800 */
[----:B------:R-:W-:-:S01]  /*e6a0*/  FADD.FTZ R3, R28, R3 ;  /* 0x000000031c037221 */ /* 0x000fc20000010000 */
[C-C-:B------:R-:W-:Y:S01]  /*e6b0*/  FFMA.FTZ R75, R2.reuse, R75, -R11.reuse ;  /* 0x0000004b024b7223 */ /* 0x140fe2000001080b */
[----:B------:R-:W-:-:S01]  /*e6c0*/  FFMA.FTZ R78, R2, R78, -R11 ;  /* 0x0000004e024e7223 */ /* 0x000fc2000001080b */
[----:B------:R-:W-:Y:S01]  /*e6d0*/  FFMA.FTZ R79, R2, R79, -R11 ;  /* 0x0000004f024f7223 */ /* 0x000fe2000001080b */
[----:B------:R-:W-:-:S01]  /*e6e0*/  FADD.FTZ R3, R29, R3 ;  /* 0x000000031d037221 */ /* 0x000fc20000010000 */
[C-C-:B------:R-:W-:Y:S01]  /*e6f0*/  FFMA.FTZ R82, R2.reuse, R82, -R11.reuse ;  /* 0x0000005202527223 */ /* 0x140fe2000001080b */
[----:B------:R-:W-:-:S01]  /*e700*/  FFMA.FTZ R83, R2, R83, -R11 ;  /* 0x0000005302537223 */ /* 0x000fc2000001080b */
[----:B------:R-:W2:Y:S01]  /*e710*/  MUFU.EX2 R30, R30 ;  /* 0x0000001e001e7308 */ /* 0x000ea20000000800 */
[----:B-1----:R-:W-:-:S01]  /*e720*/  FFMA.FTZ R6, R8, R6, R26 ;  /* 0x0000000608067223 */ /* 0x002fc2000001001a */
[----:B------:R-:W-:Y:S01]  /*e730*/  FADD.FTZ R3, R32, R3 ;  /* 0x0000000320037221 */ /* 0x000fe20000010000 */
[----:B------:R-:W-:-:S01]  /*e740*/  FFMA.FTZ R86, R2, R86, -R11 ;  /* 0x0000005602567223 */ /* 0x000fc2000001080b */
[----:B------:R-:W-:-:S02]  /*e750*/  FFMA.FTZ R11, R2, R87, -R11 ;  /* 0x00000057020b7223 */ /* 0x000fc4000001080b */
[----:B------:R-:W-:-:S02]  /*e760*/  FADD.FTZ R3, R33, R3 ;  /* 0x0000000321037221 */ /* 0x000fc40000010000 */
[----:B------:R-:W1:Y:S01]  /*e770*/  MUFU.EX2 R31, R31 ;  /* 0x0000001f001f7308 */ /* 0x000e620000000800 */
[----:B0-----:R-:W-:-:S01]  /*e780*/  FADD.FTZ R6, R27, R6 ;  /* 0x000000061b067221 */ /* 0x001fc20000010000 */
[----:B------:R-:W-:-:S04]  /*e790*/  FADD.FTZ R3, R36, R3 ;  /* 0x0000000324037221 */ /* 0x000fc80000010000 */
[----:B------:R-:W-:Y:S02]  /*e7a0*/  FADD.FTZ R3, R37, R3 ;  /* 0x0000000325037221 */ /* 0x000fe40000010000 */
[----:B------:R-:W0:Y:S01]  /*e7b0*/  MUFU.EX2 R34, R34 ;  /* 0x0000002200227308 */ /* 0x000e220000000800 */
[----:B--2---:R-:W-:-:S01]  /*e7c0*/  FADD.FTZ R6, R30, R6 ;  /* 0x000000061e067221 */ /* 0x004fc20000010000 */
[----:B------:R-:W-:-:S04]  /*e7d0*/  FADD.FTZ R3, R40, R3 ;  /* 0x0000000328037221 */ /* 0x000fc80000010000 */
[----:B------:R-:W-:Y:S02]  /*e7e0*/  FADD.FTZ R3, R41, R3 ;  /* 0x0000000329037221 */ /* 0x000fe40000010000 */
[----:B------:R-:W2:Y:S01]  /*e7f0*/  MUFU.EX2 R35, R35 ;  /* 0x0000002300237308 */ /* 0x000ea20000000800 */
[----:B-1----:R-:W-:-:S01]  /*e800*/  FADD.FTZ R6, R31, R6 ;  /* 0x000000061f067221 */ /* 0x002fc20000010000 */
[----:B------:R-:W-:-:S04]  /*e810*/  FADD.FTZ R3, R44, R3 ;  /* 0x000000032c037221 */ /* 0x000fc80000010000 */
[----:B------:R-:W-:Y:S02]  /*e820*/  FADD.FTZ R3, R45, R3 ;  /* 0x000000032d037221 */ /* 0x000fe40000010000 */
        /* <DEDUP_REMOVED lines=22> */
[----:B------:R-:W-:-:S06]  /*e990*/  FADD.FTZ R3, R68, R3 ;  /* 0x0000000344037221 */ /* 0x000fcc0000010000 */
        /* <DEDUP_REMOVED lines=58> */
[----:B-1----:R-:W-:-:S03]  /*ed40*/  FADD.FTZ R3, R9, R3 ;  /* 0x0000000309037221 */ /* 0x002fc60000010000 */
[----:B0-----:R-:W-:Y:S01]  /*ed50*/  FADD.FTZ R6, R11, R6 ;  /* 0x000000060b067221 */ /* 0x001fe20000010000 */
[----:B------:R-:W-:Y:S06]  /*ed60*/  @!P0 BRA `(.L_x_466) ;  /* 0x0000000000048947 */ /* 0x000fec0003800000 */
[----:B------:R-:W-:Y:S01]  /*ed70*/  BPT.TRAP 0x1 ;  /* 0x000000040000795c */ /* 0x000fe20000300000 */
.L_x_466:
[----:B------:R-:W-:Y:S02]  /*ed80*/  VIADD R7, R7, 0x19c60 ;  /* 0x00019c6007077836 */ /* 0x000fe40000000000 */
[-C--:B------:R-:W-:Y:S01]  /*ed90*/  FMUL.FTZ R88, R88, R4.reuse ;  /* 0x0000000458587220 */ /* 0x080fe20000410000 */
[-C--:B------:R-:W-:Y:S01]  /*eda0*/  FMUL.FTZ R89, R89, R4.reuse ;  /* 0x0000000459597220 */ /* 0x080fe20000410000 */
[-C--:B------:R-:W-:Y:S01]  /*edb0*/  FMUL.FTZ R92, R92, R4.reuse ;  /* 0x000000045c5c7220 */ /* 0x080fe20000410000 */
[-C--:B------:R-:W-:Y:S01]  /*edc0*/  FMUL.FTZ R93, R93, R4.reuse ;  /* 0x000000045d5d7220 */ /* 0x080fe20000410000 */
[----:B------:R-:W-:Y:S01]  /*edd0*/  PRMT R7, R136, 0x654, R7 ;  /* 0x0000065488077816 */ /* 0x000fe20000000007 */
[-C--:B------:R-:W-:Y:S01]  /*ede0*/  FMUL.FTZ R96, R96, R4.reuse ;  /* 0x0000000460607220 */ /* 0x080fe20000410000 */
[-C--:B------:R-:W-:Y:S01]  /*edf0*/  FMUL.FTZ R97, R97, R4.reuse ;  /* 0x0000000461617220 */ /* 0x080fe20000410000 */
[-C--:B------:R-:W-:Y:S01]  /*ee00*/  FMUL.FTZ R100, R100, R4.reuse ;  /* 0x0000000464647220 */ /* 0x080fe20000410000 */
[----:B------:R0:W-:Y:S01]  /*ee10*/  SYNCS.ARRIVE.TRANS64.RED.A1T0 RZ, [R7+URZ], RZ ;  /* 0x000000ff07ff79a7 */ /* 0x0001e2000810043f */
        /* <DEDUP_REMOVED lines=17> */
[----:B0-----:R0:W5:Y:S01]  /*ef30*/  LDL R7, [R1+0x8] ;  /* 0x0000080001077983 */ /* 0x0011620000100800 */
[----:B------:R-:W-:Y:S01]  /*ef40*/  ISETP.GT.AND P1, PT, R10, RZ, PT ;  /* 0x000000ff0a00720c */ /* 0x000fe20003f24270 */
[----:B------:R-:W-:Y:S01]  /*ef50*/  FMUL.FTZ R90, R90, R8 ;  /* 0x000000085a5a7220 */ /* 0x000fe20000410000 */
[----:B------:R-:W-:Y:S01]  /*ef60*/  F2FP.SATFINITE.E4M3.F32.PACK_AB_MERGE_C R28, R29, R28, RZ ;  /* 0x0000001c1d1c723e */ /* 0x000fe200048070ff */
[----:B------:R0:W5:Y:S01]  /*ef70*/  LDL R4, [R1] ;  /* 0x0000000001047983 */ /* 0x0001620000100800 */
[----:B------:R-:W-:Y:S01]  /*ef80*/  F2FP.SATFINITE.E4M3.F32.PACK_AB_MERGE_C R30, R31, R30, RZ ;  /* 0x0000001e1f1e723e */ /* 0x000fe200048070ff */
[----:B------:R-:W-:Y:S01]  /*ef90*/  FMUL.FTZ R91, R91, R8 ;  /* 0x000000085b5b7220 */ /* 0x000fe20000410000 */
[----:B------:R-:W-:Y:S01]  /*efa0*/  F2FP.SATFINITE.E4M3.F32.PACK_AB_MERGE_C R36, R37, R36, RZ ;  /* 0x000000242524723e */ /* 0x000fe200048070ff */
[----:B------:R-:W-:Y:S01]  /*efb0*/  FMUL.FTZ R94, R94, R8 ;  /* 0x000000085e5e7220 */ /* 0x000fe20000410000 */
[----:B------:R-:W-:Y:S01]  /*efc0*/  F2FP.SATFINITE.E4M3.F32.PACK_AB_MERGE_C R38, R39, R38, RZ ;  /* 0x000000262726723e */ /* 0x000fe200048070ff */
[----:B------:R-:W-:Y:S01]  /*efd0*/  FMUL.FTZ R95, R95, R8 ;  /* 0x000000085f5f7220 */ /* 0x000fe20000410000 */
[----:B------:R-:W-:Y:S01]  /*efe0*/  F2FP.SATFINITE.E4M3.F32.PACK_AB_MERGE_C R11, R11, R86, RZ ;  /* 0x000000560b0b723e */ /* 0x000fe200048070ff */
[----:B------:R-:W-:Y:S01]  /*eff0*/  FMUL.FTZ R98, R98, R8 ;  /* 0x0000000862627220 */ /* 0x000fe20000410000 */
[----:B------:R-:W-:Y:S01]  /*f000*/  F2FP.SATFINITE.E4M3.F32.PACK_AB_MERGE_C R28, R25, R24, R28 ;  /* 0x00000018191c723e */ /* 0x000fe2000480701c */
[----:B------:R-:W-:Y:S01]  /*f010*/  FMUL.FTZ R99, R99, R8 ;  /* 0x0000000863637220 */ /* 0x000fe20000410000 */
[----:B------:R-:W-:Y:S01]  /*f020*/  F2FP.SATFINITE.E4M3.F32.PACK_AB_MERGE_C R30, R27, R26, R30 ;  /* 0x0000001a1b1e723e */ /* 0x000fe2000480701e */
[----:B------:R-:W-:Y:S01]  /*f030*/  FMUL.FTZ R102, R102, R8 ;  /* 0x0000000866667220 */ /* 0x000fe20000410000 */
[----:B------:R-:W-:Y:S01]  /*f040*/  F2FP.SATFINITE.E4M3.F32.PACK_AB_MERGE_C R36, R33, R32, R36 ;  /* 0x000000202124723e */ /* 0x000fe20004807024 */
[----:B------:R-:W-:Y:S01]  /*f050*/  FMUL.FTZ R103, R103, R8 ;  /* 0x0000000867677220 */ /* 0x000fe20000410000 */
[----:B------:R-:W-:Y:S01]  /*f060*/  F2FP.SATFINITE.E4M3.F32.PACK_AB_MERGE_C R38, R35, R34, R38 ;  /* 0x000000222326723e */ /* 0x000fe20004807026 */
[----:B------:R-:W-:Y:S01]  /*f070*/  FMUL.FTZ R106, R106, R8 ;  /* 0x000000086a6a7220 */ /* 0x000fe20000410000 */
        /* <DEDUP_REMOVED lines=31> */
[----:B------:R-:W-:Y:S01]  /*f270*/  VIADD R10, R10, 0xffffffff ;  /* 0xffffffff0a0a7836 */ /* 0x000fe20000000000 */
        /* <DEDUP_REMOVED lines=13> */
[----:B0-----:R-:W-:Y:S06]  /*f350*/  @P1 BRA `(.L_x_467) ;  /* 0xffffffe000bc1947 */ /* 0x001fec000383ffff */
.L_x_454:
[----:B------:R-:W-:Y:S05]  /*f360*/  BSYNC B0 ;  /* 0x0000000000007941 */ /* 0x000fea0003800000 */
.L_x_453:
[----:B------:R-:W-:Y:S06]  /*f370*/  BAR.ARV 0x8, 0x200 ;  /* 0x0208000000007b1d */ /* 0x000fec0000002000 */
[----:B------:R-:W-:Y:S05]  /*f380*/  @!P0 BRA `(.L_x_468) ;  /* 0x0000000000048947 */ /* 0x000fea0003800000 */
[----:B------:R-:W-:Y:S01]  /*f390*/  BPT.TRAP 0x1 ;  /* 0x000000040000795c */ /* 0x000fe20000300000 */
.L_x_468:
[----:B-----5:R-:W2:Y:S04]  /*f3a0*/  LDL R7, [R1+0x8] ;  /* 0x0000080001077983 */ /* 0x020ea80000100800 */
[----:B------:R-:W3:Y:S01]  /*f3b0*/  LDL R4, [R1] ;  /* 0x0000000001047983 */ /* 0x000ee20000100800 */
[----:B--2---:R-:W-:Y:S01]  /*f3c0*/  SHF.L.U32 R7, R7, 0x1f, RZ ;  /* 0x0000001f07077819 */ /* 0x004fe200000006ff */
[----:B---3--:R-:W-:-:S04]  /*f3d0*/  IMAD R4, R4, 0x8, R18 ;  /* 0x0000000804047824 */ /* 0x008fc800078e0212 */
[----:B------:R0:W1:Y:S01]  /*f3e0*/  SYNCS.PHASECHK.TRANS64.TRYWAIT P1, [R4+URZ+0x19c50], R7 ;  /* 0x019c5007040075a7 */ /* 0x000062000802017f */
[----:B------:R-:W-:Y:S05]  /*f3f0*/  @!P0 BRA `(.L_x_469) ;  /* 0x0000000000048947 */ /* 0x000fea0003800000 */
[----:B------:R-:W-:Y:S01]  /*f400*/  BPT.TRAP 0x1 ;  /* 0x000000040000795c */ /* 0x000fe20000300000 */
.L_x_469:
[----:B------:R-:W-:Y:S04]  /*f410*/  BSSY B0, `(.L_x_470) ;  /* 0x0000004000007945 */ /* 0x000fe80003800000 */
[----:B-1----:R-:W-:Y:S05]  /*f420*/  @P1 BRA `(.L_x_471) ;  /* 0x0000000000081947 */ /* 0x002fea0003800000 */
[----:B------:R-:W1:Y:S02]  /*f430*/  SYNCS.PHASECHK.TRANS64.TRYWAIT P1, [R4+URZ+0x19c50], R7 ;  /* 0x019c5007040075a7 */ /* 0x000e64000802017f */
[----:B-1----:R-:W-:Y:S05]  /*f440*/  @!P1 BRA `(.L_x_472) ;  /* 0x000000a000e49947 */ /* 0x002fea0003800000 */
.L_x_471:
[----:B------:R-:W-:Y:S05]  /*f450*/  BSYNC B0 ;  /* 0x0000000000007941 */ /* 0x000fea0003800000 */
.L_x_470:
[----:B------:R-:W2:Y:S04]  /*f460*/  LDL R25, [R1] ;  /* 0x0000000001197983 */ /* 0x000ea80000100800 */
[----:B------:R-:W3:Y:S04]  /*f470*/  LDL R14, [R1+0x44] ;  /* 0x00004400010e7983 */ /* 0x000ee80000100800 */
[----:B------:R-:W0:Y:S01]  /*f480*/  LDL R15, [R1+0x28] ;  /* 0x00002800010f7983 */ /* 0x000e220000100800 */
[----:B------:R-:W-:Y:S01]  /*f490*/  VIADD R18, R18, 0x3000 ;  /* 0x0000300012127836 */ /* 0x000fe20000000000 */
[----:B------:R-:W-:-:S04]  /*f4a0*/  ULDC.64 UR4, c[0x0][0x9a0] ;  /* 0x0002680000047ab9 */ /* 0x000fc80000000a00 */
[----:B------:R-:W-:-:S04]  /*f4b0*/  SHF.R.U32.HI R18, RZ, 0x4, R18 ;  /* 0x00000004ff127819 */ /* 0x000fc80000011612 */
[----:B------:R-:W-:-:S04]  /*f4c0*/  LOP3.LUT R18, R18, 0x3fff, RZ, 0xc0, !PT ;  /* 0x00003fff12127812 */ /* 0x000fc800078ec0ff */
[----:B------:R-:W-:Y:S02]  /*f4d0*/  LOP3.LUT R18, R18, 0x10000, RZ, 0xfc, !PT ;  /* 0x0001000012127812 */ /* 0x000fe400078efcff */
[----:B------:R-:W-:Y:S01]  /*f4e0*/  ISETP.NE.U32.AND P1, PT, RZ, UR4, PT ;  /* 0x00000004ff007c0c */ /* 0x000fe2000bf25070 */
[----:B------:R-:W-:-:S03]  /*f4f0*/  IMAD.MOV.U32 R9, RZ, RZ, 0x40000040 ;  /* 0x40000040ff097424 */ /* 0x000fc600078e00ff */
[----:B------:R-:W-:Y:S02]  /*f500*/  ISETP.NE.AND.EX P1, PT, RZ, UR5, PT, P1 ;  /* 0x00000005ff007c0c */ /* 0x000fe4000bf25310 */
[----:B------:R-:W-:Y:S01]  /*f510*/  R2UR UR7, R9 ;  /* 0x00000000090772ca */ /* 0x000fe200000e0000 */
[----:B------:R-:W-:-:S10]  /*f520*/  WARPGROUP.ARRIVE ;  /* 0x00000000000079c5 */ /* 0x000fd40000000000 */
[----:B------:R-:W3:Y:S08]  /*f530*/  @P1 LDC.64 R12, c[0x0][0x9c8] ;  /* 0x00027200ff0c1b82 */ /* 0x000ef00000000a00 */
[----:B------:R-:W4:Y:S01]  /*f540*/  @P1 LDC.64 R10, c[0x0][0x9d0] ;  /* 0x00027400ff0a1b82 */ /* 0x000f220000000a00 */
[----:B------:R-:W-:-:S05]  /*f550*/  @P1 SHF.R.S32.HI R9, RZ, 0x1f, R154 ;  /* 0x0000001fff091819 */ /* 0x000fca000001149a */
[----:B----4-:R-:W-:Y:S02]  /*f560*/  @P1 IMAD R9, R9, R10, RZ ;  /* 0x0000000a09091224 */ /* 0x010fe400078e02ff */
[----:B--2---:R-:W-:-:S05]  /*f570*/  IMAD R8, R25, 0x300, R18 ;  /* 0x0000030019087824 */ /* 0x004fca00078e0212 */
[----:B------:R-:W-:-:S13]  /*f580*/  R2UR UR6, R8 ;  /* 0x00000000080672ca */ /* 0x000fda00000e0000 */
[----:B------:R-:W-:Y:S01]  /*f590*/  QGMMA.64x96x32.F32.E4M3.E4M3 R88, R148, gdesc[UR4], R88, gsb0 ;  /* 0x0160000494587df3 */ /* 0x000fe20008000858 */
[----:B---3--:R-:W-:-:S04]  /*f5a0*/  @P1 IMAD R14, R14, R12, RZ ;  /* 0x0000000c0e0e1224 */ /* 0x008fc800078e02ff */
[C---:B01----:R-:W-:Y:S02]  /*f5b0*/  @P1 IMAD R7, R15.reuse, R13, R14 ;  /* 0x0000000d0f071224 */ /* 0x043fe400078e020e */
[----:B------:R-:W-:-:S05]  /*f5c0*/  @P1 IMAD.WIDE.U32 R12, R15, R12, RZ ;  /* 0x0000000c0f0c1225 */ /* 0x000fca00078e00ff */
[----:B------:R-:W-:Y:S01]  /*f5d0*/  @P1 IADD3 R13, R13, R7, RZ ;  /* 0x000000070d0d1210 */ /* 0x000fe20007ffe0ff */
[C---:B------:R-:W-:Y:S02]  /*f5e0*/  @P1 IMAD R7, R154.reuse, R11, R9 ;  /* 0x0000000b9a071224 */ /* 0x040fe400078e0209 */
[----:B------:R-:W-:-:S04]  /*f5f0*/  @P1 IMAD.WIDE.U32 R10, R154, R10, R12 ;  /* 0x0000000a9a0a1225 */ /* 0x000fc800078e000c */
[----:B------:R-:W-:Y:S01]  /*f600*/  @P1 IMAD.IADD R7, R11, 0x1, R7 ;  /* 0x000000010b071824 */ /* 0x000fe200078e0207 */
[----:B------:R-:W-:-:S04]  /*f610*/  @P1 LEA R12, P2, R10, UR4, 0x2 ;  /* 0x000000040a0c1c11 */ /* 0x000fc8000f8410ff */
[----:B------:R-:W-:Y:S01]  /*f620*/  @P1 LEA.HI.X R13, R10, UR5, R7, 0x2, P2 ;  /* 0x000000050a0d1c11 */ /* 0x000fe200090f1407 */
[----:B------:R-:W-:-:S06]  /*f630*/  IMAD.MOV.U32 R7, RZ, RZ, 0x3f800000 ;  /* 0x3f800000ff077424 */ /* 0x000fcc00078e00ff */
[----:B------:R0:W2:Y:S01]  /*f640*/  @P1 LDG.E R7, desc[UR42][R12.64] ;  /* 0x0000002a0c071981 */ /* 0x0000a2000c1e1900 */
[----:B------:R-:W-:Y:S02]  /*f650*/  VIADD R10, R8, 0x2 ;  /* 0x00000002080a7836 */ /* 0x000fe40000000000 */
[----:B------:R-:W-:-:S03]  /*f660*/  IMAD.MOV.U32 R11, RZ, RZ, 0x40000040 ;  /* 0x40000040ff0b7424 */ /* 0x000fc600078e00ff */
[----:B------:R-:W-:Y:S02]  /*f670*/  R2UR UR6, R10 ;  /* 0x000000000a0672ca */ /* 0x000fe400000e0000 */
[----:B------:R-:W-:Y:S01]  /*f680*/  R2UR UR7, R11 ;  /* 0x000000000b0772ca */ /* 0x000fe200000e0000 */
[----:B------:R-:W-:Y:S02]  /*f690*/  WARPGROUP.DEPBAR.LE gsb0, 0x0 ;  /* 0x00008000000079c5 */ /* 0x000fe40000010000 */
[----:B------:R-:W-:-:S10]  /*f6a0*/  WARPGROUP.ARRIVE ;  /* 0x00000000000079c5 */ /* 0x000fd40000000000 */
[----:B------:R-:W-:Y:S01]  /*f6b0*/  QGMMA.64x96x32.F32.E4M3.E4M3 R88, R136, gdesc[UR4], R88, gsb0 ;  /* 0x0160000488587df3 */ /* 0x000fe20008000858 */
[----:B------:R-:W-:Y:S02]  /*f6c0*/  VIADD R10, R8, 0x4 ;  /* 0x00000004080a7836 */ /* 0x000fe40000000000 */
[----:B------:R-:W-:-:S03]  /*f6d0*/  IMAD.MOV.U32 R11, RZ, RZ, 0x40000040 ;  /* 0x40000040ff0b7424 */ /* 0x000fc600078e00ff */
[----:B------:R-:W-:Y:S02]  /*f6e0*/  R2UR UR6, R10 ;  /* 0x000000000a0672ca */ /* 0x000fe400000e0000 */
[----:B------:R-:W-:Y:S01]  /*f6f0*/  R2UR UR7, R11 ;  /* 0x000000000b0772ca */ /* 0x000fe200000e0000 */
[----:B------:R-:W-:Y:S01]  /*f700*/  VIADD R8, R8, 0x6 ;  /* 0x0000000608087836 */ /* 0x000fe20000000000 */
[----:B------:R-:W1:Y:S01]  /*f710*/  SHFL.BFLY PT, R10, R3, 0x2, 0x1f ;  /* 0x0c401f00030a7f89 */ /* 0x000e6200000e0000 */
[----:B------:R-:W-:-:S03]  /*f720*/  IMAD.MOV.U32 R9, RZ, RZ, 0x40000040 ;  /* 0x40000040ff097424 */ /* 0x000fc600078e00ff */
[----:B------:R-:W3:Y:S01]  /*f730*/  SHFL.BFLY PT, R11, R6, 0x2, 0x1f ;  /* 0x0c401f00060b7f89 */ /* 0x000ee200000e0000 */
[----:B------:R-:W-:Y:S02]  /*f740*/  WARPGROUP.DEPBAR.LE gsb0, 0x0 ;  /* 0x00008000000079c5 */ /* 0x000fe40000010000 */
[----:B------:R-:W-:-:S06]  /*f750*/  WARPGROUP.ARRIVE ;  /* 0x00000000000079c5 */ /* 0x000fcc0000000000 */
[----:B------:R-:W-:Y:S01]  /*f760*/  QGMMA.64x96x32.F32.E4M3.E4M3 R88, R140, gdesc[UR4], R88, gsb0 ;  /* 0x016000048c587df3 */ /* 0x000fe20008000858 */
[----:B------:R-:W-:Y:S02]  /*f770*/  R2UR UR6, R8 ;  /* 0x00000000080672ca */ /* 0x000fe400000e0000 */
[----:B------:R-:W-:Y:S01]  /*f780*/  R2UR UR7, R9 ;  /* 0x00000000090772ca */ /* 0x000fe200000e0000 */
[----:B-1----:R-:W-:-:S01]  /*f790*/  FADD.FTZ R10, R10, R3 ;  /* 0x000000030a0a7221 */ /* 0x002fc20000010000 */
[----:B---3--:R-:W-:-:S04]  /*f7a0*/  FADD.FTZ R11, R11, R6 ;  /* 0x000000060b0b7221 */ /* 0x008fc80000010000 */
[----:B------:R-:W0:Y:S04]  /*f7b0*/  SHFL.BFLY PT, R9, R10, 0x1, 0x1f ;  /* 0x0c201f000a097f89 */ /* 0x000e2800000e0000 */
        /* <DEDUP_REMOVED lines=18> */
[C---:B------:R-:W-:Y:S01]  /*f8e0*/  @P2 FMUL.FTZ R9, R2.reuse, 0.69314718246459960938 ;  /* 0x3f31721802092820 */ /* 0x040fe20000410000 */
[----:B------:R-:W-:Y:S01]  /*f8f0*/  @P3 FMUL.FTZ R21, R2, 0.69314718246459960938 ;  /* 0x3f31721802153820 */ /* 0x000fe20000410000 */
[----:B0-----:R-:W-:Y:S01]  /*f900*/  @P3 FMUL.FTZ R2, R11, 0.69314718246459960938 ;  /* 0x3f3172180b023820 */ /* 0x001fe20000410000 */
[----:B------:R-:W-:Y:S01]  /*f910*/  MOV R20, 0xff800000 ;  /* 0xff80000000147802 */ /* 0x000fe20000000f00 */
[----:B------:R-:W-:-:S02]  /*f920*/  IMAD.MOV.U32 R3, RZ, RZ, -0x800000 ;  /* 0xff800000ff037424 */ /* 0x000fc400078e00ff */
[----:B-1----:R-:W-:Y:S01]  /*f930*/  @P2 FMUL.FTZ R8, R8, 0.69314718246459960938 ;  /* 0x3f31721808082820 */ /* 0x002fe20000410000 */
[----:B------:R-:W-:-:S01]  /*f940*/  @P3 FFMA.FTZ R20, R21, R5, R2 ;  /* 0x0000000515143223 */ /* 0x000fc20000010002 */
[----:B--2---:R-:W-:Y:S02]  /*f950*/  FMUL.FTZ R36, R6, R7 ;  /* 0x0000000706247220 */ /* 0x004fe40000410000 */
[----:B------:R-:W-:-:S01]  /*f960*/  @P2 FFMA.FTZ R3, R9, R0, R8 ;  /* 0x0000000009032223 */ /* 0x000fc20000010008 */
[----:B---3--:R-:W-:Y:S01]  /*f970*/  FMUL.FTZ R5, R10, R7 ;  /* 0x000000070a057220 */ /* 0x008fe20000410000 */
[----:B------:R-:W-:Y:S02]  /*f980*/  WARPGROUP.DEPBAR.LE gsb0, 0x0 ;  /* 0x00008000000079c5 */ /* 0x000fe40000010000 */
[----:B------:R-:W-:Y:S05]  /*f990*/  @!P0 BRA `(.L_x_473) ;  /* 0x0000000000048947 */ /* 0x000fea0003800000 */
[----:B------:R-:W-:Y:S01]  /*f9a0*/  BPT.TRAP 0x1 ;  /* 0x000000040000795c */ /* 0x000fe20000300000 */
.L_x_473:
[----:B------:R-:W2:Y:S01]  /*f9b0*/  LDL.LU R2, [R1+0x20] ;  /* 0x0000200001027983 */ /* 0x000ea20000300800 */
[----:B------:R-:W-:Y:S02]  /*f9c0*/  VIADD R4, R4, 0x19c60 ;  /* 0x00019c6004047836 */ /* 0x000fe40000000000 */
[-C--:B------:R-:W-:Y:S01]  /*f9d0*/  FMUL.FTZ R0, R88, R36.reuse ;  /* 0x0000002458007220 */ /* 0x080fe20000410000 */
[-C--:B------:R-:W-:Y:S01]  /*f9e0*/  FMUL.FTZ R6, R89, R36.reuse ;  /* 0x0000002459067220 */ /* 0x080fe20000410000 */
[----:B------:R-:W3:Y:S04]  /*f9f0*/  LDL.LU R24, [R1+0x8] ;  /* 0x0000080001187983 */ /* 0x000ee80000300800 */
[----:B------:R-:W4:Y:S01]  /*fa00*/  LDL.LU R18, [R1+0x40] ;  /* 0x0000400001127983 */ /* 0x000f220000300800 */
        /* <DEDUP_REMOVED lines=46> */
[----:B------:R-:W-:Y:S01]  /*fcf0*/  FMUL.FTZ R135, R135, R5 ;  /* 0x0000000587877220 */ /* 0x000fe20000410000 */
[----:B--2---:R-:W-:Y:S01]  /*fd00*/  PRMT R4, R2, 0x654, R4 ;  /* 0x0000065402047816 */ /* 0x004fe20000000004 */
[----:B------:R-:W-:-:S03]  /*fd10*/  VIADD R2, R25, 0x1 ;  /* 0x0000000119027836 */ /* 0x000fc60000000000 */
[----:B------:R0:W-:Y:S02]  /*fd20*/  SYNCS.ARRIVE.TRANS64.RED.A1T0 RZ, [R4+URZ], RZ ;  /* 0x000000ff04ff79a7 */ /* 0x0001e4000810043f */
[----:B------:R-:W-:-:S04]  /*fd30*/  ISETP.NE.AND P1, PT, R2, 0x2, PT ;  /* 0x000000020200780c */ /* 0x000fc80003f25270 */
[----:B0-----:R-:W-:Y:S02]  /*fd40*/  SEL R4, RZ, 0x1, P1 ;  /* 0x00000001ff047807 */ /* 0x001fe40000800000 */
[----:B------:R-:W-:Y:S01]  /*fd50*/  SEL R2, R2, RZ, P1 ;  /* 0x000000ff02027207 */ /* 0x000fe20000800000 */
[----:B----4-:R-:W-:Y:S01]  /*fd60*/  VIADD R18, R18, 0x1 ;  /* 0x0000000112127836 */ /* 0x010fe20000000000 */
[----:B---3--:R-:W-:-:S03]  /*fd70*/  LOP3.LUT R24, R24, R4, RZ, 0x3c, !PT ;  /* 0x0000000418187212 */ /* 0x008fc600078e3cff */
[----:B------:R0:W-:Y:S04]  /*fd80*/  STL [R1], R2 ;  /* 0x0000000201007387 */ /* 0x0001e80000100800 */
[----:B------:R0:W-:Y:S04]  /*fd90*/  STL [R1+0x8], R24 ;  /* 0x0000081801007387 */ /* 0x0001e80000100800 */
[----:B------:R0:W-:Y:S02]  /*fda0*/  STL [R1+0x40], R18 ;  /* 0x0000401201007387 */ /* 0x0001e40000100800 */
.L_x_419:
[----:B------:R-:W1:Y:S08]  /*fdb0*/  S2UR UR4, SR_CgaCtaId ;  /* 0x00000000000479c3 */ /* 0x000e700000008800 */
[----:B------:R-:W-:Y:S01]  /*fdc0*/  BAR.SYNC.DEFER_BLOCKING 0x5, 0x200 ;  /* 0x0148000000007b1d */ /* 0x000fe20000010000 */
[----:B0-----:R-:W-:-:S05]  /*fdd0*/  MOV R18, 0x400 ;  /* 0x0000040000127802 */ /* 0x001fca0000000f00 */
[----:B------:R-:W-:Y:S01]  /*fde0*/  BSSY B0, `(.L_x_474) ;  /* 0x0000220000007945 */ /* 0x000fe20003800000 */
[----:B-1----:R-:W-:-:S05]  /*fdf0*/  IMAD.U32 R2, RZ, RZ, UR4 ;  /* 0x00000004ff027e24 */ /* 0x002fca000f8e00ff */
[----:B------:R0:W-:Y:S01]  /*fe00*/  STL [R1+0x20], R2 ;  /* 0x0000200201007387 */ /* 0x0001e20000100800 */
[----:B------:R-:W-:-:S05]  /*fe10*/  LEA R18, R2, R18, 0x18 ;  /* 0x0000001202127211 */ /* 0x000fca00078ec0ff */
[----:B------:R0:W1:Y:S01]  /*fe20*/  LDS.128 R152, [R18+0x19cd0] ;  /* 0x019cd00012987984 */ /* 0x0000620000000c00 */
[----:B------:R-:W-:Y:S06]  /*fe30*/  BAR.ARV 0x4, 0x200 ;  /* 0x0108000000007b1d */ /* 0x000fec0000002000 */
[----:B------:R-:W-:Y:S05]  /*fe40*/  @P0 BRA `(.L_x_475) ;  /* 0x0000001400d00947 */ /* 0x000fea0003800000 */
[----:B-----5:R-:W0:Y:S01]  /*fe50*/  S2R R24, SR_TID.X ;  /* 0x0000000000187919 */ /* 0x020e220000002100 */
[----:B------:R-:W-:Y:S01]  /*fe60*/  ULDC.64 UR4, c[0x4][0x38] ;  /* 0x01000e0000047ab9 */ /* 0x000fe20000000a00 */
[----:B------:R-:W2:Y:S01]  /*fe70*/  LDL R61, [R1+0x70] ;  /* 0x00007000013d7983 */ /* 0x000ea20000100800 */
[----:B0-----:R-:W-:-:S05]  /*fe80*/  IMAD.SHL.U32 R2, R24, 0x4, RZ ;  /* 0x0000000418027824 */ /* 0x001fca00078e00ff */
[----:B------:R-:W-:-:S04]  /*fe90*/  LOP3.LUT R2, R2, 0xc, RZ, 0xc0, !PT ;  /* 0x0000000c02027812 */ /* 0x000fc800078ec0ff */
[----:B------:R-:W-:-:S05]  /*fea0*/  IADD3 R4, P0, R2, UR4, RZ ;  /* 0x0000000402047c10 */ /* 0x000fca000ff1e0ff */
[----:B------:R-:W-:Y:S01]  /*feb0*/  IMAD.X R5, RZ, RZ, UR5, P0 ;  /* 0x00000005ff057e24 */ /* 0x000fe200080e06ff */
[----:B------:R-:W-:Y:S01]  /*fec0*/  F2FP.BF16.F32.PACK_AB R30, R33, R30 ;  /* 0x0000001e211e723e */ /* 0x000fe200000010ff */
[----:B------:R-:W-:-:S04]  /*fed0*/  ULDC.64 UR4, c[0x0][0xc00] ;  /* 0x0003000000047ab9 */ /* 0x000fc80000000a00 */
[----:B------:R0:W3:Y:S01]  /*fee0*/  LDG.E.CONSTANT R5, desc[UR42][R4.64] ;  /* 0x0000002a04057981 */ /* 0x0000e2000c1e9900 */
[----:B------:R-:W-:Y:S02]  /*fef0*/  LOP3.LUT P0, R2, R24, 0x3, RZ, 0xc0, !PT ;  /* 0x0000000318027812 */ /* 0x000fe4000780c0ff */
[----:B------:R-:W-:Y:S02]  /*ff00*/  F2FP.BF16.F32.PACK_AB R31, R32, R31 ;  /* 0x0000001f201f723e */ /* 0x000fe400000010ff */
[----:B------:R-:W-:Y:S02]  /*ff10*/  ISETP.EQ.OR P0, PT, R2, 0x3, !P0 ;  /* 0x000000030200780c */ /* 0x000fe40004702670 */
[----:B------:R-:W-:Y:S02]  /*ff20*/  F2FP.BF16.F32.PACK_AB R34, R37, R34 ;  /* 0x000000222522723e */ /* 0x000fe400000010ff */
[----:B------:R-:W-:Y:S02]  /*ff30*/  F2FP.BF16.F32.PACK_AB R35, R36, R35 ;  /* 0x000000232423723e */ /* 0x000fe400000010ff */
[----:B------:R-:W-:-:S02]  /*ff40*/  F2FP.BF16.F32.PACK_AB R59, R59, R60 ;  /* 0x0000003c3b3b723e */ /* 0x000fc400000010ff */
[----:B------:R-:W-:Y:S02]  /*ff50*/  F2FP.BF16.F32.PACK_AB R58, R57, R58 ;  /* 0x0000003a393a723e */ /* 0x000fe400000010ff */
[----:B------:R-:W-:Y:S02]  /*ff60*/  SEL R36, R30, R31, P0 ;  /* 0x0000001f1e247207 */ /* 0x000fe40000000000 */
[----:B------:R-:W-:Y:S02]  /*ff70*/  SEL R31, R31, R30, P0 ;  /* 0x0000001e1f1f7207 */ /* 0x000fe40000000000 */
[----:B------:R-:W-:Y:S02]  /*ff80*/  SEL R30, R34, R35, P0 ;  /* 0x00000023221e7207 */ /* 0x000fe40000000000 */
[----:B------:R-:W-:Y:S02]  /*ff90*/  SEL R35, R35, R34, P0 ;  /* 0x0000002223237207 */ /* 0x000fe40000000000 */
[----:B------:R-:W-:-:S02]  /*ffa0*/  SEL R34, R59, R58, P0 ;  /* 0x0000003a3b227207 */ /* 0x000fc40000000000 */
[----:B------:R-:W-:Y:S02]  /*ffb0*/  SEL R59, R58, R59, P0 ;  /* 0x0000003b3a3b7207 */ /* 0x000fe40000000000 */
[----:B------:R-:W4:Y:S01]  /*ffc0*/  LDL.LU R58, [R1+0x38] ;  /* 0x00003800013a7983 */ /* 0x000f220000300800 */
[----:B------:R-:W-:Y:S02]  /*ffd0*/  F2FP.BF16.F32.PACK_AB R55, R55, R56 ;  /* 0x000000383737723e */ /* 0x000fe400000010ff */
[----:B------:R-:W-:Y:S01]  /*ffe0*/  F2FP.BF16.F32.PACK_AB R0, R7, R0 ;  /* 0x000000000700723e */ /* 0x000fe200000010ff */
[----:B------:R-:W4:Y:S01]  /*fff0*/  LDL.LU R56, [R1+0x3c] ;  /* 0x00003c0001387983 */ /* 0x000f220000300800 */
[----:B------:R-:W-:Y:S02]  /*10000*/  F2FP.BF16.F32.PACK_AB R9, R9, R6 ;  /* 0x000000060909723e */ /* 0x000fe400000010ff */
[----:B------:R-:W-:Y:S01]  /*10010*/  F2FP.BF16.F32.PACK_AB R8, R11, R8 ;  /* 0x000000080b08723e */ /* 0x000fe200000010ff */
[----:B------:R-:W1:Y:S01]  /*10020*/  S2R R7, SR_SWINHI ;  /* 0x0000000000077919 */ /* 0x000e620000002f00 */
[----:B------:R-:W-:-:S02]  /*10030*/  F2FP.BF16.F32.PACK_AB R13, R13, R10 ;  /* 0x0000000a0d0d723e */ /* 0x000fc400000010ff */
[----:B------:R-:W-:Y:S02]  /*10040*/  F2FP.BF16.F32.PACK_AB R26, R29, R26 ;  /* 0x0000001a1d1a723e */ /* 0x000fe400000010ff */
[----:B------:R-:W-:Y:S02]  /*10050*/  SEL R2, R0, R9, P0 ;  /* 0x0000000900027207 */ /* 0x000fe40000000000 */
[----:B------:R-:W-:Y:S02]  /*10060*/  SEL R29, R9, R0, P0 ;  /* 0x00000000091d7207 */ /* 0x000fe40000000000 */
[----:B0-----:R-:W-:Y:S02]  /*10070*/  SEL R4, R8, R13, P0 ;  /* 0x0000000d08047207 */ /* 0x001fe40000000000 */
[----:B------:R-:W-:Y:S02]  /*10080*/  SEL R33, R13, R8, P0 ;  /* 0x000000080d217207 */ /* 0x000fe40000000000 */
[----:B------:R-:W-:-:S02]  /*10090*/  F2FP.BF16.F32.PACK_AB R42, R41, R42 ;  /* 0x0000002a292a723e */ /* 0x000fc400000010ff */
[----:B------:R-:W-:Y:S02]  /*100a0*/  F2FP.BF16.F32.PACK_AB R12, R15, R12 ;  /* 0x0000000c0f0c723e */ /* 0x000fe400000010ff */
[----:B------:R-:W-:Y:S02]  /*100b0*/  F2FP.BF16.F32.PACK_AB R21, R21, R14 ;  /* 0x0000000e1515723e */ /* 0x000fe400000010ff */
[----:B------:R-:W-:Y:S02]  /*100c0*/  F2FP.BF16.F32.PACK_AB R50, R49, R50 ;  /* 0x000000323132723e */ /* 0x000fe400000010ff */
[----:B------:R-:W-:Y:S02]  /*100d0*/  F2FP.BF16.F32.PACK_AB R46, R45, R46 ;  /* 0x0000002e2d2e723e */ /* 0x000fe400000010ff */
[----:B------:R-:W-:Y:S02]  /*100e0*/  F2FP.BF16.F32.PACK_AB R27, R28, R27 ;  /* 0x0000001b1c1b723e */ /* 0x000fe400000010ff */
[----:B------:R-:W-:-:S02]  /*100f0*/  SEL R28, R12, R21, P0 ;  /* 0x000000150c1c7207 */ /* 0x000fc40000000000 */
[----:B------:R-:W-:Y:S02]  /*10100*/  SEL R21, R21, R12, P0 ;  /* 0x0000000c15157207 */ /* 0x000fe40000000000 */
[----:B------:R-:W-:Y:S02]  /*10110*/  F2FP.BF16.F32.PACK_AB R54, R53, R54 ;  /* 0x000000363536723e */ /* 0x000fe400000010ff */
[----:B------:R-:W-:Y:S02]  /*10120*/  F2FP.BF16.F32.PACK_AB R51, R51, R52 ;  /* 0x000000343333723e */ /* 0x000fe400000010ff */
[----:B------:R-:W-:Y:S02]  /*10130*/  MOV R24, R18 ;  /* 0x0000001200187202 */ /* 0x000fe40000000f00 */
[----:B-1----:R-:W-:Y:S01]  /*10140*/  MOV R25, R7 ;  /* 0x0000000700197202 */ /* 0x002fe20000000f00 */
[----:B------:R-:W4:Y:S01]  /*10150*/  LDL R52, [R1+0x48] ;  /* 0x0000480001347983 */ /* 0x000f220000100800 */
[----:B------:R-:W-:-:S02]  /*10160*/  F2FP.BF16.F32.PACK_AB R47, R47, R48 ;  /* 0x000000302f2f723e */ /* 0x000fc400000010ff */
[----:B------:R-:W-:Y:S02]  /*10170*/  F2FP.BF16.F32.PACK_AB R39, R39, R40 ;  /* 0x000000282727723e */ /* 0x000fe400000010ff */
[----:B------:R-:W-:Y:S02]  /*10180*/  F2FP.BF16.F32.PACK_AB R43, R43, R44 ;  /* 0x0000002c2b2b723e */ /* 0x000fe400000010ff */
[----:B------:R-:W-:Y:S02]  /*10190*/  SEL R40, R55, R54, P0 ;  /* 0x0000003637287207 */ /* 0x000fe40000000000 */
[----:B------:R-:W-:Y:S02]  /*101a0*/  SEL R55, R54, R55, P0 ;  /* 0x0000003736377207 */ /* 0x000fe40000000000 */
[----:B------:R-:W-:Y:S01]  /*101b0*/  SEL R44, R51, R50, P0 ;  /* 0x00000032332c7207 */ /* 0x000fe20000000000 */
[----:B------:R-:W4:Y:S01]  /*101c0*/  LDL R54, [R1+0x6c] ;  /* 0x00006c0001367983 */ /* 0x000f220000100800 */
[----:B------:R-:W-:-:S02]  /*101d0*/  SEL R51, R50, R51, P0 ;  /* 0x0000003332337207 */ /* 0x000fc40000000000 */
[----:B------:R-:W-:Y:S02]  /*101e0*/  F2FP.BF16.F32.PACK_AB R38, R135, R38 ;  /* 0x000000268726723e */ /* 0x000fe400000010ff */
[----:B------:R-:W-:Y:S02]  /*101f0*/  SEL R48, R47, R46, P0 ;  /* 0x0000002e2f307207 */ /* 0x000fe40000000000 */
[----:B------:R-:W-:Y:S02]  /*10200*/  SEL R47, R46, R47, P0 ;  /* 0x0000002f2e2f7207 */ /* 0x000fe40000000000 */
[----:B------:R-:W-:Y:S02]  /*10210*/  SEL R46, R43, R42, P0 ;  /* 0x0000002a2b2e7207 */ /* 0x000fe40000000000 */
[----:B------:R-:W-:Y:S02]  /*10220*/  SEL R32, R26, R27, P0 ;  /* 0x0000001b1a207207 */ /* 0x000fe40000000000 */
[----:B------:R-:W-:-:S02]  /*10230*/  SEL R37, R27, R26, P0 ;  /* 0x0000001a1b257207 */ /* 0x000fc40000000000 */
[----:B------:R-:W-:Y:S02]  /*10240*/  SEL R43, R42, R43, P0 ;  /* 0x0000002b2a2b7207 */ /* 0x000fe40000000000 */
[----:B------:R-:W-:Y:S02]  /*10250*/  SEL R42, R39, R38, P0 ;  /* 0x00000026272a7207 */ /* 0x000fe40000000000 */
[----:B------:R-:W-:Y:S01]  /*10260*/  SEL R39, R38, R39, P0 ;  /* 0x0000002726277207 */ /* 0x000fe20000000000 */
[----:B--2---:R-:W-:-:S03]  /*10270*/  IMAD.WIDE R8, R61, 0x2, R24 ;  /* 0x000000023d087825 */ /* 0x004fc600078e0218 */
[----:B------:R-:W-:-:S04]  /*10280*/  IADD3 R41, P5, R8, 0x20, RZ ;  /* 0x0000002008297810 */ /* 0x000fc80007fbe0ff */
[----:B------:R-:W-:Y:S02]  /*10290*/  LOP3.LUT R0, R41, 0x180, RZ, 0xc0, !PT ;  /* 0x0000018029007812 */ /* 0x000fe400078ec0ff */
[----:B------:R-:W-:Y:S02]  /*102a0*/  IADD3 R45, P4, R8, 0x3000, RZ ;  /* 0x00003000082d7810 */ /* 0x000fe40007f9e0ff */
[----:B------:R-:W-:Y:S02]  /*102b0*/  SHF.R.U64 R0, R0, 0x3, RZ ;  /* 0x0000000300007819 */ /* 0x000fe400000012ff */
[----:B------:R-:W-:Y:S02]  /*102c0*/  IADD3 R49, P3, R8, 0x3020, RZ ;  /* 0x0000302008317810 */ /* 0x000fe40007f7e0ff */
[----:B------:R-:W-:Y:S02]  /*102d0*/  LOP3.LUT R12, R0, R41, RZ, 0x3c, !PT ;  /* 0x00000029000c7212 */ /* 0x000fe400078e3cff */
[----:B------:R-:W-:-:S02]  /*102e0*/  LOP3.LUT R0, R45, 0x180, RZ, 0xc0, !PT ;  /* 0x000001802d007812 */ /* 0x000fc400078ec0ff */
[----:B------:R-:W-:Y:S02]  /*102f0*/  LOP3.LUT R6, R49, 0x180, RZ, 0xc0, !PT ;  /* 0x0000018031067812 */ /* 0x000fe400078ec0ff */
[----:B------:R-:W-:Y:S02]  /*10300*/  SHF.R.U64 R0, R0, 0x3, RZ ;  /* 0x0000000300007819 */ /* 0x000fe400000012ff */
[----:B------:R-:W-:Y:S01]  /*10310*/  SHF.R.U64 R6, R6, 0x3, RZ ;  /* 0x0000000306067819 */ /* 0x000fe200000012ff */
[----:B------:R-:W-:Y:S01]  /*10320*/  IMAD.X R11, RZ, RZ, R9, P3 ;  /* 0x000000ffff0b7224 */ /* 0x000fe200018e0609 */
[----:B------:R-:W-:Y:S02]  /*10330*/  LOP3.LUT R14, R0, R45, RZ, 0x3c, !PT ;  /* 0x0000002d000e7212 */ /* 0x000fe400078e3cff */
[----:B------:R-:W-:-:S04]  /*10340*/  LOP3.LUT R10, R6, R49, RZ, 0x3c, !PT ;  /* 0x00000031060a7212 */ /* 0x000fc800078e3cff */
[----:B------:R-:W-:Y:S02]  /*10350*/  MOV R41, R10 ;  /* 0x0000000a00297202 */ /* 0x000fe40000000f00 */
[C---:B------:R-:W-:Y:S02]  /*10360*/  IADD3 R53, P2, R8.reuse, 0x6000, RZ ;  /* 0x0000600008357810 */ /* 0x040fe40007f5e0ff */
[----:B---3--:R-:W-:Y:S01]  /*10370*/  LOP3.LUT R0, R5, 0x2, RZ, 0x3c, !PT ;  /* 0x0000000205007812 */ /* 0x008fe200078e3cff */
[----:B------:R-:W-:Y:S04]  /*10380*/  SHFL.IDX PT, R2, R2, R5, 0x1c1f ;  /* 0x001c1f0502027589 */ /* 0x000fe800000e0000 */
[----:B------:R-:W-:Y:S04]  /*10390*/  SHFL.IDX PT, R10, R4, R5, 0x1c1f ;  /* 0x001c1f05040a7589 */ /* 0x000fe800000e0000 */
[----:B------:R-:W0:Y:S04]  /*103a0*/  SHFL.IDX PT, R29, R29, R0, 0x1c1f ;  /* 0x001c1f001d1d7589 */ /* 0x000e2800000e0000 */
[----:B------:R-:W1:Y:S04]  /*103b0*/  SHFL.IDX PT, R33, R33, R0, 0x1c1f ;  /* 0x001c1f0021217589 */ /* 0x000e6800000e0000 */
[----:B------:R-:W-:Y:S04]  /*103c0*/  SHFL.IDX PT, R34, R34, R5, 0x1c1f ;  /* 0x001c1f0522227589 */ /* 0x000fe800000e0000 */
[----:B------:R-:W2:Y:S04]  /*103d0*/  SHFL.IDX PT, R59, R59, R0, 0x1c1f ;  /* 0x001c1f003b3b7589 */ /* 0x000ea800000e0000 */
[----:B------:R-:W-:Y:S04]  /*103e0*/  SHFL.IDX PT, R40, R40, R5, 0x1c1f ;  /* 0x001c1f0528287589 */ /* 0x000fe800000e0000 */
[----:B------:R-:W3:Y:S04]  /*103f0*/  SHFL.IDX PT, R55, R55, R0, 0x1c1f ;  /* 0x001c1f0037377589 */ /* 0x000ee800000e0000 */
[----:B------:R-:W-:Y:S04]  /*10400*/  SHFL.IDX PT, R28, R28, R5, 0x1c1f ;  /* 0x001c1f051c1c7589 */ /* 0x000fe800000e0000 */
[----:B------:R-:W3:Y:S04]  /*10410*/  SHFL.IDX PT, R21, R21, R0, 0x1c1f ;  /* 0x001c1f0015157589 */ /* 0x000ee800000e0000 */
[----:B------:R-:W-:Y:S04]  /*10420*/  SHFL.IDX PT, R44, R44, R5, 0x1c1f ;  /* 0x001c1f052c2c7589 */ /* 0x000fe800000e0000 */
[----:B------:R-:W3:Y:S01]  /*10430*/  SHFL.IDX PT, R51, R51, R0, 0x1c1f ;  /* 0x001c1f0033337589 */ /* 0x000ee200000e0000 */
[----:B------:R-:W-:-:S03]  /*10440*/  LOP3.LUT R7, R8, 0x180, RZ, 0xc0, !PT ;  /* 0x0000018008077812 */ /* 0x000fc600078ec0ff */
[----:B------:R-:W-:Y:S04]  /*10450*/  SHFL.IDX PT, R32, R32, R5, 0x1c1f ;  /* 0x001c1f0520207589 */ /* 0x000fe800000e0000 */
[----:B------:R-:W-:Y:S04]  /*10460*/  SHFL.IDX PT, R48, R48, R5, 0x1c1f ;  /* 0x001c1f0530307589 */ /* 0x000fe800000e0000 */
[----:B------:R-:W4:Y:S04]  /*10470*/  SHFL.IDX PT, R37, R37, R0, 0x1c1f ;  /* 0x001c1f0025257589 */ /* 0x000f2800000e0000 */
[----:B------:R-:W4:Y:S01]  /*10480*/  SHFL.IDX PT, R47, R47, R0, 0x1c1f ;  /* 0x001c1f002f2f7589 */ /* 0x000f2200000e0000 */
[----:B------:R-:W-:-:S03]  /*10490*/  IADD3 R57, P1, R8, 0x6020, RZ ;  /* 0x0000602008397810 */ /* 0x000fc60007f3e0ff */
[----:B------:R-:W-:Y:S04]  /*104a0*/  SHFL.IDX PT, R36, R36, R5, 0x1c1f ;  /* 0x001c1f0524247589 */ /* 0x000fe800000e0000 */
[----:B------:R-:W-:Y:S04]  /*104b0*/  SHFL.IDX PT, R46, R46, R5, 0x1c1f ;  /* 0x001c1f052e2e7589 */ /* 0x000fe800000e0000 */
[----:B------:R-:W4:Y:S04]  /*104c0*/  SHFL.IDX PT, R31, R31, R0, 0x1c1f ;  /* 0x001c1f001f1f7589 */ /* 0x000f2800000e0000 */
[----:B------:R-:W4:Y:S01]  /*104d0*/  SHFL.IDX PT, R43, R43, R0, 0x1c1f ;  /* 0x001c1f002b2b7589 */ /* 0x000f2200000e0000 */
[----:B------:R-:W-:-:S03]  /*104e0*/  LOP3.LUT R26, R53, 0x180, RZ, 0xc0, !PT ;  /* 0x00000180351a7812 */ /* 0x000fc600078ec0ff */
[----:B------:R-:W-:Y:S04]  /*104f0*/  SHFL.IDX PT, R30, R30, R5, 0x1c1f ;  /* 0x001c1f051e1e7589 */ /* 0x000fe800000e0000 */
[----:B------:R-:W-:Y:S04]  /*10500*/  SHFL.IDX PT, R42, R42, R5, 0x1c1f ;  /* 0x001c1f052a2a7589 */ /* 0x000fe800000e0000 */
[----:B------:R-:W4:Y:S04]  /*10510*/  SHFL.IDX PT, R35, R35, R0, 0x1c1f ;  /* 0x001c1f0023237589 */ /* 0x000f2800000e0000 */
[----:B------:R0:W4:Y:S01]  /*10520*/  SHFL.IDX PT, R39, R39, R0, 0x1c1f ;  /* 0x001c1f0027277589 */ /* 0x00012200000e0000 */
[----:B------:R-:W-:-:S02]  /*10530*/  SHF.R.U64 R7, R7, 0x3, RZ ;  /* 0x0000000307077819 */ /* 0x000fc400000012ff */
[----:B------:R-:W-:Y:S02]  /*10540*/  LOP3.LUT R38, R57, 0x180, RZ, 0xc0, !PT ;  /* 0x0000018039267812 */ /* 0x000fe400078ec0ff */
[----:B------:R-:W-:Y:S02]  /*10550*/  SHF.R.U64 R26, R26, 0x3, RZ ;  /* 0x000000031a1a7819 */ /* 0x000fe400000012ff */
[----:B------:R-:W-:Y:S01]  /*10560*/  LOP3.LUT R8, R7, R8, RZ, 0x3c, !PT ;  /* 0x0000000807087212 */ /* 0x000fe200078e3cff */
[--C-:B------:R-:W-:Y:S01]  /*10570*/  IMAD.X R7, RZ, RZ, R9.reuse, P2 ;  /* 0x000000ffff077224 */ /* 0x100fe200010e0609 */
[----:B------:R-:W-:Y:S01]  /*10580*/  SHF.R.U64 R38, R38, 0x3, RZ ;  /* 0x0000000326267819 */ /* 0x000fe200000012ff */
[--C-:B------:R-:W-:Y:S01]  /*10590*/  IMAD.X R13, RZ, RZ, R9.reuse, P5 ;  /* 0x000000ffff0d7224 */ /* 0x100fe200028e0609 */
[----:B------:R-:W-:Y:S01]  /*105a0*/  LOP3.LUT R6, R26, R53, RZ, 0x3c, !PT ;  /* 0x000000351a067212 */ /* 0x000fe200078e3cff */
[--C-:B------:R-:W-:Y:S01]  /*105b0*/  IMAD.X R15, RZ, RZ, R9.reuse, P4 ;  /* 0x000000ffff0f7224 */ /* 0x100fe200020e0609 */
[----:B------:R-:W-:Y:S01]  /*105c0*/  LOP3.LUT R26, R38, R57, RZ, 0x3c, !PT ;  /* 0x00000039261a7212 */ /* 0x000fe200078e3cff */
[----:B------:R-:W-:Y:S01]  /*105d0*/  IMAD.X R27, RZ, RZ, R9, P1 ;  /* 0x000000ffff1b7224 */ /* 0x000fe200008e0609 */
[----:B------:R-:W-:Y:S01]  /*105e0*/  MOV R50, R8 ;  /* 0x0000000800327202 */ /* 0x000fe20000000f00 */
[----:B0-----:R-:W0:Y:S01]  /*105f0*/  LDC R0, c[0x0][0xbe8] ;  /* 0x0002fa00ff007b82 */ /* 0x001e220000000800 */
[----:B------:R-:W-:-:S02]  /*10600*/  MOV R38, R6 ;  /* 0x0000000600267202 */ /* 0x000fc40000000f00 */
[----:B------:R-:W-:Y:S02]  /*10610*/  SEL R4, R2, R29, P0 ;  /* 0x0000001d02047207 */ /* 0x000fe40000000000 */
[----:B------:R-:W-:Y:S02]  /*10620*/  SEL R6, R29, R2, P0 ;  /* 0x000000021d067207 */ /* 0x000fe40000000000 */
[----:B-1----:R-:W-:Y:S02]  /*10630*/  SEL R8, R10, R33, P0 ;  /* 0x000000210a087207 */ /* 0x002fe40000000000 */
[----:B--2---:R-:W-:Y:S02]  /*10640*/  SEL R5, R34, R59, P0 ;  /* 0x0000003b22057207 */ /* 0x004fe40000000000 */
[----:B------:R-:W-:Y:S01]  /*10650*/  SEL R7, R59, R34, P0 ;  /* 0x000000223b077207 */ /* 0x000fe20000000000 */
[----:B------:R-:W-:Y:S01]  /*10660*/  BAR.SYNC.DEFER_BLOCKING 0x1, 0x180 ;  /* 0x0046000000007b1d */ /* 0x000fe20000010000 */
[----:B------:R-:W-:-:S02]  /*10670*/  MOV R49, R12 ;  /* 0x0000000c00317202 */ /* 0x000fc40000000f00 */
[----:B------:R-:W-:Y:S02]  /*10680*/  MOV R45, R14 ;  /* 0x0000000e002d7202 */ /* 0x000fe40000000f00 */
[----:B------:R-:W-:Y:S02]  /*10690*/  SEL R10, R33, R10, P0 ;  /* 0x0000000a210a7207 */ /* 0x000fe40000000000 */
[----:B---3--:R-:W-:Y:S02]  /*106a0*/  SEL R9, R40, R55, P0 ;  /* 0x0000003728097207 */ /* 0x008fe40000000000 */
[----:B------:R-:W-:Y:S02]  /*106b0*/  SEL R11, R55, R40, P0 ;  /* 0x00000028370b7207 */ /* 0x000fe40000000000 */
[----:B------:R-:W-:Y:S02]  /*106c0*/  SEL R12, R28, R21, P0 ;  /* 0x000000151c0c7207 */ /* 0x000fe40000000000 */
[----:B------:R-:W-:-:S02]  /*106d0*/  SEL R14, R21, R28, P0 ;  /* 0x0000001c150e7207 */ /* 0x000fc40000000000 */
[----:B------:R-:W-:Y:S02]  /*106e0*/  SEL R13, R44, R51, P0 ;  /* 0x000000332c0d7207 */ /* 0x000fe40000000000 */
[----:B------:R-:W-:Y:S02]  /*106f0*/  SEL R15, R51, R44, P0 ;  /* 0x0000002c330f7207 */ /* 0x000fe40000000000 */
[----:B------:R-:W-:Y:S02]  /*10700*/  MOV R2, R26 ;  /* 0x0000001a00027202 */ /* 0x000fe40000000f00 */
[----:B------:R-:W-:Y:S02]  /*10710*/  ISETP.NE.U32.AND P2, PT, RZ, UR4, PT ;  /* 0x00000004ff007c0c */ /* 0x000fe4000bf45070 */
[----:B----4-:R-:W-:Y:S01]  /*10720*/  IADD3 R26, P1, R58, UR4, RZ ;  /* 0x000000043a1a7c10 */ /* 0x010fe2000ff3e0ff */
[----:B------:R1:W-:Y:S01]  /*10730*/  STSM.16.M88.4 [R50], R4 ;  /* 0x0000000432007844 */ /* 0x0003e20000000200 */
[----:B------:R-:W-:-:S03]  /*10740*/  ISETP.NE.AND.EX P2, PT, RZ, UR5, PT, P2 ;  /* 0x00000005ff007c0c */ /* 0x000fc6000bf45320 */
[----:B------:R2:W-:Y:S01]  /*10750*/  STSM.16.M88.4 [R49], R8 ;  /* 0x0000000831007844 */ /* 0x0005e20000000200 */
[----:B------:R-:W-:Y:S01]  /*10760*/  IADD3.X R27, R56, UR5, RZ, P1, !PT ;  /* 0x00000005381b7c10 */ /* 0x000fe20008ffe4ff */
[----:B------:R-:W-:Y:S02]  /*10770*/  ULDC.64 UR4, c[0x0][0xc08] ;  /* 0x0003020000047ab9 */ /* 0x000fe40000000a00 */
[----:B------:R3:W-:Y:S01]  /*10780*/  STSM.16.M88.4 [R45], R12 ;  /* 0x0000000c2d007844 */ /* 0x0007e20000000200 */
[----:B-1----:R-:W-:Y:S02]  /*10790*/  SEL R4, R32, R37, P0 ;  /* 0x0000002520047207 */ /* 0x002fe40000000000 */
[----:B------:R-:W-:Y:S02]  /*107a0*/  SEL R6, R37, R32, P0 ;  /* 0x0000002025067207 */ /* 0x000fe40000000000 */
[----:B------:R-:W-:Y:S02]  /*107b0*/  SEL R5, R48, R47, P0 ;  /* 0x0000002f30057207 */ /* 0x000fe40000000000 */
[----:B------:R-:W-:-:S02]  /*107c0*/  SEL R7, R47, R48, P0 ;  /* 0x000000302f077207 */ /* 0x000fc40000000000 */
[----:B--2---:R-:W-:Y:S02]  /*107d0*/  SEL R8, R36, R31, P0 ;  /* 0x0000001f24087207 */ /* 0x004fe40000000000 */
[----:B------:R-:W-:Y:S02]  /*107e0*/  SEL R10, R31, R36, P0 ;  /* 0x000000241f0a7207 */ /* 0x000fe40000000000 */
[----:B------:R-:W-:Y:S02]  /*107f0*/  SEL R9, R46, R43, P0 ;  /* 0x0000002b2e097207 */ /* 0x000fe40000000000 */
[----:B------:R-:W-:Y:S02]  /*10800*/  SEL R11, R43, R46, P0 ;  /* 0x0000002e2b0b7207 */ /* 0x000fe40000000000 */
[----:B---3--:R-:W-:Y:S02]  /*10810*/  SEL R12, R30, R35, P0 ;  /* 0x000000231e0c7207 */ /* 0x008fe40000000000 */
[----:B------:R-:W-:-:S02]  /*10820*/  SEL R14, R35, R30, P0 ;  /* 0x0000001e230e7207 */ /* 0x000fc40000000000 */
[----:B------:R-:W-:Y:S02]  /*10830*/  SEL R13, R42, R39, P0 ;  /* 0x000000272a0d7207 */ /* 0x000fe40000000000 */
[----:B------:R-:W-:Y:S01]  /*10840*/  SEL R15, R39, R42, P0 ;  /* 0x0000002a270f7207 */ /* 0x000fe20000000000 */
[----:B------:R1:W-:Y:S01]  /*10850*/  STSM.16.M88.4 [R41], R4 ;  /* 0x0000000429007844 */ /* 0x0003e20000000200 */
[----:B------:R-:W-:-:S03]  /*10860*/  ISETP.NE.U32.AND P0, PT, RZ, UR4, PT ;  /* 0x00000004ff007c0c */ /* 0x000fc6000bf05070 */
[----:B------:R-:W-:Y:S01]  /*10870*/  STSM.16.M88.4 [R38], R8 ;  /* 0x0000000826007844 */ /* 0x000fe20000000200 */
[----:B------:R-:W-:-:S03]  /*10880*/  ISETP.NE.AND.EX P0, PT, RZ, UR5, PT, P0 ;  /* 0x00000005ff007c0c */ /* 0x000fc6000bf05300 */
[----:B------:R2:W-:Y:S01]  /*10890*/  STSM.16.M88.4 [R2], R12 ;  /* 0x0000000c02007844 */ /* 0x0005e20000000200 */
[----:B------:R-:W-:Y:S01]  /*108a0*/  MOV R36, RZ ;  /* 0x000000ff00247202 */ /* 0x000fe20000000f00 */
[----:B------:R-:W-:Y:S08]  /*108b0*/  BAR.SYNC.DEFER_BLOCKING 0x1, 0x180 ;  /* 0x0046000000007b1d */ /* 0x000ff00000010000 */
[----:B-1----:R-:W-:Y:S01]  /*108c0*/  @P0 IADD3 R4, P3, R58, UR4, RZ ;  /* 0x000000043a040c10 */ /* 0x002fe2000ff7e0ff */
[----:B------:R-:W-:-:S02]  /*108d0*/  ULDC UR4, c[0x0][0xa88] ;  /* 0x0002a20000047ab9 */ /* 0x000fc40000000800 */
[----:B------:R-:W-:Y:S01]  /*108e0*/  IMAD.U32 R7, RZ, RZ, UR4 ;  /* 0x00000004ff077e24 */ /* 0x000fe2000f8e00ff */
[----:B------:R-:W-:Y:S01]  /*108f0*/  @P0 IADD3.X R5, R56, UR5, RZ, P3, !PT ;  /* 0x0000000538050c10 */ /* 0x000fe20009ffe4ff */
[----:B------:R1:W5:Y:S04]  /*10900*/  @P2 LDG.E R36, desc[UR42][R26.64] ;  /* 0x0000002a1a242981 */ /* 0x000368000c1e1900 */
[----:B------:R1:W5:Y:S01]  /*10910*/  @P0 LDG.E R7, desc[UR42][R4.64] ;  /* 0x0000002a04070981 */ /* 0x000362000c1e1900 */
[----:B0-----:R-:W-:-:S13]  /*10920*/  ISETP.NE.AND P1, PT, R0, 0x1, PT ;  /* 0x000000010000780c */ /* 0x001fda0003f25270 */
[----:B------:R-:W0:Y:S08]  /*10930*/  @P1 LDC R6, c[0x0][0xbec] ;  /* 0x0002fb00ff061b82 */ /* 0x000e300000000800 */
[----:B------:R-:W3:Y:S01]  /*10940*/  @P1 LDC R21, c[0x0][0xbf0] ;  /* 0x0002fc00ff151b82 */ /* 0x000ee20000000800 */
[----:B--2---:R-:W-:Y:S01]  /*10950*/  IMAD R15, R52, 0xc0, R54 ;  /* 0x000000c0340f7824 */ /* 0x004fe200078e0236 */
[----:B-1----:R-:W-:Y:S06]  /*10960*/  @P0 BRA `(.L_x_476) ;  /* 0x0000000000100947 */ /* 0x002fec0003800000 */
[----:B------:R-:W-:Y:S05]  /*10970*/  @!P2 BRA `(.L_x_476) ;  /* 0x00000000000ca947 */ /* 0x000fea0003800000 */
[----:B------:R-:W2:Y:S04]  /*10980*/  LDG.E R2, desc[UR42][R26.64] ;  /* 0x0000002a1a027981 */ /* 0x000ea8000c1e1900 */
[----:B-----5:R-:W2:Y:S02]  /*10990*/  LDG.E R7, desc[UR42][R26.64+0x4] ;  /* 0x0000042a1a077981 */ /* 0x020ea4000c1e1900 */
[----:B--2---:R-:W-:-:S07]  /*109a0*/  IMAD.IADD R7, R7, 0x1, -R2 ;  /* 0x0000000107077824 */ /* 0x004fce00078e0a02 */
.L_x_476:
[----:B------:R-:W2:Y:S01]  /*109b0*/  LDL.LU R4, [R1+0x28] ;  /* 0x0000280001047983 */ /* 0x000ea20000300800 */
[----:B------:R-:W-:Y:S01]  /*109c0*/  ULDC.64 UR4, c[0x0][0xb90] ;  /* 0x0002e40000047ab9 */ /* 0x000fe20000000a00 */
[----:B------:R-:W1:Y:S01]  /*109d0*/  S2R R2, SR_TID.X ;  /* 0x0000000000027919 */ /* 0x000e620000002100 */
[----:B------:R-:W4:Y:S01]  /*109e0*/  S2R R14, SR_TID.X ;  /* 0x00000000000e7919 */ /* 0x000f220000002100 */
[----:B-----5:R-:W-:Y:S01]  /*109f0*/  SHF.R.S32.HI R37, RZ, 0x1f, R36 ;  /* 0x0000001fff257819 */ /* 0x020fe20000011424 */
[----:B------:R-:W-:Y:S01]  /*10a00*/  IMAD.MOV.U32 R9, RZ, RZ, R15 ;  /* 0x000000ffff097224 */ /* 0x000fe200078e000f */
[----:B------:R-:W2:Y:S01]  /*10a10*/  @P1 LDC R45, c[0x0][0xbec] ;  /* 0x0002fb00ff2d1b82 */ /* 0x000ea20000000800 */
[----:B------:R-:W2:Y:S04]  /*10a20*/  LDL.LU R10, [R1+0x44] ;  /* 0x00004400010a7983 */ /* 0x000ea80000300800 */
[----:B------:R-:W2:Y:S04]  /*10a30*/  LDL.LU R44, [R1+0x34] ;  /* 0x00003400012c7983 */ /* 0x000ea80000300800 */
[----:B------:R-:W2:Y:S04]  /*10a40*/  LDL R49, [R1+0x30] ;  /* 0x0000300001317983 */ /* 0x000ea80000100800 */
[----:B------:R-:W2:Y:S01]  /*10a50*/  LDL R30, [R1+0x64] ;  /* 0x00006400011e7983 */ /* 0x000ea20000100800 */
[----:B------:R-:W-:-:S03]  /*10a60*/  IMAD R38, R7, R0, RZ ;  /* 0x0000000007267224 */ /* 0x000fc600078e02ff */
[----:B------:R0:W5:Y:S01]  /*10a70*/  LDL R48, [R1+0x78] ;  /* 0x0000780001307983 */ /* 0x0001620000100800 */
[----:B-1----:R-:W-:-:S05]  /*10a80*/  VIADD R47, R2, 0xffffff80 ;  /* 0xffffff80022f7836 */ /* 0x002fca0000000000 */
[----:B------:R-:W-:-:S04]  /*10a90*/  SHF.R.S32.HI R50, RZ, 0x1f, R47 ;  /* 0x0000001fff327819 */ /* 0x000fc8000001142f */
[----:B------:R-:W-:Y:S01]  /*10aa0*/  LEA.HI R50, R50, R47, RZ, 0x2 ;  /* 0x0000002f32327211 */ /* 0x000fe200078f10ff */
[----:B0-----:R-:W-:-:S03]  /*10ab0*/  @P1 IMAD.HI.U32 R2, R15, R6, RZ ;  /* 0x000000060f021227 */ /* 0x001fc600078e00ff */
[----:B------:R-:W-:Y:S02]  /*10ac0*/  SHF.R.S32.HI R50, RZ, 0x2, R50 ;  /* 0x00000002ff327819 */ /* 0x000fe40000011432 */
[----:B---3--:R-:W-:Y:S01]  /*10ad0*/  @P1 SHF.R.U32.HI R9, RZ, R21, R2 ;  /* 0x00000015ff091219 */ /* 0x008fe20000011602 */
[----:B----4-:R-:W-:-:S05]  /*10ae0*/  VIADD R31, R14, 0xffffff80 ;  /* 0xffffff800e1f7836 */ /* 0x010fca0000000000 */
[----:B------:R-:W-:-:S04]  /*10af0*/  SHF.R.S32.HI R14, RZ, 0x1f, R31 ;  /* 0x0000001fff0e7819 */ /* 0x000fc8000001141f */
[----:B------:R-:W-:-:S04]  /*10b00*/  LEA.HI R14, R14, R31, RZ, 0x7 ;  /* 0x0000001f0e0e7211 */ /* 0x000fc800078f38ff */
[----:B------:R-:W-:-:S05]  /*10b10*/  LOP3.LUT R14, R14, 0xffffff80, RZ, 0xc0, !PT ;  /* 0xffffff800e0e7812 */ /* 0x000fca00078ec0ff */
[----:B------:R-:W-:Y:S01]  /*10b20*/  IMAD.IADD R14, R31, 0x1, -R14 ;  /* 0x000000011f0e7824 */ /* 0x000fe200078e0a0e */
[----:B------:R-:W-:-:S04]  /*10b30*/  SHF.R.S32.HI R46, RZ, 0x1f, R47 ;  /* 0x0000001fff2e7819 */ /* 0x000fc8000001142f */
[----:B------:R-:W-:-:S04]  /*10b40*/  LEA.HI R46, R46, R47, RZ, 0x2 ;  /* 0x0000002f2e2e7211 */ /* 0x000fc800078f10ff */
[----:B------:R-:W-:-:S05]  /*10b50*/  LOP3.LUT R46, R46, 0xfffffffc, RZ, 0xc0, !PT ;  /* 0xfffffffc2e2e7812 */ /* 0x000fca00078ec0ff */
[----:B------:R-:W-:Y:S02]  /*10b60*/  IMAD.IADD R46, R47, 0x1, -R46 ;  /* 0x000000012f2e7824 */ /* 0x000fe400078e0a2e */
[----:B------:R0:W5:Y:S01]  /*10b70*/  LDL R47, [R1+0x4c] ;  /* 0x00004c00012f7983 */ /* 0x0001620000100800 */
[----:B--2---:R-:W-:Y:S01]  /*10b80*/  IMAD.MOV.U32 R8, RZ, RZ, R4 ;  /* 0x000000ffff087224 */ /* 0x004fe200078e0004 */
[----:B------:R-:W-:-:S05]  /*10b90*/  SHF.R.S32.HI R39, RZ, 0x1f, R44 ;  /* 0x0000001fff277819 */ /* 0x000fca000001142c */
[----:B------:R-:W-:Y:S02]  /*10ba0*/  IMAD R4, R39, UR4, RZ ;  /* 0x0000000427047c24 */ /* 0x000fe4000f8e02ff */
[----:B------:R-:W-:Y:S02]  /*10bb0*/  IMAD R11, R50, 0x20, R49 ;  /* 0x00000020320b7824 */ /* 0x000fe400078e0231 */
[C---:B------:R-:W-:Y:S02]  /*10bc0*/  IMAD R13, R44.reuse, UR5, R4 ;  /* 0x000000052c0d7c24 */ /* 0x040fe4000f8e0204 */
[----:B------:R-:W-:Y:S01]  /*10bd0*/  IMAD.WIDE.U32 R4, R44, UR4, R36 ;  /* 0x000000042c047c25 */ /* 0x000fe2000f8e0024 */
[----:B------:R-:W-:Y:S01]  /*10be0*/  SEL R21, R10, RZ, !P2 ;  /* 0x000000ff0a157207 */ /* 0x000fe20005000000 */
[----:B------:R-:W-:Y:S01]  /*10bf0*/  ULDC.64 UR4, c[0x0][0xb98] ;  /* 0x0002e60000047ab9 */ /* 0x000fe20000000a00 */
[----:B------:R-:W-:Y:S01]  /*10c00*/  SEL R2, R8, RZ, !P2 ;  /* 0x000000ff08027207 */ /* 0x000fe20005000000 */
[----:B------:R-:W-:-:S04]  /*10c10*/  IMAD.WIDE R24, R11, 0x2, R24 ;  /* 0x000000020b187825 */ /* 0x000fc800078e0218 */
[----:B------:R-:W-:Y:S02]  /*10c20*/  IMAD.MOV R11, RZ, RZ, -R9 ;  /* 0x000000ffff0b7224 */ /* 0x000fe400078e0a09 */
[----:B------:R-:W-:Y:S02]  /*10c30*/  IMAD.IADD R5, R5, 0x1, R13 ;  /* 0x0000000105057824 */ /* 0x000fe400078e020d */
[----:B------:R-:W-:Y:S02]  /*10c40*/  IMAD R11, R0, R11, R15 ;  /* 0x0000000b000b7224 */ /* 0x000fe400078e020f */
[----:B------:R-:W-:Y:S02]  /*10c50*/  IMAD R13, R21, UR4, RZ ;  /* 0x00000004150d7c24 */ /* 0x000fe4000f8e02ff */
[----:B------:R-:W-:Y:S01]  /*10c60*/  IMAD.WIDE.U32 R4, R2, UR4, R4 ;  /* 0x0000000402047c25 */ /* 0x000fe2000f8e0004 */
[----:B------:R-:W-:-:S03]  /*10c70*/  SHF.R.S32.HI R6, RZ, 0x1f, R11 ;  /* 0x0000001fff067819 */ /* 0x000fc6000001140b */
[----:B------:R-:W-:Y:S01]  /*10c80*/  IMAD R10, R2, UR5, R13 ;  /* 0x00000005020a7c24 */ /* 0x000fe2000f8e020d */
[----:B------:R-:W-:Y:S01]  /*10c90*/  SHF.R.S32.HI R13, RZ, 0x1f, R9 ;  /* 0x0000001fff0d7819 */ /* 0x000fe20000011409 */
[----:B------:R-:W-:Y:S01]  /*10ca0*/  ULDC.64 UR4, c[0x0][0xb88] ;  /* 0x0002e20000047ab9 */ /* 0x000fe20000000a00 */
[----:B------:R-:W-:Y:S01]  /*10cb0*/  IADD3 R4, P0, R9, R4, RZ ;  /* 0x0000000409047210 */ /* 0x000fe20007f1e0ff */
[----:B------:R-:W-:-:S03]  /*10cc0*/  IMAD R6, R6, UR4, RZ ;  /* 0x0000000406067c24 */ /* 0x000fc6000f8e02ff */
[----:B------:R-:W-:Y:S01]  /*10cd0*/  IADD3.X R5, R13, R5, R10, P0, !PT ;  /* 0x000000050d057210 */ /* 0x000fe200007fe40a */
[C---:B------:R-:W-:Y:S02]  /*10ce0*/  IMAD R9, R11.reuse, UR5, R6 ;  /* 0x000000050b097c24 */ /* 0x040fe4000f8e0206 */
[----:B------:R-:W-:Y:S01]  /*10cf0*/  IMAD.WIDE.U32 R4, R11, UR4, R4 ;  /* 0x000000040b047c25 */ /* 0x000fe2000f8e0004 */
[----:B------:R-:W-:-:S03]  /*10d00*/  ULDC.64 UR4, c[0x0][0xb50] ;  /* 0x0002d40000047ab9 */ /* 0x000fc60000000a00 */
[----:B------:R-:W-:Y:S01]  /*10d10*/  IMAD.IADD R5, R5, 0x1, R9 ;  /* 0x0000000105057824 */ /* 0x000fe200078e0209 */
[----:B------:R-:W-:Y:S02]  /*10d20*/  LEA R6, P0, R4, UR4, 0x2 ;  /* 0x0000000404067c11 */ /* 0x000fe4000f8010ff */
[----:B------:R-:W-:Y:S02]  /*10d30*/  IADD3 R13, P6, R24, 0x3000, RZ ;  /* 0x00003000180d7810 */ /* 0x000fe40007fde0ff */
[----:B------:R-:W-:Y:S01]  /*10d40*/  LEA.HI.X R4, R4, UR5, R5, 0x2, P0 ;  /* 0x0000000504047c11 */ /* 0x000fe200080f1405 */
[----:B------:R-:W-:Y:S01]  /*10d50*/  SHFL.IDX PT, R40, R6, RZ, 0x1c1f ;  /* 0x001c1fff06287589 */ /* 0x000fe200000e0000 */
[----:B------:R-:W-:Y:S01]  /*10d60*/  LOP3.LUT R12, R13, 0x180, RZ, 0xc0, !PT ;  /* 0x000001800d0c7812 */ /* 0x000fe200078ec0ff */
[----:B------:R-:W-:Y:S02]  /*10d70*/  ULDC.64 UR4, c[0x0][0xaa0] ;  /* 0x0002a80000047ab9 */ /* 0x000fe40000000a00 */
[----:B------:R-:W1:Y:S01]  /*10d80*/  SHFL.IDX PT, R41, R4, RZ, 0x1c1f ;  /* 0x001c1fff04297589 */ /* 0x000e6200000e0000 */
[----:B------:R-:W-:-:S02]  /*10d90*/  SHF.R.U64 R12, R12, 0x3, RZ ;  /* 0x000000030c0c7819 */ /* 0x000fc400000012ff */
[----:B------:R-:W-:Y:S02]  /*10da0*/  IADD3 R15, P2, R24, 0x1800, RZ ;  /* 0x00001800180f7810 */ /* 0x000fe40007f5e0ff */
[----:B------:R-:W-:Y:S01]  /*10db0*/  LOP3.LUT R12, R12, R13, RZ, 0x3c, !PT ;  /* 0x0000000d0c0c7212 */ /* 0x000fe200078e3cff */
[----:B------:R-:W-:Y:S01]  /*10dc0*/  IMAD R13, R52, 0xc0, R30 ;  /* 0x000000c0340d7824 */ /* 0x000fe200078e021e */
[----:B------:R-:W-:Y:S01]  /*10dd0*/  LOP3.LUT P0, RZ, R14, 0x3, RZ, 0xc0, !PT ;  /* 0x000000030eff7812 */ /* 0x000fe2000780c0ff */
[----:B------:R-:W-:-:S03]  /*10de0*/  IMAD.X R9, RZ, RZ, R25, P2 ;  /* 0x000000ffff097224 */ /* 0x000fc600010e0619 */
[----:B------:R-:W-:Y:S01]  /*10df0*/  ISETP.GE.OR P2, PT, R13, R38, P0 ;  /* 0x000000260d00720c */ /* 0x000fe20000746670 */
[----:B------:R-:W-:-:S12]  /*10e00*/  IMAD R37, R37, UR4, RZ ;  /* 0x0000000425257c24 */ /* 0x000fd8000f8e02ff */
[----:B-1----:R1:W-:Y:S02]  /*10e10*/  @!P2 ST.E desc[UR42][R40.64], R3 ;  /* 0x000000032800a985 */ /* 0x0023e4000c10192a */
[C---:B-1----:R-:W-:Y:S02]  /*10e20*/  IMAD R3, R36.reuse, UR5, R37 ;  /* 0x0000000524037c24 */ /* 0x042fe4000f8e0225 */
[----:B------:R-:W-:Y:S01]  /*10e30*/  IMAD.WIDE.U32 R36, R36, UR4, RZ ;  /* 0x0000000424247c25 */ /* 0x000fe2000f8e00ff */
[----:B------:R-:W-:-:S03]  /*10e40*/  ULDC.64 UR4, c[0x0][0xae8] ;  /* 0x0002ba0000047ab9 */ /* 0x000fc60000000a00 */
[----:B------:R-:W-:Y:S02]  /*10e50*/  IMAD.IADD R37, R37, 0x1, R3 ;  /* 0x0000000125257824 */ /* 0x000fe400078e0203 */
[----:B------:R-:W-:Y:S02]  /*10e60*/  IMAD R39, R39, UR4, RZ ;  /* 0x0000000427277c24 */ /* 0x000fe4000f8e02ff */
[----:B------:R-:W-:Y:S02]  /*10e70*/  IMAD R3, R46, 0x60, R50 ;  /* 0x000000602e037824 */ /* 0x000fe400078e0232 */
[C---:B------:R-:W-:Y:S01]  /*10e80*/  IMAD R39, R44.reuse, UR5, R39 ;  /* 0x000000052c277c24 */ /* 0x040fe2000f8e0227 */
[----:B------:R0:W5:Y:S01]  /*10e90*/  LDL R46, [R1+0x74] ;  /* 0x00007400012e7983 */ /* 0x0001620000100800 */
[----:B------:R-:W-:-:S03]  /*10ea0*/  IMAD.WIDE.U32 R36, R44, UR4, R36 ;  /* 0x000000042c247c25 */ /* 0x000fc6000f8e0024 */
[----:B------:R-:W-:Y:S04]  /*10eb0*/  SHFL.IDX PT, R42, R6, 0x1, 0x1c1f ;  /* 0x003c1f00062a7f89 */ /* 0x000fe800000e0000 */
[----:B------:R-:W1:Y:S01]  /*10ec0*/  SHFL.IDX PT, R43, R4, 0x1, 0x1c1f ;  /* 0x003c1f00042b7f89 */ /* 0x000e6200000e0000 */
[----:B------:R-:W-:Y:S01]  /*10ed0*/  IADD3 R5, R13, 0x8, RZ ;  /* 0x000000080d057810 */ /* 0x000fe20007ffe0ff */
[----:B------:R-:W-:Y:S01]  /*10ee0*/  IMAD R40, R52, 0xc0, R3 ;  /* 0x000000c034287824 */ /* 0x000fe200078e0203 */
[----:B------:R-:W-:Y:S01]  /*10ef0*/  IADD3 R27, P5, R24, 0x4800, RZ ;  /* 0x00004800181b7810 */ /* 0x000fe20007fbe0ff */
[----:B------:R0:W5:Y:S01]  /*10f00*/  LDL R44, [R1+0x50] ;  /* 0x00005000012c7983 */ /* 0x0001620000100800 */
[----:B------:R-:W-:Y:S01]  /*10f10*/  ISETP.GE.OR P0, PT, R5, R38, P0 ;  /* 0x000000260500720c */ /* 0x000fe20000706670 */
[----:B------:R-:W-:-:S12]  /*10f20*/  ULDC.64 UR4, c[0x0][0xaf0] ;  /* 0x0002bc0000047ab9 */ /* 0x000fd80000000a00 */
[----:B-1----:R1:W-:Y:S02]  /*10f30*/  @!P0 ST.E desc[UR42][R42.64], R20 ;  /* 0x000000142a008985 */ /* 0x0023e4000c10192a */
[----:B-1----:R-:W1:Y:S01]  /*10f40*/  @P1 LDC R20, c[0x0][0xbf0] ;  /* 0x0002fc00ff141b82 */ /* 0x002e620000000800 */
[----:B------:R-:W-:Y:S01]  /*10f50*/  IADD3 R29, P4, R24, 0x6000, RZ ;  /* 0x00006000181d7810 */ /* 0x000fe20007f9e0ff */
[----:B------:R-:W-:Y:S01]  /*10f60*/  @P1 IMAD.HI.U32 R3, R40, R45, RZ ;  /* 0x0000002d28031227 */ /* 0x000fe200078e00ff */
[C---:B------:R-:W-:Y:S02]  /*10f70*/  IADD3 R7, P3, R24.reuse, 0x7800, RZ ;  /* 0x0000780018077810 */ /* 0x040fe40007f7e0ff */
[----:B------:R-:W-:Y:S01]  /*10f80*/  LOP3.LUT R26, R27, 0x180, RZ, 0xc0, !PT ;  /* 0x000001801b1a7812 */ /* 0x000fe200078ec0ff */
[----:B------:R-:W-:Y:S01]  /*10f90*/  IMAD.IADD R37, R37, 0x1, R39 ;  /* 0x0000000125257824 */ /* 0x000fe200078e0227 */
[----:B------:R-:W-:Y:S01]  /*10fa0*/  LOP3.LUT R28, R29, 0x180, RZ, 0xc0, !PT ;  /* 0x000001801d1c7812 */ /* 0x000fe200078ec0ff */
[----:B------:R-:W-:Y:S01]  /*10fb0*/  IMAD R21, R21, UR4, RZ ;  /* 0x0000000415157c24 */ /* 0x000fe2000f8e02ff */
[----:B------:R-:W-:Y:S01]  /*10fc0*/  LOP3.LUT R8, R15, 0x180, RZ, 0xc0, !PT ;  /* 0x000001800f087812 */ /* 0x000fe200078ec0ff */
[----:B------:R-:W-:Y:S01]  /*10fd0*/  IMAD.MOV.U32 R39, RZ, RZ, R40 ;  /* 0x000000ffff277224 */ /* 0x000fe200078e0028 */
[----:B------:R-:W-:-:S02]  /*10fe0*/  LOP3.LUT R11, R24, 0x180, RZ, 0xc0, !PT ;  /* 0x00000180180b7812 */ /* 0x000fc400078ec0ff */
[----:B------:R-:W-:Y:S01]  /*10ff0*/  LOP3.LUT R6, R7, 0x180, RZ, 0xc0, !PT ;  /* 0x0000018007067812 */ /* 0x000fe200078ec0ff */
[----:B------:R-:W-:Y:S01]  /*11000*/  IMAD R21, R2, UR5, R21 ;  /* 0x0000000502157c24 */ /* 0x000fe2000f8e0215 */
[----:B------:R-:W-:Y:S02]  /*11010*/  SHF.R.U64 R26, R26, 0x3, RZ ;  /* 0x000000031a1a7819 */ /* 0x000fe400000012ff */
[----:B------:R-:W-:Y:S02]  /*11020*/  SHF.R.U64 R28, R28, 0x3, RZ ;  /* 0x000000031c1c7819 */ /* 0x000fe400000012ff */
[----:B------:R-:W-:Y:S02]  /*11030*/  SHF.R.U64 R8, R8, 0x3, RZ ;  /* 0x0000000308087819 */ /* 0x000fe400000012ff */
[----:B------:R-:W-:Y:S02]  /*11040*/  SHF.R.U64 R11, R11, 0x3, RZ ;  /* 0x000000030b0b7819 */ /* 0x000fe400000012ff */
[----:B-1----:R-:W-:Y:S01]  /*11050*/  @P1 SHF.R.U32.HI R39, RZ, R20, R3 ;  /* 0x00000014ff271219 */ /* 0x002fe20000011603 */
[----:B------:R-:W-:Y:S01]  /*11060*/  IMAD.WIDE.U32 R2, R2, UR4, R36 ;  /* 0x0000000402027c25 */ /* 0x000fe2000f8e0024 */
[----:B------:R-:W-:Y:S01]  /*11070*/  SHF.R.U64 R6, R6, 0x3, RZ ;  /* 0x0000000306067819 */ /* 0x000fe200000012ff */
[----:B------:R-:W-:Y:S01]  /*11080*/  ULDC.64 UR4, c[0x0][0xae0] ;  /* 0x0002b80000047ab9 */ /* 0x000fe20000000a00 */
[----:B------:R-:W-:Y:S01]  /*11090*/  LOP3.LUT R26, R26, R27, RZ, 0x3c, !PT ;  /* 0x0000001b1a1a7212 */ /* 0x000fe200078e3cff */
[----:B------:R-:W-:Y:S01]  /*110a0*/  IMAD.MOV R37, RZ, RZ, -R39 ;  /* 0x000000ffff257224 */ /* 0x000fe200078e0a27 */
[----:B------:R-:W-:Y:S01]  /*110b0*/  LOP3.LUT R28, R28, R29, RZ, 0x3c, !PT ;  /* 0x0000001d1c1c7212 */ /* 0x000fe200078e3cff */
[--C-:B------:R-:W-:Y:S01]  /*110c0*/  IMAD.X R13, RZ, RZ, R25.reuse, P6 ;  /* 0x000000ffff0d7224 */ /* 0x100fe200030e0619 */
[----:B------:R-:W-:Y:S01]  /*110d0*/  LOP3.LUT R8, R8, R15, RZ, 0x3c, !PT ;  /* 0x0000000f08087212 */ /* 0x000fe200078e3cff */
[--C-:B------:R-:W-:Y:S01]  /*110e0*/  IMAD.X R27, RZ, RZ, R25.reuse, P5 ;  /* 0x000000ffff1b7224 */ /* 0x100fe200028e0619 */
[----:B------:R-:W-:Y:S01]  /*110f0*/  LOP3.LUT R4, R11, R24, RZ, 0x3c, !PT ;  /* 0x000000180b047212 */ /* 0x000fe200078e3cff */
[--C-:B------:R-:W-:Y:S01]  /*11100*/  IMAD.X R29, RZ, RZ, R25.reuse, P4 ;  /* 0x000000ffff1d7224 */ /* 0x100fe200020e0619 */
[----:B------:R-:W-:Y:S01]  /*11110*/  LOP3.LUT R32, R6, R7, RZ, 0x3c, !PT ;  /* 0x0000000706207212 */ /* 0x000fe200078e3cff */
[----:B------:R-:W-:Y:S01]  /*11120*/  IMAD.X R33, RZ, RZ, R25, P3 ;  /* 0x000000ffff217224 */ /* 0x000fe200018e0619 */
[----:B------:R-:W-:Y:S01]  /*11130*/  SHF.R.S32.HI R20, RZ, 0x1f, R39 ;  /* 0x0000001fff147819 */ /* 0x000fe20000011427 */
[----:B------:R-:W-:Y:S01]  /*11140*/  IMAD.MOV.U32 R5, RZ, RZ, R25 ;  /* 0x000000ffff057224 */ /* 0x000fe200078e0019 */
[----:B------:R-:W-:Y:S01]  /*11150*/  IADD3 R3, R3, R21, RZ ;  /* 0x0000001503037210 */ /* 0x000fe20007ffe0ff */
[----:B------:R-:W-:Y:S01]  /*11160*/  IMAD R21, R0, R37, R40 ;  /* 0x0000002500157224 */ /* 0x000fe200078e0228 */
[----:B------:R-:W5:Y:S01]  /*11170*/  LD.E.128 R8, desc[UR42][R8.64] ;  /* 0x0000002a08087980 */ /* 0x000f62000c101d00 */
[----:B------:R-:W-:-:S03]  /*11180*/  IMAD R20, R20, UR4, RZ ;  /* 0x0000000414147c24 */ /* 0x000fc6000f8e02ff */
[----:B------:R-:W5:Y:S01]  /*11190*/  LD.E.128 R4, desc[UR42][R4.64] ;  /* 0x0000002a04047980 */ /* 0x000f62000c101d00 */
[----:B------:R-:W-:-:S03]  /*111a0*/  SHF.R.S32.HI R0, RZ, 0x1f, R21 ;  /* 0x0000001fff007819 */ /* 0x000fc60000011415 */
[----:B------:R-:W5:Y:S01]  /*111b0*/  LD.E.128 R12, desc[UR42][R12.64] ;  /* 0x0000002a0c0c7980 */ /* 0x000f62000c101d00 */
[----:B------:R-:W-:-:S03]  /*111c0*/  IMAD R37, R39, UR5, R20 ;  /* 0x0000000527257c24 */ /* 0x000fc6000f8e0214 */
[----:B------:R-:W5:Y:S01]  /*111d0*/  LD.E.128 R24, desc[UR42][R26.64] ;  /* 0x0000002a1a187980 */ /* 0x000f62000c101d00 */
[----:B------:R-:W-:Y:S01]  /*111e0*/  IMAD.WIDE.U32 R2, R39, UR4, R2 ;  /* 0x0000000427027c25 */ /* 0x000fe2000f8e0002 */
[----:B------:R-:W-:Y:S02]  /*111f0*/  ULDC.64 UR4, c[0x0][0xad8] ;  /* 0x0002b60000047ab9 */ /* 0x000fe40000000a00 */
[----:B------:R-:W5:Y:S04]  /*11200*/  LD.E.128 R28, desc[UR42][R28.64] ;  /* 0x0000002a1c1c7980 */ /* 0x000f68000c101d00 */
[----:B------:R-:W5:Y:S01]  /*11210*/  LD.E.128 R32, desc[UR42][R32.64] ;  /* 0x0000002a20207980 */ /* 0x000f62000c101d00 */
[----:B------:R-:W-:Y:S01]  /*11220*/  @!PT LDS RZ, [RZ] ;  /* 0x00000000fffff984 */ /* 0x000fe20000000800 */
[----:B------:R-:W-:Y:S01]  /*11230*/  @!PT LDS RZ, [RZ] ;  /* 0x00000000fffff984 */ /* 0x000fe20000000800 */
[----:B------:R-:W-:Y:S01]  /*11240*/  @!PT LDS RZ, [RZ] ;  /* 0x00000000fffff984 */ /* 0x000fe20000000800 */
[----:B------:R-:W-:Y:S01]  /*11250*/  @!PT LDS RZ, [RZ] ;  /* 0x00000000fffff984 */ /* 0x000fe20000000800 */
[----:B------:R1:W-:Y:S06]  /*11260*/  MEMBAR.ALL.CTA ;  /* 0x0000000000007992 */ /* 0x0003ec0000008000 */
[----:B-1----:R-:W1:Y:S01]  /*11270*/  FENCE.VIEW.ASYNC.S ;  /* 0x00000000000073c6 */ /* 0x002e620000000000 */
[----:B------:R-:W-:-:S02]  /*11280*/  IMAD.IADD R3, R3, 0x1, R37 ;  /* 0x0000000103037824 */ /* 0x000fc400078e0225 */
[----:B------:R-:W-:Y:S02]  /*11290*/  IMAD R0, R0, UR4, RZ ;  /* 0x0000000400007c24 */ /* 0x000fe4000f8e02ff */
[----:B------:R-:W-:Y:S02]  /*112a0*/  IMAD R43, R52, 0xc0, R50 ;  /* 0x000000c0342b7824 */ /* 0x000fe400078e0232 */
[C---:B------:R-:W-:Y:S02]  /*112b0*/  IMAD R37, R21.reuse, UR5, R0 ;  /* 0x0000000515257c24 */ /* 0x040fe4000f8e0200 */
[----:B------:R-:W-:Y:S01]  /*112c0*/  IMAD.WIDE.U32 R2, R21, UR4, R2 ;  /* 0x0000000415027c25 */ /* 0x000fe2000f8e0002 */
[----:B------:R-:W-:Y:S01]  /*112d0*/  ISETP.GE.AND P0, PT, R43, R38, PT ;  /* 0x000000262b00720c */ /* 0x000fe20003f06270 */
[----:B------:R-:W-:Y:S02]  /*112e0*/  ULDC.64 UR4, c[0x0][0xa80] ;  /* 0x0002a00000047ab9 */ /* 0x000fe40000000a00 */
[----:B------:R-:W-:Y:S01]  /*112f0*/  IMAD.IADD R3, R3, 0x1, R37 ;  /* 0x0000000103037824 */ /* 0x000fe200078e0225 */
[----:B------:R-:W-:Y:S01]  /*11300*/  LEA R39, P1, R2, UR4, 0x1 ;  /* 0x0000000402277c11 */ /* 0x000fe2000f8208ff */
[----:B------:R-:W-:-:S03]  /*11310*/  VIADD R0, R18, 0x19c20 ;  /* 0x00019c2012007836 */ /* 0x000fc60000000000 */
[----:B------:R-:W-:Y:S02]  /*11320*/  LEA.HI.X R42, R2, UR5, R3, 0x1, P1 ;  /* 0x00000005022a7c11 */ /* 0x000fe400088f0c03 */
[----:B------:R-:W-:Y:S01]  /*11330*/  PRMT R0, RZ, 0x654, R0 ;  /* 0x00000654ff007816 */ /* 0x000fe20000000000 */
[----:B-1----:R0:W1:Y:S01]  /*11340*/  SHFL.IDX PT, R20, R39, RZ, 0x1c1f ;  /* 0x001c1fff27147589 */ /* 0x00206200000e0000 */
[----:B------:R-:W-:Y:S02]  /*11350*/  BSSY B1, `(.L_x_477) ;  /* 0x0000010000017945 */ /* 0x000fe40003800000 */
[----:B------:R0:W-:Y:S01]  /*11360*/  SYNCS.ARRIVE.TRANS64.RED.A1T0 RZ, [R0+URZ], RZ ;  /* 0x000000ff00ff79a7 */ /* 0x0001e2000810043f */
[----:B------:R0:W2:Y:S01]  /*11370*/  SHFL.IDX PT, R21, R42, RZ, 0x1c1f ;  /* 0x001c1fff2a157589 */ /* 0x0000a200000e0000 */
[----:B------:R-:W-:Y:S05]  /*11380*/  @P0 BRA `(.L_x_478) ;  /* 0x0000000000300947 */ /* 0x000fea0003800000 */
[----:B------:R-:W-:Y:S02]  /*11390*/  ULDC UR4, c[0x0][0xac8] ;  /* 0x0002b20000047ab9 */ /* 0x000fe40000000800 */
[----:B-----5:R-:W-:Y:S02]  /*113a0*/  ISETP.GE.AND P1, PT, R47, UR4, PT ;  /* 0x000000042f007c0c */ /* 0x020fe4000bf26270 */
[----:B------:R-:W-:Y:S02]  /*113b0*/  ISETP.GE.AND P2, PT, R44, UR4, PT ;  /* 0x000000042c007c0c */ /* 0x000fe4000bf46270 */
[----:B------:R-:W-:-:S09]  /*113c0*/  ISETP.GE.AND P0, PT, R49, UR4, PT ;  /* 0x0000000431007c0c */ /* 0x000fd2000bf06270 */
[-C--:B-1----:R-:W-:Y:S02]  /*113d0*/  @!P1 LEA R36, P3, R47, R20.reuse, 0x1 ;  /* 0x000000142f249211 */ /* 0x082fe400078608ff */
[C---:B------:R-:W-:Y:S02]  /*113e0*/  @!P2 LEA R40, P4, R44.reuse, R20, 0x1 ;  /* 0x000000142c28a211 */ /* 0x040fe400078808ff */
[----:B--2---:R-:W-:Y:S01]  /*113f0*/  @!P0 IMAD.WIDE R2, R49, 0x2, R20 ;  /* 0x0000000231028825 */ /* 0x004fe200078e0214 */
[-C--:B------:R-:W-:Y:S02]  /*11400*/  @!P1 LEA.HI.X R37, R47, R21.reuse, R48, 0x1, P3 ;  /* 0x000000152f259211 */ /* 0x080fe400018f0c30 */
[----:B------:R-:W-:Y:S02]  /*11410*/  @!P2 LEA.HI.X R41, R44, R21, R46, 0x1, P4 ;  /* 0x000000152c29a211 */ /* 0x000fe400020f0c2e */
[----:B------:R3:W-:Y:S04]  /*11420*/  @!P0 ST.E.128 desc[UR42][R2.64], R4 ;  /* 0x0000000402008985 */ /* 0x0007e8000c101d2a */
[----:B------:R3:W-:Y:S04]  /*11430*/  @!P1 ST.E.128 desc[UR42][R36.64], R12 ;  /* 0x0000000c24009985 */ /* 0x0007e8000c101d2a */
[----:B------:R3:W-:Y:S02]  /*11440*/  @!P2 ST.E.128 desc[UR42][R40.64], R28 ;  /* 0x0000001c2800a985 */ /* 0x0007e4000c101d2a */
.L_x_478:
[----:B------:R-:W-:Y:S05]  /*11450*/  BSYNC B1 ;  /* 0x0000000000017941 */ /* 0x000fea0003800000 */
.L_x_477:
[----:B---3--:R-:W-:Y:S01]  /*11460*/  VIADD R3, R43, 0x60 ;  /* 0x000000602b037836 */ /* 0x008fe20000000000 */
[----:B-----5:R3:W4:Y:S04]  /*11470*/  SHFL.IDX PT, R5, R42, 0x1, 0x1c1f ;  /* 0x003c1f002a057f89 */ /* 0x02072800000e0000 */
[----:B------:R-:W-:Y:S01]  /*11480*/  ISETP.GE.AND P0, PT, R3, R38, PT ;  /* 0x000000260300720c */ /* 0x000fe20003f06270 */
[----:B------:R3:W0:-:S12]  /*11490*/  SHFL.IDX PT, R4, R39, 0x1, 0x1c1f ;  /* 0x003c1f0027047f89 */ /* 0x00061800000e0000 */
[----:B---3--:R-:W-:Y:S05]  /*114a0*/  @P0 BRA `(.L_x_479) ;  /* 0x0000000800cc0947 */ /* 0x008fea0003800000 */
[----:B------:R-:W-:Y:S02]  /*114b0*/  ULDC UR4, c[0x0][0xac8] ;  /* 0x0002b20000047ab9 */ /* 0x000fe40000000800 */
[----:B------:R-:W-:Y:S02]  /*114c0*/  ISETP.GE.AND P2, PT, R47, UR4, PT ;  /* 0x000000042f007c0c */ /* 0x000fe4000bf46270 */
[----:B------:R-:W-:-:S11]  /*114d0*/  ISETP.GE.AND P1, PT, R49, UR4, PT ;  /* 0x0000000431007c0c */ /* 0x000fd6000bf26270 */
[----:B0-----:R-:W-:Y:S02]  /*114e0*/  @!P2 LEA R6, P0, R47, R4, 0x1 ;  /* 0x000000042f06a211 */ /* 0x001fe400078008ff */
[----:B----4-:R-:W-:Y:S02]  /*114f0*/  @!P1 IMAD.WIDE R2, R49, 0x2, R4 ;  /* 0x0000000231029825 */ /* 0x010fe400078e0204 */
        /* <DEDUP_REMOVED lines=9> */
.L_x_475:
[----:B------:R-:W0:Y:S01]  /*11590*/  LDL.LU R4, [R1+0x38] ;  /* 0x0000380001047983 */ /* 0x000e220000300800 */
[----:B------:R-:W-:Y:S01]  /*115a0*/  ULDC.64 UR4, c[0x0][0xc00] ;  /* 0x0003000000047ab9 */ /* 0x000fe20000000a00 */
[----:B------:R-:W-:Y:S01]  /*115b0*/  IMAD.MOV.U32 R6, RZ, RZ, RZ ;  /* 0x000000ffff067224 */ /* 0x000fe200078e00ff */
[----:B------:R-:W2:Y:S01]  /*115c0*/  LDC R25, c[0x0][0xbe8] ;  /* 0x0002fa00ff197b82 */ /* 0x000ea20000000800 */
[----:B------:R-:W3:Y:S01]  /*115d0*/  LDL.LU R0, [R1+0x3c] ;  /* 0x00003c0001007983 */ /* 0x000ee20000300800 */
[----:B------:R-:W-:-:S04]  /*115e0*/  ISETP.NE.U32.AND P0, PT, RZ, UR4, PT ;  /* 0x00000004ff007c0c */ /* 0x000fc8000bf05070 */
[----:B------:R-:W-:Y:S02]  /*115f0*/  ISETP.NE.AND.EX P0, PT, RZ, UR5, PT, P0 ;  /* 0x00000005ff007c0c */ /* 0x000fe4000bf05300 */
[----:B0-----:R-:W-:-:S04]  /*11600*/  IADD3 R2, P1, R4, UR4, RZ ;  /* 0x0000000404027c10 */ /* 0x001fc8000ff3e0ff */
[----:B---3--:R-:W-:Y:S01]  /*11610*/  IADD3.X R3, R0, UR5, RZ, P1, !PT ;  /* 0x0000000500037c10 */ /* 0x008fe20008ffe4ff */
[----:B------:R-:W-:Y:S02]  /*11620*/  ULDC.64 UR4, c[0x0][0xc08] ;  /* 0x0003020000047ab9 */ /* 0x000fe40000000a00 */
[----:B------:R-:W-:-:S04]  /*11630*/  ISETP.NE.U32.AND P1, PT, RZ, UR4, PT ;  /* 0x00000004ff007c0c */ /* 0x000fc8000bf25070 */
[----:B------:R0:W5:Y:S01]  /*11640*/  @P0 LDG.E R6, desc[UR42][R2.64] ;  /* 0x0000002a02060981 */ /* 0x000162000c1e1900 */
[----:B------:R-:W-:Y:S01]  /*11650*/  ISETP.NE.AND.EX P1, PT, RZ, UR5, PT, P1 ;  /* 0x00000005ff007c0c */ /* 0x000fe2000bf25310 */
[----:B------:R-:W3:-:S12]  /*11660*/  S2R R7, SR_TID.X ;  /* 0x0000000000077919 */ /* 0x000ed80000002100 */
[----:B------:R-:W-:Y:S01]  /*11670*/  @P1 IADD3 R4, P2, R4, UR4, RZ ;  /* 0x0000000404041c10 */ /* 0x000fe2000ff5e0ff */
[----:B------:R-:W-:-:S03]  /*11680*/  ULDC UR4, c[0x0][0xa88] ;  /* 0x0002a20000047ab9 */ /* 0x000fc60000000800 */
[----:B------:R-:W-:Y:S01]  /*11690*/  @P1 IADD3.X R5, R0, UR5, RZ, P2, !PT ;  /* 0x0000000500051c10 */ /* 0x000fe200097fe4ff */
[----:B------:R-:W-:-:S06]  /*116a0*/  IMAD.U32 R0, RZ, RZ, UR4 ;  /* 0x00000004ff007e24 */ /* 0x000fcc000f8e00ff */
[----:B------:R0:W5:Y:S01]  /*116b0*/  @P1 LDG.E R0, desc[UR42][R4.64] ;  /* 0x0000002a04001981 */ /* 0x000162000c1e1900 */
[----:B--2---:R-:W-:Y:S01]  /*116c0*/  ISETP.NE.AND P2, PT, R25, 0x1, PT ;  /* 0x000000011900780c */ /* 0x004fe20003f45270 */
[----:B---3--:R-:W-:-:S12]  /*116d0*/  VIADD R30, R7, 0xffffff80 ;  /* 0xffffff80071e7836 */ /* 0x008fd80000000000 */
[----:B------:R-:W2:Y:S01]  /*116e0*/  @P2 LDC R27, c[0x0][0xbec] ;  /* 0x0002fb00ff1b2b82 */ /* 0x000ea20000000800 */
[----:B------:R-:W-:Y:S01]  /*116f0*/  ISETP.GE.AND P3, PT, R30, 0xc0, PT ;  /* 0x000000c01e00780c */ /* 0x000fe20003f66270 */
[----:B0-----:R-:W-:-:S12]  /*11700*/  @P1 BRA `(.L_x_480) ;  /* 0x0000000000101947 */ /* 0x001fd80003800000 */
[----:B------:R-:W-:Y:S05]  /*11710*/  @!P0 BRA `(.L_x_480) ;  /* 0x00000000000c8947 */ /* 0x000fea0003800000 */
[----:B------:R-:W3:Y:S04]  /*11720*/  LDG.E R5, desc[UR42][R2.64] ;  /* 0x0000002a02057981 */ /* 0x000ee8000c1e1900 */
[----:B-----5:R-:W3:Y:S02]  /*11730*/  LDG.E R0, desc[UR42][R2.64+0x4] ;  /* 0x0000042a02007981 */ /* 0x020ee4000c1e1900 */
[----:B---3--:R-:W-:-:S07]  /*11740*/  IMAD.IADD R0, R0, 0x1, -R5 ;  /* 0x0000000100007824 */ /* 0x008fce00078e0a05 */
.L_x_480:
[----:B------:R-:W3:Y:S04]  /*11750*/  LDL.LU R3, [R1+0x28] ;  /* 0x0000280001037983 */ /* 0x000ee80000300800 */
[----:B------:R-:W4:Y:S04]  /*11760*/  LDL.LU R2, [R1+0x44] ;  /* 0x0000440001027983 */ /* 0x000f280000300800 */
[----:B------:R-:W2:Y:S04]  /*11770*/  LDL R29, [R1+0x34] ;  /* 0x00003400011d7983 */ /* 0x000ea80000100800 */
[----:B------:R0:W5:Y:S01]  /*11780*/  LDL R26, [R1+0x48] ;  /* 0x00004800011a7983 */ /* 0x0001620000100800 */
[----:B------:R-:W-:Y:S01]  /*11790*/  BSSY B1, `(.L_x_481) ;  /* 0x000002d000017945 */ /* 0x000fe20003800000 */
[----:B-----5:R-:W-:-:S02]  /*117a0*/  SHF.R.S32.HI R11, RZ, 0x1f, R6 ;  /* 0x0000001fff0b7819 */ /* 0x020fc40000011406 */
[----:B---3--:R-:W-:Y:S02]  /*117b0*/  SEL R13, R3, RZ, !P0 ;  /* 0x000000ff030d7207 */ /* 0x008fe40004000000 */
[----:B----4-:R-:W-:Y:S02]  /*117c0*/  SEL R12, R2, RZ, !P0 ;  /* 0x000000ff020c7207 */ /* 0x010fe40004000000 */
[----:B--2---:R-:W-:Y:S01]  /*117d0*/  SHF.R.S32.HI R10, RZ, 0x1f, R29 ;  /* 0x0000001fff0a7819 */ /* 0x004fe2000001141d */
[----:B0-----:R-:W-:Y:S06]  /*117e0*/  @P3 BRA `(.L_x_482) ;  /* 0x00000000009c3947 */ /* 0x001fec0003800000 */
[----:B------:R-:W0:Y:S01]  /*117f0*/  LDC R9, c[0x0][0xbe8] ;  /* 0x0002fa00ff097b82 */ /* 0x000e220000000800 */
[----:B------:R-:W-:-:S04]  /*11800*/  IMAD R2, R26, 0xc0, R7 ;  /* 0x000000c01a027824 */ /* 0x000fc800078e0207 */
[----:B------:R-:W-:Y:S02]  /*11810*/  VIADD R8, R2, 0xffffff80 ;  /* 0xffffff8002087836 */ /* 0x000fe40000000000 */
[----:B0-----:R-:W-:-:S05]  /*11820*/  IMAD R3, R0, R9, RZ ;  /* 0x0000000900037224 */ /* 0x001fca00078e02ff */
[----:B------:R-:W-:-:S13]  /*11830*/  ISETP.GE.AND P0, PT, R8, R3, PT ;  /* 0x000000030800720c */ /* 0x000fda0003f06270 */
[----:B------:R-:W-:Y:S05]  /*11840*/  @P0 BRA `(.L_x_482) ;  /* 0x0000000000840947 */ /* 0x000fea0003800000 */
[----:B------:R-:W-:Y:S01]  /*11850*/  ISETP.NE.AND P0, PT, R9, 0x1, PT ;  /* 0x000000010900780c */ /* 0x000fe20003f05270 */
[----:B------:R-:W-:Y:S01]  /*11860*/  ULDC.64 UR4, c[0x0][0xb90] ;  /* 0x0002e40000047ab9 */ /* 0x000fe20000000a00 */
[----:B------:R-:W-:Y:S01]  /*11870*/  MOV R3, R11 ;  /* 0x0000000b00037202 */ /* 0x000fe20000000f00 */
[----:B------:R-:W-:Y:S02]  /*11880*/  IMAD R7, R10, UR4, RZ ;  /* 0x000000040a077c24 */ /* 0x000fe4000f8e02ff */
[----:B------:R-:W-:Y:S02]  /*11890*/  IMAD.MOV.U32 R2, RZ, RZ, R6 ;  /* 0x000000ffff027224 */ /* 0x000fe400078e0006 */
[----:B------:R-:W-:Y:S02]  /*118a0*/  IMAD.MOV.U32 R5, RZ, RZ, R8 ;  /* 0x000000ffff057224 */ /* 0x000fe400078e0008 */
[----:B------:R-:W-:-:S04]  /*118b0*/  IMAD.WIDE.U32 R2, R29, UR4, R2 ;  /* 0x000000041d027c25 */ /* 0x000fc8000f8e0002 */
[----:B------:R-:W0:Y:S01]  /*118c0*/  @P0 LDC R15, c[0x0][0xbec] ;  /* 0x0002fb00ff0f0b82 */ /* 0x000e220000000800 */
[----:B------:R-:W-:Y:S01]  /*118d0*/  IMAD R7, R29, UR5, R7 ;  /* 0x000000051d077c24 */ /* 0x000fe2000f8e0207 */
[----:B------:R-:W-:-:S03]  /*118e0*/  ULDC.64 UR4, c[0x0][0xb98] ;  /* 0x0002e60000047ab9 */ /* 0x000fc60000000a00 */
[----:B------:R-:W-:-:S03]  /*118f0*/  IMAD.IADD R3, R3, 0x1, R7 ;  /* 0x0000000103037824 */ /* 0x000fc600078e0207 */
[----:B------:R-:W2:Y:S01]  /*11900*/  @P0 LDC R21, c[0x0][0xbf0] ;  /* 0x0002fc00ff150b82 */ /* 0x000ea20000000800 */
[----:B------:R-:W-:-:S04]  /*11910*/  IMAD.WIDE.U32 R2, R13, UR4, R2 ;  /* 0x000000040d027c25 */ /* 0x000fc8000f8e0002 */
[----:B0-----:R-:W-:-:S05]  /*11920*/  @P0 IMAD.HI.U32 R4, R8, R15, RZ ;  /* 0x0000000f08040227 */ /* 0x001fca00078e00ff */
[----:B--2---:R-:W-:Y:S01]  /*11930*/  @P0 SHF.R.U32.HI R5, RZ, R21, R4 ;  /* 0x00000015ff050219 */ /* 0x004fe20000011604 */
[----:B------:R-:W-:-:S03]  /*11940*/  IMAD R4, R12, UR4, RZ ;  /* 0x000000040c047c24 */ /* 0x000fc6000f8e02ff */
[----:B------:R-:W-:Y:S01]  /*11950*/  IADD3 R2, P0, R5, R2, RZ ;  /* 0x0000000205027210 */ /* 0x000fe20007f1e0ff */
[----:B------:R-:W-:-:S04]  /*11960*/  IMAD.MOV R7, RZ, RZ, -R5 ;  /* 0x000000ffff077224 */ /* 0x000fc800078e0a05 */
[----:B------:R-:W-:Y:S01]  /*11970*/  IMAD R7, R9, R7, R8 ;  /* 0x0000000709077224 */ /* 0x000fe200078e0208 */
[----:B------:R-:W-:Y:S01]  /*11980*/  SHF.R.S32.HI R9, RZ, 0x1f, R5 ;  /* 0x0000001fff097819 */ /* 0x000fe20000011405 */
[----:B------:R-:W-:Y:S01]  /*11990*/  IMAD R8, R13, UR5, R4 ;  /* 0x000000050d087c24 */ /* 0x000fe2000f8e0204 */
[----:B------:R-:W-:Y:S02]  /*119a0*/  ULDC.64 UR4, c[0x0][0xb88] ;  /* 0x0002e20000047ab9 */ /* 0x000fe40000000a00 */
[----:B------:R-:W-:Y:S02]  /*119b0*/  SHF.R.S32.HI R4, RZ, 0x1f, R7 ;  /* 0x0000001fff047819 */ /* 0x000fe40000011407 */
[----:B------:R-:W-:-:S03]  /*119c0*/  IADD3.X R3, R9, R3, R8, P0, !PT ;  /* 0x0000000309037210 */ /* 0x000fc600007fe408 */
[----:B------:R-:W-:Y:S02]  /*119d0*/  IMAD R4, R4, UR4, RZ ;  /* 0x0000000404047c24 */ /* 0x000fe4000f8e02ff */
[----:B------:R-:W-:-:S04]  /*119e0*/  IMAD.WIDE.U32 R2, R7, UR4, R2 ;  /* 0x0000000407027c25 */ /* 0x000fc8000f8e0002 */
[----:B------:R-:W-:Y:S01]  /*119f0*/  IMAD R5, R7, UR5, R4 ;  /* 0x0000000507057c24 */ /* 0x000fe2000f8e0204 */
[----:B------:R-:W-:Y:S02]  /*11a00*/  ULDC.64 UR4, c[0x0][0xb50] ;  /* 0x0002d40000047ab9 */ /* 0x000fe40000000a00 */
[----:B------:R-:W-:Y:S01]  /*11a10*/  LEA R4, P0, R2, UR4, 0x2 ;  /* 0x0000000402047c11 */ /* 0x000fe2000f8010ff */
[----:B------:R-:W-:-:S05]  /*11a20*/  IMAD.IADD R3, R3, 0x1, R5 ;  /* 0x0000000103037824 */ /* 0x000fca00078e0205 */
[----:B------:R-:W-:Y:S01]  /*11a30*/  LEA.HI.X R5, R2, UR5, R3, 0x2, P0 ;  /* 0x0000000502057c11 */ /* 0x000fe200080f1403 */
[----:B------:R-:W-:-:S05]  /*11a40*/  IMAD.MOV.U32 R3, RZ, RZ, -0x800000 ;  /* 0xff800000ff037424 */ /* 0x000fca00078e00ff */
[----:B------:R0:W-:Y:S02]  /*11a50*/  STG.E desc[UR42][R4.64], R3 ;  /* 0x0000000304007986 */ /* 0x0001e4000c10192a */
.L_x_482:
[----:B------:R-:W-:Y:S05]  /*11a60*/  BSYNC B1 ;  /* 0x0000000000017941 */ /* 0x000fea0003800000 */
.L_x_481:
[----:B------:R2:W5:Y:S04]  /*11a70*/  LDL R14, [R1+0x50] ;  /* 0x00005000010e7983 */ /* 0x0005680000100800 */
[----:B------:R2:W5:Y:S04]  /*11a80*/  LDL R15, [R1+0x74] ;  /* 0x00007400010f7983 */ /* 0x0005680000100800 */
[----:B------:R2:W5:Y:S04]  /*11a90*/  LDL R20, [R1+0x4c] ;  /* 0x00004c0001147983 */ /* 0x0005680000100800 */
[----:B------:R2:W5:Y:S04]  /*11aa0*/  LDL R21, [R1+0x78] ;  /* 0x0000780001157983 */ /* 0x0005680000100800 */
[----:B------:R2:W5:Y:S01]  /*11ab0*/  LDL R24, [R1+0x30] ;  /* 0x0000300001187983 */ /* 0x0005620000100800 */
[--C-:B0-----:R-:W-:Y:S01]  /*11ac0*/  SHF.R.S32.HI R4, RZ, 0x1f, R30.reuse ;  /* 0x0000001fff047819 */ /* 0x101fe2000001141e */
[----:B------:R-:W0:Y:S01]  /*11ad0*/  @P2 LDC R9, c[0x0][0xbf0] ;  /* 0x0002fc00ff092b82 */ /* 0x000e220000000800 */
[----:B------:R-:W-:Y:S01]  /*11ae0*/  SHF.R.S32.HI R28, RZ, 0x1f, R30 ;  /* 0x0000001fff1c7819 */ /* 0x000fe2000001141e */
[----:B------:R-:W-:Y:S01]  /*11af0*/  ULDC.64 UR4, c[0x0][0xaa0] ;  /* 0x0002a80000047ab9 */ /* 0x000fe20000000a00 */
[-C--:B------:R-:W-:Y:S01]  /*11b00*/  LEA.HI R4, R4, R30.reuse, RZ, 0x2 ;  /* 0x0000001e04047211 */ /* 0x080fe200078f10ff */
[----:B------:R-:W-:Y:S01]  /*11b10*/  IMAD R3, R11, UR4, RZ ;  /* 0x000000040b037c24 */ /* 0x000fe2000f8e02ff */
[----:B------:R-:W-:Y:S01]  /*11b20*/  LEA.HI R28, R28, R30, RZ, 0x2 ;  /* 0x0000001e1c1c7211 */ /* 0x000fe200078f10ff */
[----:B------:R-:W-:Y:S01]  /*11b30*/  BSSY B1, `(.L_x_483) ;  /* 0x0000039000017945 */ /* 0x000fe20003800000 */
[----:B------:R-:W-:Y:S01]  /*11b40*/  LOP3.LUT R4, R4, 0xfffffffc, RZ, 0xc0, !PT ;  /* 0xfffffffc04047812 */ /* 0x000fe200078ec0ff */
[C---:B------:R-:W-:Y:S01]  /*11b50*/  IMAD R5, R6.reuse, UR5, R3 ;  /* 0x0000000506057c24 */ /* 0x040fe2000f8e0203 */
[----:B------:R-:W-:Y:S01]  /*11b60*/  SHF.R.S32.HI R28, RZ, 0x2, R28 ;  /* 0x00000002ff1c7819 */ /* 0x000fe2000001141c */
[----:B------:R-:W-:Y:S01]  /*11b70*/  IMAD.WIDE.U32 R2, R6, UR4, RZ ;  /* 0x0000000406027c25 */ /* 0x000fe2000f8e00ff */
[----:B------:R-:W-:-:S03]  /*11b80*/  ULDC.64 UR4, c[0x0][0xae8] ;  /* 0x0002ba0000047ab9 */ /* 0x000fc60000000a00 */
[----:B------:R-:W-:Y:S02]  /*11b90*/  IMAD.IADD R4, R30, 0x1, -R4 ;  /* 0x000000011e047824 */ /* 0x000fe400078e0a04 */
[----:B------:R-:W-:Y:S02]  /*11ba0*/  IMAD.IADD R3, R3, 0x1, R5 ;  /* 0x0000000103037824 */ /* 0x000fe400078e0205 */
[----:B------:R-:W-:Y:S02]  /*11bb0*/  IMAD R6, R4, 0x60, R28 ;  /* 0x0000006004067824 */ /* 0x000fe400078e021c */
[----:B------:R-:W-:Y:S02]  /*11bc0*/  IMAD R4, R10, UR4, RZ ;  /* 0x000000040a047c24 */ /* 0x000fe4000f8e02ff */
[----:B------:R-:W-:Y:S02]  /*11bd0*/  IMAD R8, R26, 0xc0, R6 ;  /* 0x000000c01a087824 */ /* 0x000fe400078e0206 */
[----:B------:R-:W-:-:S02]  /*11be0*/  IMAD R7, R29, UR5, R4 ;  /* 0x000000051d077c24 */ /* 0x000fc4000f8e0204 */
[----:B------:R-:W-:-:S04]  /*11bf0*/  @P2 IMAD.HI.U32 R4, R8, R27, RZ ;  /* 0x0000001b08042227 */ /* 0x000fc800078e00ff */
[----:B------:R-:W-:Y:S01]  /*11c00*/  IMAD.WIDE.U32 R2, R29, UR4, R2 ;  /* 0x000000041d027c25 */ /* 0x000fe2000f8e0002 */
[----:B------:R-:W-:-:S03]  /*11c10*/  ULDC.64 UR4, c[0x0][0xaf0] ;  /* 0x0002bc0000047ab9 */ /* 0x000fc60000000a00 */
[----:B------:R-:W-:Y:S01]  /*11c20*/  IMAD.MOV.U32 R5, RZ, RZ, R8 ;  /* 0x000000ffff057224 */ /* 0x000fe200078e0008 */
[----:B0-----:R-:W-:Y:S01]  /*11c30*/  @P2 SHF.R.U32.HI R5, RZ, R9, R4 ;  /* 0x00000009ff052219 */ /* 0x001fe20000011604 */
[----:B------:R-:W-:Y:S02]  /*11c40*/  IMAD.IADD R3, R3, 0x1, R7 ;  /* 0x0000000103037824 */ /* 0x000fe400078e0207 */
[----:B------:R-:W-:Y:S01]  /*11c50*/  IMAD R6, R12, UR4, RZ ;  /* 0x000000040c067c24 */ /* 0x000fe2000f8e02ff */
[--C-:B------:R-:W-:Y:S01]  /*11c60*/  SHF.R.S32.HI R4, RZ, 0x1f, R5.reuse ;  /* 0x0000001fff047819 */ /* 0x100fe20000011405 */
[----:B------:R-:W-:Y:S02]  /*11c70*/  IMAD.MOV R7, RZ, RZ, -R5 ;  /* 0x000000ffff077224 */ /* 0x000fe400078e0a05 */
[C---:B------:R-:W-:Y:S02]  /*11c80*/  IMAD R9, R13.reuse, UR5, R6 ;  /* 0x000000050d097c24 */ /* 0x040fe4000f8e0206 */
[----:B------:R-:W-:Y:S01]  /*11c90*/  IMAD.WIDE.U32 R2, R13, UR4, R2 ;  /* 0x000000040d027c25 */ /* 0x000fe2000f8e0002 */
[----:B------:R-:W-:-:S03]  /*11ca0*/  ULDC.64 UR4, c[0x0][0xae0] ;  /* 0x0002b80000047ab9 */ /* 0x000fc60000000a00 */
[----:B------:R-:W-:Y:S02]  /*11cb0*/  IMAD R7, R25, R7, R8 ;  /* 0x0000000719077224 */ /* 0x000fe400078e0208 */
[----:B------:R-:W-:Y:S02]  /*11cc0*/  IMAD R6, R4, UR4, RZ ;  /* 0x0000000404067c24 */ /* 0x000fe4000f8e02ff */
[----:B------:R-:W-:Y:S01]  /*11cd0*/  IMAD.IADD R3, R3, 0x1, R9 ;  /* 0x0000000103037824 */ /* 0x000fe200078e0209 */
[----:B------:R-:W-:Y:S01]  /*11ce0*/  SHF.R.S32.HI R4, RZ, 0x1f, R7 ;  /* 0x0000001fff047819 */ /* 0x000fe20000011407 */
[C---:B------:R-:W-:Y:S02]  /*11cf0*/  IMAD R9, R5.reuse, UR5, R6 ;  /* 0x0000000505097c24 */ /* 0x040fe4000f8e0206 */
[----:B------:R-:W-:Y:S01]  /*11d00*/  IMAD.WIDE.U32 R2, R5, UR4, R2 ;  /* 0x0000000405027c25 */ /* 0x000fe2000f8e0002 */
[----:B------:R-:W-:-:S03]  /*11d10*/  ULDC.64 UR4, c[0x0][0xad8] ;  /* 0x0002b60000047ab9 */ /* 0x000fc60000000a00 */
[----:B------:R-:W-:Y:S02]  /*11d20*/  IMAD R4, R4, UR4, RZ ;  /* 0x0000000404047c24 */ /* 0x000fe4000f8e02ff */
[----:B------:R-:W-:Y:S02]  /*11d30*/  IMAD.IADD R3, R3, 0x1, R9 ;  /* 0x0000000103037824 */ /* 0x000fe400078e0209 */
[----:B------:R-:W-:Y:S02]  /*11d40*/  IMAD R25, R0, R25, RZ ;  /* 0x0000001900197224 */ /* 0x000fe400078e02ff */
[----:B------:R-:W-:Y:S02]  /*11d50*/  IMAD R0, R26, 0xc0, R28 ;  /* 0x000000c01a007824 */ /* 0x000fe400078e021c */
[C---:B------:R-:W-:Y:S02]  /*11d60*/  IMAD R5, R7.reuse, UR5, R4 ;  /* 0x0000000507057c24 */ /* 0x040fe4000f8e0204 */
[----:B------:R-:W-:Y:S01]  /*11d70*/  IMAD.WIDE.U32 R2, R7, UR4, R2 ;  /* 0x0000000407027c25 */ /* 0x000fe2000f8e0002 */
[----:B------:R-:W-:Y:S01]  /*11d80*/  ISETP.GE.AND P0, PT, R0, R25, PT ;  /* 0x000000190000720c */ /* 0x000fe20003f06270 */
[----:B------:R-:W-:-:S03]  /*11d90*/  ULDC.64 UR4, c[0x0][0xa80] ;  /* 0x0002a00000047ab9 */ /* 0x000fc60000000a00 */
[----:B------:R-:W-:Y:S02]  /*11da0*/  IADD3 R3, R3, R5, RZ ;  /* 0x0000000503037210 */ /* 0x000fe40007ffe0ff */
[----:B------:R-:W-:-:S04]  /*11db0*/  LEA R4, P1, R2, UR4, 0x1 ;  /* 0x0000000402047c11 */ /* 0x000fc8000f8208ff */
[----:B------:R-:W-:Y:S02]  /*11dc0*/  LEA.HI.X R5, R2, UR5, R3, 0x1, P1 ;  /* 0x0000000502057c11 */ /* 0x000fe400088f0c03 */
[----:B------:R2:W0:Y:S04]  /*11dd0*/  SHFL.IDX PT, R2, R4, RZ, 0x1c1f ;  /* 0x001c1fff04027589 */ /* 0x00042800000e0000 */
[----:B------:R2:W3:Y:S01]  /*11de0*/  SHFL.IDX PT, R3, R5, RZ, 0x1c1f ;  /* 0x001c1fff05037589 */ /* 0x0004e200000e0000 */
[----:B------:R-:W-:Y:S05]  /*11df0*/  @P0 BRA `(.L_x_484) ;  /* 0x0000000000300947 */ /* 0x000fea0003800000 */
[----:B------:R-:W-:Y:S02]  /*11e00*/  ULDC UR4, c[0x0][0xac8] ;  /* 0x0002b20000047ab9 */ /* 0x000fe40000000800 */
[----:B-----5:R-:W-:Y:S02]  /*11e10*/  ISETP.GE.AND P3, PT, R20, UR4, PT ;  /* 0x0000000414007c0c */ /* 0x020fe4000bf66270 */
[----:B------:R-:W-:Y:S02]  /*11e20*/  ISETP.GE.AND P4, PT, R14, UR4, PT ;  /* 0x000000040e007c0c */ /* 0x000fe4000bf86270 */
[----:B------:R-:W-:-:S09]  /*11e30*/  ISETP.GE.AND P2, PT, R24, UR4, PT ;  /* 0x0000000418007c0c */ /* 0x000fd2000bf46270 */
[-C--:B0-----:R-:W-:Y:S02]  /*11e40*/  @!P3 LEA R8, P0, R20, R2.reuse, 0x1 ;  /* 0x000000021408b211 */ /* 0x081fe400078008ff */
[----:B------:R-:W-:Y:S02]  /*11e50*/  @!P4 LEA R10, P1, R14, R2, 0x1 ;  /* 0x000000020e0ac211 */ /* 0x000fe400078208ff */
[----:B---3--:R-:W-:Y:S01]  /*11e60*/  @!P2 IMAD.WIDE R6, R24, 0x2, R2 ;  /* 0x000000021806a825 */ /* 0x008fe200078e0202 */
[-C--:B------:R-:W-:Y:S02]  /*11e70*/  @!P3 LEA.HI.X R9, R20, R3.reuse, R21, 0x1, P0 ;  /* 0x000000031409b211 */ /* 0x080fe400000f0c15 */
[----:B------:R-:W-:Y:S02]  /*11e80*/  @!P4 LEA.HI.X R11, R14, R3, R15, 0x1, P1 ;  /* 0x000000030e0bc211 */ /* 0x000fe400008f0c0f */
[----:B------:R4:W-:Y:S04]  /*11e90*/  @!P2 ST.E.128 desc[UR42][R6.64], RZ ;  /* 0x000000ff0600a985 */ /* 0x0009e8000c101d2a */
[----:B------:R4:W-:Y:S04]  /*11ea0*/  @!P3 ST.E.128 desc[UR42][R8.64], RZ ;  /* 0x000000ff0800b985 */ /* 0x0009e8000c101d2a */
[----:B------:R4:W-:Y:S02]  /*11eb0*/  @!P4 ST.E.128 desc[UR42][R10.64], RZ ;  /* 0x000000ff0a00c985 */ /* 0x0009e4000c101d2a */
.L_x_484:
[----:B------:R-:W-:Y:S05]  /*11ec0*/  BSYNC B1 ;  /* 0x0000000000017941 */ /* 0x000fea0003800000 */
.L_x_483:
[----:B------:R-:W-:Y:S01]  /*11ed0*/  VIADD R0, R0, 0x60 ;  /* 0x0000006000007836 */ /* 0x000fe20000000000 */
[----:B---3--:R3:W1:Y:S04]  /*11ee0*/  SHFL.IDX PT, R3, R5, 0x1, 0x1c1f ;  /* 0x003c1f0005037f89 */ /* 0x00866800000e0000 */
[----:B------:R-:W-:Y:S01]  /*11ef0*/  ISETP.GE.AND P0, PT, R0, R25, PT ;  /* 0x000000190000720c */ /* 0x000fe20003f06270 */
[----:B0-----:R3:W0:-:S12]  /*11f00*/  SHFL.IDX PT, R2, R4, 0x1, 0x1c1f ;  /* 0x003c1f0004027f89 */ /* 0x00161800000e0000 */
[----:B---3--:R-:W-:Y:S05]  /*11f10*/  @P0 BRA `(.L_x_479) ;  /* 0x0000000000300947 */ /* 0x008fea0003800000 */
[----:B------:R-:W-:Y:S02]  /*11f20*/  ULDC UR4, c[0x0][0xac8] ;  /* 0x0002b20000047ab9 */ /* 0x000fe40000000800 */
[----:B-----5:R-:W-:Y:S02]  /*11f30*/  ISETP.GE.AND P3, PT, R20, UR4, PT ;  /* 0x0000000414007c0c */ /* 0x020fe4000bf66270 */
[----:B------:R-:W-:Y:S02]  /*11f40*/  ISETP.GE.AND P4, PT, R14, UR4, PT ;  /* 0x000000040e007c0c */ /* 0x000fe4000bf86270 */
[----:B------:R-:W-:-:S09]  /*11f50*/  ISETP.GE.AND P2, PT, R24, UR4, PT ;  /* 0x0000000418007c0c */ /* 0x000fd2000bf46270 */
[-C--:B0---4-:R-:W-:Y:S02]  /*11f60*/  @!P3 LEA R6, P0, R20, R2.reuse, 0x1 ;  /* 0x000000021406b211 */ /* 0x091fe400078008ff */
[----:B------:R-:W-:Y:S02]  /*11f70*/  @!P4 LEA R8, P1, R14, R2, 0x1 ;  /* 0x000000020e08c211 */ /* 0x000fe400078208ff */
[----:B-12---:R-:W-:Y:S01]  /*11f80*/  @!P2 IMAD.WIDE R4, R24, 0x2, R2 ;  /* 0x000000021804a825 */ /* 0x006fe200078e0202 */
[-C--:B------:R-:W-:Y:S02]  /*11f90*/  @!P3 LEA.HI.X R7, R20, R3.reuse, R21, 0x1, P0 ;  /* 0x000000031407b211 */ /* 0x080fe400000f0c15 */
[----:B------:R-:W-:Y:S02]  /*11fa0*/  @!P4 LEA.HI.X R9, R14, R3, R15, 0x1, P1 ;  /* 0x000000030e09c211 */ /* 0x000fe400008f0c0f */
[----:B------:R3:W-:Y:S04]  /*11fb0*/  @!P2 ST.E.128 desc[UR42][R4.64], RZ ;  /* 0x000000ff0400a985 */ /* 0x0007e8000c101d2a */
[----:B------:R3:W-:Y:S04]  /*11fc0*/  @!P3 ST.E.128 desc[UR42][R6.64], RZ ;  /* 0x000000ff0600b985 */ /* 0x0007e8000c101d2a */
[----:B------:R3:W-:Y:S02]  /*11fd0*/  @!P4 ST.E.128 desc[UR42][R8.64], RZ ;  /* 0x000000ff0800c985 */ /* 0x0007e4000c101d2a */
.L_x_479:
[----:B------:R-:W-:Y:S05]  /*11fe0*/  BSYNC B0 ;  /* 0x0000000000007941 */ /* 0x000fea0003800000 */
.L_x_474:
[----:B------:R-:W-:Y:S02]  /*11ff0*/  ULDC UR4, c[0x0][0xc3c] ;  /* 0x00030f0000047ab9 */ /* 0x000fe40000000800 */
[----:B-1----:R-:W-:-:S13]  /*12000*/  ISETP.GE.AND P0, PT, R155, UR4, PT ;  /* 0x000000049b007c0c */ /* 0x002fda000bf06270 */
[----:B------:R-:W-:Y:S05]  /*12010*/  @!P0 BRA `(.L_x_485) ;  /* 0xfffffef0005c8947 */ /* 0x000fea000383ffff */
[----:B------:R-:W-:Y:S05]  /*12020*/  BRA `(.L_x_365) ;  /* 0x0000006c00747947 */ /* 0x000fea0003800000 */
.L_x_363:
[----:B------:R-:W-:-:S08]  /*12030*/  NOP ;  /* 0x0000000000007918 */ /* 0x000fd00000000000 */
[----:B------:R-:W0:-:S00]  /*12040*/  USETMAXREG.DEALLOC.CTAPOOL 0x20 ;  /* 0x00000020000079c8 */ /* 0x000e0000080e0500 */
[----:B0-----:R-:W2:Y:S01]  /*12050*/  LDL.LU R4, [R1+0x8] ;  /* 0x0000080001047983 */ /* 0x001ea20000300800 */
[----:B------:R-:W-:-:S06]  /*12060*/  LOP3.LUT R3, R0, 0x3, RZ, 0xc0, !PT ;  /* 0x0000000300037812 */ /* 0x000fcc00078ec0ff */
[----:B------:R-:W0:Y:S02]  /*12070*/  SHFL.IDX PT, R3, R3, RZ, 0x1f ;  /* 0x00001fff03037589 */ /* 0x000e2400000e0000 */
[----:B0-----:R-:W-:-:S13]  /*12080*/  ISETP.NE.AND P0, PT, R3, RZ, PT ;  /* 0x000000ff0300720c */ /* 0x001fda0003f05270 */
[----:B------:R-:W-:-:S04]  /*12090*/  @P0 MOV R3, 0x400 ;  /* 0x0000040000030802 */ /* 0x000fc80000000f00 */
[----:B------:R-:W-:Y:S01]  /*120a0*/  @P0 LEA R2, R2, R3, 0x18 ;  /* 0x0000000302020211 */ /* 0x000fe200078ec0ff */
[----:B------:R-:W-:Y:S06]  /*120b0*/  @P0 BAR.SYNC.DEFER_BLOCKING 0x5, 0x200 ;  /* 0x0148000000000b1d */ /* 0x000fec0000010000 */
[----:B------:R0:W1:Y:S02]  /*120c0*/  @P0 LDS.128 R16, [R2+0x19cd0] ;  /* 0x019cd00002100984 */ /* 0x0000640000000c00 */
[----:B------:R-:W-:Y:S06]  /*120d0*/  @P0 BAR.ARV 0x4, 0x200 ;  /* 0x0108000000000b1d */ /* 0x000fec0000002000 */
[----:B--2---:R-:W-:-:S04]  /*120e0*/  LOP3.LUT R4, R4, 0xffffffef, RZ, 0xc0, !PT ;  /* 0xffffffef04047812 */ /* 0x004fc800078ec0ff */
[----:B------:R-:W-:-:S05]  /*120f0*/  @P0 LOP3.LUT R4, R4, 0x10, RZ, 0xfc, !PT ;  /* 0x0000001004040812 */ /* 0x000fca00078efcff */
[----:B------:R0:W-:Y:S01]  /*12100*/  STL [R1+0x8], R4 ;  /* 0x0000080401007387 */ /* 0x0001e20000100800 */
[----:B-1----:R-:W-:Y:S05]  /*12110*/  @P0 BRA `(.L_x_486) ;  /* 0x0000000800040947 */ /* 0x002fea0003800000 */
[----:B0-----:R-:W0:Y:S01]  /*12120*/  S2R R4, SR_TID.X ;  /* 0x0000000000047919 */ /* 0x001e220000002100 */
[----:B------:R-:W-:Y:S01]  /*12130*/  ULDC UR4, c[0x0][0xc3c] ;  /* 0x00030f0000047ab9 */ /* 0x000fe20000000800 */
[----:B------:R-:W1:Y:S01]  /*12140*/  S2UR UR6, SR_CTAID.X ;  /* 0x00000000000679c3 */ /* 0x000e620000002500 */
[----:B------:R-:W-:Y:S01]  /*12150*/  ULDC UR5, c[0x0][0xc38] ;  /* 0x00030e0000057ab9 */ /* 0x000fe20000000800 */
        /* <DEDUP_REMOVED lines=29> */
[----:B------:R-:W0:Y:S02]  /*12330*/  SHFL.IDX PT, R6, R7, 0x1f, 0x1f ;  /* 0x03e01f0007067f89 */ /* 0x000e2400000e0000 */
[----:B0-----:R-:W-:-:S04]  /*12340*/  IMAD R6, R6, UR5, RZ ;  /* 0x0000000506067c24 */ /* 0x001fc8000f8e02ff */
[----:B------:R-:W-:Y:S01]  /*12350*/  IMAD.MOV.U32 R3, RZ, RZ, R6 ;  /* 0x000000ffff037224 */ /* 0x000fe200078e0006 */
[----:B-1----:R-:W-:-:S13]  /*12360*/  ISETP.GT.AND P6, PT, R6, UR6, PT ;  /* 0x0000000606007c0c */ /* 0x002fda000bfc4270 */
[----:B------:R-:W-:Y:S05]  /*12370*/  @P6 BRA `(.L_x_487) ;  /* 0x00000000009c6947 */ /* 0x000fea0003800000 */
[----:B------:R-:W0:Y:S01]  /*12380*/  LDC R7, c[0x0][0xc3c] ;  /* 0x00030f00ff077b82 */ /* 0x000e220000000800 */
[----:B------:R-:W-:Y:S01]  /*12390*/  IMAD.MOV.U32 R6, RZ, RZ, R3 ;  /* 0x000000ffff067224 */ /* 0x000fe200078e0003 */
[----:B------:R-:W-:Y:S01]  /*123a0*/  UMOV UR4, URZ ;  /* 0x0000003f00047c82 */ /* 0x000fe20008000000 */
[----:B------:R-:W-:Y:S01]  /*123b0*/  ULDC UR7, c[0x0][0xc3c] ;  /* 0x00030f0000077ab9 */ /* 0x000fe20000000800 */
[----:B------:R-:W-:-:S05]  /*123c0*/  ULDC UR5, c[0x0][0xc38] ;  /* 0x00030e0000057ab9 */ /* 0x000fca0000000800 */
.L_x_491:
[----:B------:R-:W-:Y:S01]  /*123d0*/  UIADD3 UR4, UR4, 0x1f, URZ ;  /* 0x0000001f04047890 */ /* 0x000fe2000fffe03f */
[----:B------:R-:W-:-:S05]  /*123e0*/  IMAD.U32 R19, RZ, RZ, UR7 ;  /* 0x00000007ff137e24 */ /* 0x000fca000f8e00ff */
[----:B0-----:R-:W-:-:S13]  /*123f0*/  ISETP.LE.AND P6, PT, R7, UR4, PT ;  /* 0x0000000407007c0c */ /* 0x001fda000bfc3270 */
[----:B------:R-:W-:Y:S05]  /*12400*/  @P6 BRA `(.L_x_488) ;  /* 0x0000000400246947 */ /* 0x000fea0003800000 */
[----:B------:R-:W-:Y:S01]  /*12410*/  IADD3 R8, R5, UR4, RZ ;  /* 0x0000000405087c10 */ /* 0x000fe2000fffe0ff */
[----:B------:R-:W-:Y:S01]  /*12420*/  BSSY B0, `(.L_x_489) ;  /* 0x0000007000007945 */ /* 0x000fe20003800000 */
[----:B------:R-:W-:Y:S02]  /*12430*/  IMAD.MOV.U32 R4, RZ, RZ, RZ ;  /* 0x000000ffff047224 */ /* 0x000fe400078e00ff */
[----:B------:R-:W-:-:S13]  /*12440*/  ISETP.GE.OR P6, PT, R8, R7, !P0 ;  /* 0x000000070800720c */ /* 0x000fda00047c6670 */
[----:B------:R-:W-:Y:S05]  /*12450*/  @P6 BRA `(.L_x_490) ;  /* 0x00000000000c6947 */ /* 0x000fea0003800000 */
[----:B------:R-:W0:Y:S02]  /*12460*/  LDC.64 R2, c[0x0][0xc80] ;  /* 0x00032000ff027b82 */ /* 0x000e240000000a00 */
[----:B0-----:R-:W-:-:S05]  /*12470*/  IMAD.WIDE R2, R8, 0x4, R2 ;  /* 0x0000000408027825 */ /* 0x001fca00078e0202 */
[----:B------:R0:W5:Y:S02]  /*12480*/  LDG.E R4, desc[UR42][R2.64] ;  /* 0x0000002a02047981 */ /* 0x000164000c1e1900 */
.L_x_490:
[----:B------:R-:W-:Y:S05]  /*12490*/  BSYNC B0 ;  /* 0x0000000000007941 */ /* 0x000fea0003800000 */
.L_x_489:
        /* <DEDUP_REMOVED lines=17> */
[----:B------:R-:W-:-:S05]  /*125b0*/  IMAD.IADD R6, R3, 0x1, R6 ;  /* 0x0000000103067824 */ /* 0x000fca00078e0206 */
[----:B------:R-:W-:-:S13]  /*125c0*/  ISETP.GT.AND P6, PT, R6, UR6, PT ;  /* 0x0000000606007c0c */ /* 0x000fda000bfc4270 */
[----:B------:R-:W-:Y:S05]  /*125d0*/  @!P6 BRA `(.L_x_491) ;  /* 0xfffffffc007ce947 */ /* 0x000fea000383ffff */
[----:B------:R-:W-:-:S07]  /*125e0*/  IMAD.MOV.U32 R7, RZ, RZ, R11 ;  /* 0x000000ffff077224 */ /* 0x000fce00078e000b */
.L_x_487:
[----:B------:R-:W-:-:S04]  /*125f0*/  IMAD.IADD R10, R6, 0x1, -R3 ;  /* 0x00000001060a7824 */ /* 0x000fc800078e0a03 */
[----:B------:R-:W-:-:S05]  /*12600*/  IMAD R2, R7, UR5, R10 ;  /* 0x0000000507027c24 */ /* 0x000fca000f8e020a */
[----:B------:R-:W-:-:S13]  /*12610*/  ISETP.GT.AND P0, PT, R2, UR6, PT ;  /* 0x0000000602007c0c */ /* 0x000fda000bf04270 */
[----:B------:R-:W-:-:S04]  /*12620*/  VOTE.ANY R8, PT, !P0 ;  /* 0x0000000000087806 */ /* 0x000fc800040e0100 */
[----:B------:R-:W0:Y:S01]  /*12630*/  POPC R19, R8 ;  /* 0x0000000800137309 */ /* 0x000e220000000000 */
[----:B------:R-:W-:Y:S01]  /*12640*/  ISETP.NE.AND P0, PT, R8, RZ, PT ;  /* 0x000000ff0800720c */ /* 0x000fe20003f05270 */
[----:B0-----:R-:W0:Y:S02]  /*12650*/  SHFL.IDX PT, R4, R4, R19, 0x1f ;  /* 0x00001f1304047589 */ /* 0x001e2400000e0000 */
[----:B0-----:R-:W-:-:S04]  /*12660*/  IABS R6, R4 ;  /* 0x0000000400067213 */ /* 0x001fc80000000000 */
[----:B------:R-:W0:Y:S08]  /*12670*/  I2F.RP R9, R6 ;  /* 0x0000000600097306 */ /* 0x000e300000209400 */
[----:B0-----:R-:W0:Y:S02]  /*12680*/  MUFU.RCP R9, R9 ;  /* 0x0000000900097308 */ /* 0x001e240000001000 */
[----:B0-----:R-:W-:-:S06]  /*12690*/  VIADD R2, R9, 0xffffffe ;  /* 0x0ffffffe09027836 */ /* 0x001fcc0000000000 */
[----:B------:R0:W1:Y:S01]  /*126a0*/  F2I.FTZ.U32.TRUNC.NTZ R3, R2 ;  /* 0x0000000200037305 */ /* 0x000062000021f000 */
[----:B------:R-:W-:Y:S05]  /*126b0*/  @!P0 BRA `(.L_x_492) ;  /* 0x0000000000088947 */ /* 0x000fea0003800000 */
[----:B------:R-:W-:-:S06]  /*126c0*/  VIADD R16, R19, 0xffffffff ;  /* 0xffffffff13107836 */ /* 0x000fcc0000000000 */
[----:B------:R2:W3:Y:S02]  /*126d0*/  SHFL.IDX PT, R16, R7, R16, 0x1f ;  /* 0x00001f1007107589 */ /* 0x0004e400000e0000 */
.L_x_492:
[----:B---3--:R-:W-:Y:S01]  /*126e0*/  IMAD R16, R16, UR5, R10 ;  /* 0x0000000510107c24 */ /* 0x008fe2000f8e020a */
[----:B0-----:R-:W-:Y:S01]  /*126f0*/  IABS R2, R4 ;  /* 0x0000000400027213 */ /* 0x001fe20000000000 */
[----:B------:R-:W-:Y:S01]  /*12700*/  VIADD R19, R19, UR4 ;  /* 0x0000000413137c36 */ /* 0x000fe20008000000 */
[----:B-12---:R-:W-:Y:S02]  /*12710*/  IADD3 R7, RZ, -R3, RZ ;  /* 0x80000003ff077210 */ /* 0x006fe40007ffe0ff */
[----:B------:R-:W-:Y:S01]  /*12720*/  IADD3 R9, -R16, UR6, RZ ;  /* 0x0000000610097c10 */ /* 0x000fe2000fffe1ff */
[----:B------:R-:W-:Y:S02]  /*12730*/  IMAD.MOV R10, RZ, RZ, -R2 ;  /* 0x000000ffff0a7224 */ /* 0x000fe400078e0a02 */
[----:B------:R-:W-:Y:S01]  /*12740*/  IMAD R7, R7, R6, RZ ;  /* 0x0000000607077224 */ /* 0x000fe200078e02ff */
        /* <DEDUP_REMOVED lines=21> */
.L_x_488:
[----:B------:R-:W-:Y:S01]  /*128a0*/  MOV R17, RZ ;  /* 0x000000ff00117202 */ /* 0x000fe20000000f00 */
[----:B------:R-:W-:Y:S02]  /*128b0*/  IMAD.U32 R16, RZ, RZ, UR6 ;  /* 0x00000006ff107e24 */ /* 0x000fe4000f8e00ff */
[----:B------:R-:W-:-:S07]  /*128c0*/  IMAD.MOV.U32 R18, RZ, RZ, RZ ;  /* 0x000000ffff127224 */ /* 0x000fce00078e00ff */
.L_x_493:
[----:B------:R-:W-:-:S13]  /*128d0*/  ISETP.NE.AND P0, PT, R5, RZ, PT ;  /* 0x000000ff0500720c */ /* 0x000fda0003f05270 */
[----:B------:R-:W0:Y:S01]  /*128e0*/  @!P0 S2R R3, SR_CgaCtaId ;  /* 0x0000000000038919 */ /* 0x000e220000008800 */
[----:B------:R-:W-:-:S04]  /*128f0*/  @!P0 MOV R2, 0x400 ;  /* 0x0000040000028802 */ /* 0x000fc80000000f00 */
[----:B0-----:R-:W-:-:S05]  /*12900*/  @!P0 LEA R2, R3, R2, 0x18 ;  /* 0x0000000203028211 */ /* 0x001fca00078ec0ff */
[----:B------:R1:W-:Y:S01]  /*12910*/  @!P0 STS.128 [R2+0x19cd0], R16 ;  /* 0x019cd01002008388 */ /* 0x0003e20000000c00 */
[----:B------:R-:W-:Y:S06]  /*12920*/  BAR.ARV 0x5, 0x200 ;  /* 0x0148000000007b1d */ /* 0x000fec0000002000 */
.L_x_486:
[----:B------:R2:W-:Y:S01]  /*12930*/  STL [R1+0x40], RZ ;  /* 0x000040ff01007387 */ /* 0x0005e20000100800 */
[----:B------:R-:W-:Y:S01]  /*12940*/  ULDC UR4, c[0x0][0xc3c] ;  /* 0x00030f0000047ab9 */ /* 0x000fe20000000800 */
[----:B------:R-:W-:Y:S01]  /*12950*/  IMAD.MOV.U32 R25, RZ, RZ, 0x1 ;  /* 0x00000001ff197424 */ /* 0x000fe200078e00ff */
[----:B------:R-:W-:Y:S01]  /*12960*/  ISETP.GE.AND P0, PT, R19, UR4, PT ;  /* 0x0000000413007c0c */ /* 0x000fe2000bf06270 */
[----:B------:R-:W-:-:S12]  /*12970*/  IMAD.MOV.U32 R23, RZ, RZ, RZ ;  /* 0x000000ffff177224 */ /* 0x000fd800078e00ff */
[----:B--2---:R-:W-:Y:S05]  /*12980*/  @P0 BRA `(.L_x_494) ;  /* 0x0000006000200947 */ /* 0x004fea0003800000 */
[----:B------:R-:W2:Y:S01]  /*12990*/  S2R R14, SR_TID.X ;  /* 0x00000000000e7919 */ /* 0x000ea20000002100 */
[----:B------:R-:W3:Y:S01]  /*129a0*/  S2UR UR4, SR_CgaCtaId ;  /* 0x00000000000479c3 */ /* 0x000ee20000008800 */
[----:B------:R-:W-:Y:S01]  /*129b0*/  IMAD.SHL.U32 R0, R0, 0x800, RZ ;  /* 0x0000080000007824 */ /* 0x000fe200078e00ff */
[----:B------:R-:W-:Y:S01]  /*129c0*/  MOV R22, 0x400 ;  /* 0x0000040000167802 */ /* 0x000fe20000000f00 */
[----:B------:R-:W-:Y:S01]  /*129d0*/  BSSY B7, `(.L_x_494) ;  /* 0x0000603000077945 */ /* 0x000fe20003800000 */
[----:B------:R-:W-:Y:S01]  /*129e0*/  IMAD.MOV.U32 R27, RZ, RZ, 0x1 ;  /* 0x00000001ff1b7424 */ /* 0x000fe200078e00ff */
[----:B------:R-:W-:Y:S01]  /*129f0*/  ULDC.64 UR40, c[0x0][0x198] ;  /* 0x0000660000287ab9 */ /* 0x000fe20000000a00 */
[----:B------:R-:W-:Y:S01]  /*12a00*/  IMAD.MOV.U32 R24, RZ, RZ, RZ ;  /* 0x000000ffff187224 */ /* 0x000fe200078e00ff */
[----:B------:R-:W-:Y:S01]  /*12a10*/  ULOP3.LUT UR39, UR37, 0x2, URZ, 0xfc, !UPT ;  /* 0x0000000225277892 */ /* 0x000fe2000f8efc3f */
[----:B------:R-:W-:Y:S01]  /*12a20*/  IMAD.MOV.U32 R23, RZ, RZ, RZ ;  /* 0x000000ffff177224 */ /* 0x000fe200078e00ff */
[----:B------:R-:W-:Y:S01]  /*12a30*/  ULOP3.LUT UR36, UR37, 0x1, URZ, 0xfc, !UPT ;  /* 0x0000000125247892 */ /* 0x000fe2000f8efc3f */
[----:B------:R-:W-:Y:S01]  /*12a40*/  IMAD.MOV.U32 R25, RZ, RZ, 0x1 ;  /* 0x00000001ff197424 */ /* 0x000fe200078e00ff */
[----:B------:R-:W-:Y:S01]  /*12a50*/  ULDC UR38, c[0x0][0xc] ;  /* 0x0000030000267ab9 */ /* 0x000fe20000000800 */
[C---:B--2---:R-:W-:Y:S01]  /*12a60*/  IMAD.SHL.U32 R3, R14.reuse, 0x20, RZ ;  /* 0x000000200e037824 */ /* 0x044fe200078e00ff */
[C---:B------:R-:W-:Y:S01]  /*12a70*/  LOP3.LUT R12, R14.reuse, 0x7f, RZ, 0xc0, !PT ;  /* 0x0000007f0e0c7812 */ /* 0x040fe200078ec0ff */
[C---:B01----:R-:W-:Y:S01]  /*12a80*/  IMAD.SHL.U32 R2, R14.reuse, 0x10, RZ ;  /* 0x000000100e027824 */ /* 0x043fe200078e00ff */
[----:B------:R-:W-:Y:S01]  /*12a90*/  SHF.R.U32.HI R5, RZ, 0x1, R14 ;  /* 0x00000001ff057819 */ /* 0x000fe2000001160e */
[----:B------:R-:W-:Y:S01]  /*12aa0*/  IMAD.SHL.U32 R13, R14, 0x4, RZ ;  /* 0x000000040e0d7824 */ /* 0x000fe200078e00ff */
[C---:B------:R-:W-:Y:S01]  /*12ab0*/  LOP3.LUT R4, R3.reuse, 0x80, RZ, 0xc0, !PT ;  /* 0x0000008003047812 */ /* 0x040fe200078ec0ff */
[----:B------:R-:W-:Y:S01]  /*12ac0*/  IMAD.SHL.U32 R6, R12, 0x10, RZ ;  /* 0x000000100c067824 */ /* 0x000fe200078e00ff */
[----:B------:R-:W-:-:S02]  /*12ad0*/  LOP3.LUT R3, R3, 0x360, RZ, 0xc0, !PT ;  /* 0x0000036003037812 */ /* 0x000fc400078ec0ff */
[----:B------:R-:W-:Y:S02]  /*12ae0*/  LOP3.LUT R9, R2, 0x60, RZ, 0xc0, !PT ;  /* 0x0000006002097812 */ /* 0x000fe400078ec0ff */
[----:B------:R-:W-:Y:S02]  /*12af0*/  LOP3.LUT R7, R5, 0x20, RZ, 0xc0, !PT ;  /* 0x0000002005077812 */ /* 0x000fe400078ec0ff */
[----:B------:R-:W-:Y:S01]  /*12b00*/  LOP3.LUT R4, R4, 0x10, R5, 0xf8, !PT ;  /* 0x0000001004047812 */ /* 0x000fe200078ef805 */
[C---:B------:R-:W-:Y:S01]  /*12b10*/  IMAD.SHL.U32 R5, R14.reuse, 0x80, RZ ;  /* 0x000000800e057824 */ /* 0x040fe200078e00ff */
[--C-:B------:R-:W-:Y:S02]  /*12b20*/  LOP3.LUT R3, R3, 0x400, R6.reuse, 0xf8, !PT ;  /* 0x0000040003037812 */ /* 0x100fe400078ef806 */
[----:B------:R-:W-:Y:S01]  /*12b30*/  LOP3.LUT R11, R9, 0x700, R6, 0xf8, !PT ;  /* 0x00000700090b7812 */ /* 0x000fe200078ef806 */
[----:B------:R-:W-:Y:S01]  /*12b40*/  IMAD.SHL.U32 R9, R14, 0x2, RZ ;  /* 0x000000020e097824 */ /* 0x000fe200078e00ff */
[----:B------:R-:W-:-:S02]  /*12b50*/  LOP3.LUT R6, R7, 0x10, R14, 0xf8, !PT ;  /* 0x0000001007067812 */ /* 0x000fc400078ef80e */
[----:B------:R-:W-:Y:S02]  /*12b60*/  LOP3.LUT R8, R2, 0x90, RZ, 0xc0, !PT ;  /* 0x0000009002087812 */ /* 0x000fe400078ec0ff */
[----:B------:R-:W-:Y:S02]  /*12b70*/  LOP3.LUT R7, R6, 0x380, R5, 0xf8, !PT ;  /* 0x0000038006077812 */ /* 0x000fe400078ef805 */
[----:B------:R-:W-:Y:S02]  /*12b80*/  LOP3.LUT R5, R5, 0x400, RZ, 0xc0, !PT ;  /* 0x0000040005057812 */ /* 0x000fe400078ec0ff */
[----:B------:R-:W-:Y:S02]  /*12b90*/  LOP3.LUT R4, R4, 0x10, R13, 0x78, !PT ;  /* 0x0000001004047812 */ /* 0x000fe400078e780d */
[----:B------:R-:W-:Y:S02]  /*12ba0*/  LOP3.LUT R8, R8, 0x10, R9, 0x78, !PT ;  /* 0x0000001008087812 */ /* 0x000fe400078e7809 */
[----:B------:R-:W-:Y:S01]  /*12bb0*/  LOP3.LUT R0, R5, 0x800, R0, 0xf8, !PT ;  /* 0x0000080005007812 */ /* 0x000fe200078ef800 */
[----:B---3--:R-:W-:Y:S01]  /*12bc0*/  IMAD.U32 R5, RZ, RZ, UR4 ;  /* 0x00000004ff057e24 */ /* 0x008fe2000f8e00ff */
[----:B------:R-:W-:-:S02]  /*12bd0*/  LOP3.LUT R7, R7, 0x70, R2, 0x78, !PT ;  /* 0x0000007007077812 */ /* 0x000fc400078e7802 */
[----:B------:R-:W-:Y:S02]  /*12be0*/  LOP3.LUT R3, R3, R4, RZ, 0xfc, !PT ;  /* 0x0000000403037212 */ /* 0x000fe400078efcff */
[----:B------:R-:W-:Y:S02]  /*12bf0*/  LOP3.LUT R10, R11, R8, RZ, 0xfc, !PT ;  /* 0x000000080b0a7212 */ /* 0x000fe400078efcff */
[----:B------:R-:W-:Y:S01]  /*12c00*/  LOP3.LUT R0, R0, R7, RZ, 0xfc, !PT ;  /* 0x0000000700007212 */ /* 0x000fe200078efcff */
[----:B------:R0:W-:Y:S01]  /*12c10*/  STL [R1+0x1c], R3 ;  /* 0x00001c0301007387 */ /* 0x0001e20000100800 */
[----:B------:R-:W-:Y:S02]  /*12c20*/  LOP3.LUT P0, RZ, R14, 0x4, RZ, 0xc0, !PT ;  /* 0x000000040eff7812 */ /* 0x000fe4000780c0ff */
[----:B------:R-:W-:Y:S01]  /*12c30*/  SHF.R.U32.HI R4, RZ, 0x1, R12 ;  /* 0x00000001ff047819 */ /* 0x000fe2000001160c */
[----:B------:R-:W-:Y:S01]  /*12c40*/  STL [R1+0x10], R10 ;  /* 0x0000100a01007387 */ /* 0x000fe20000100800 */
[----:B------:R-:W-:-:S02]  /*12c50*/  LEA R22, R5, R22, 0x18 ;  /* 0x0000001605167211 */ /* 0x000fc400078ec0ff */
[----:B------:R-:W-:Y:S01]  /*12c60*/  LOP3.LUT R2, R2, 0x10, RZ, 0xc0, !PT ;  /* 0x0000001002027812 */ /* 0x000fe200078ec0ff */
[----:B------:R1:W-:Y:S01]  /*12c70*/  STL [R1+0x14], R0 ;  /* 0x0000140001007387 */ /* 0x0003e20000100800 */
[----:B0-----:R-:W-:-:S03]  /*12c80*/  IMAD.MOV.U32 R3, RZ, RZ, 0x40 ;  /* 0x00000040ff037424 */ /* 0x001fc600078e00ff */
[----:B------:R-:W-:Y:S02]  /*12c90*/  STL [R1+0xc], R5 ;  /* 0x00000c0501007387 */ /* 0x000fe40000100800 */
[----:B------:R-:W-:Y:S02]  /*12ca0*/  SEL R3, R3, 0xffffffc0, !P0 ;  /* 0xffffffc003037807 */ /* 0x000fe40004000000 */
[----:B-1----:R-:W-:-:S03]  /*12cb0*/  SHF.L.U32 R0, R14, 0x6, RZ ;  /* 0x000000060e007819 */ /* 0x002fc600000006ff */
[----:B------:R0:W-:Y:S01]  /*12cc0*/  STL [R1+0x18], R3 ;  /* 0x0000180301007387 */ /* 0x0001e20000100800 */
[----:B------:R-:W-:-:S03]  /*12cd0*/  LOP3.LUT R0, R0, 0x40, RZ, 0xc0, !PT ;  /* 0x0000004000007812 */ /* 0x000fc600078ec0ff */
[----:B------:R1:W-:Y:S01]  /*12ce0*/  STL [R1+0x40], RZ ;  /* 0x000040ff01007387 */ /* 0x0003e20000100800 */
[----:B------:R-:W-:Y:S01]  /*12cf0*/  LOP3.LUT R0, R4, R0, RZ, 0xfc, !PT ;  /* 0x0000000004007212 */ /* 0x000fe200078efcff */
[----:B------:R-:W-:Y:S01]  /*12d00*/  IMAD.IADD R0, R22, 0x1, R10 ;  /* 0x0000000116007824 */ /* 0x000fe200078e020a */
[----:B0-----:R-:W-:-:S04]  /*12d10*/  LOP3.LUT R3, R2, 0x20, RZ, 0xfc, !PT ;  /* 0x0000002002037812 */ /* 0x001fc800078efcff */
[----:B------:R1:W-:Y:S01]  /*12d20*/  STL [R1+0x24], R0 ;  /* 0x0000240001007387 */ /* 0x0003e20000100800 */
[----:B------:R-:W-:-:S07]  /*12d30*/  LOP3.LUT R2, R2, 0x40, RZ, 0xfc, !PT ;  /* 0x0000004002027812 */ /* 0x000fce00078efcff */
.L_x_612:
[----:B01-3--:R-:W0:Y:S02]  /*12d40*/  LDC.64 R2, c[0x0][0xc88] ;  /* 0x00032200ff027b82 */ /* 0x00be240000000a00 */
[----:B0-----:R-:W-:-:S05]  /*12d50*/  IMAD.WIDE R2, R19, 0x4, R2 ;  /* 0x0000000413027825 */ /* 0x001fca00078e0202 */
[----:B------:R-:W1:Y:S01]  /*12d60*/  LDG.E R26, desc[UR42][R2.64] ;  /* 0x0000002a021a7981 */ /* 0x000e62000c1e1900 */
[----:B------:R-:W-:Y:S05]  /*12d70*/  YIELD ;  /* 0x0000000000007946 */ /* 0x000fea0003800000 */
[----:B------:R-:W-:Y:S01]  /*12d80*/  ULDC.64 UR4, c[0x0][0xa28] ;  /* 0x00028a0000047ab9 */ /* 0x000fe20000000a00 */
[----:B------:R-:W-:Y:S01]  /*12d90*/  IMAD.MOV.U32 R9, RZ, RZ, RZ ;  /* 0x000000ffff097224 */ /* 0x000fe200078e00ff */
[----:B------:R-:W-:Y:S01]  /*12da0*/  ISETP.NE.U32.AND P0, PT, RZ, UR4, PT ;  /* 0x00000004ff007c0c */ /* 0x000fe2000bf05070 */
[----:B------:R-:W-:Y:S01]  /*12db0*/  IMAD.MOV.U32 R6, RZ, RZ, RZ ;  /* 0x000000ffff067224 */ /* 0x000fe200078e00ff */
[----:B------:R-:W-:Y:S01]  /*12dc0*/  ULDC.64 UR8, c[0x0][0xa18] ;  /* 0x0002860000087ab9 */ /* 0x000fe20000000a00 */
[----:B------:R-:W-:Y:S01]  /*12dd0*/  ULDC.64 UR6, c[0x0][0xa10] ;  /* 0x0002840000067ab9 */ /* 0x000fe20000000a00 */
[----:B------:R-:W-:-:S02]  /*12de0*/  ISETP.NE.AND.EX P0, PT, RZ, UR5, PT, P0 ;  /* 0x00000005ff007c0c */ /* 0x000fc4000bf05300 */
[----:B-1----:R-:W-:-:S11]  /*12df0*/  SHF.R.S32.HI R0, RZ, 0x1f, R26 ;  /* 0x0000001fff007819 */ /* 0x002fd6000001141a */
[C---:B------:R-:W-:Y:S01]  /*12e00*/  @P0 LEA R2, P1, R26.reuse, UR4, 0x2 ;  /* 0x000000041a020c11 */ /* 0x040fe2000f8210ff */
[C---:B------:R-:W-:Y:S01]  /*12e10*/  IMAD.SHL.U32 R29, R26.reuse, 0x4, RZ ;  /* 0x000000041a1d7824 */ /* 0x040fe200078e00ff */
[C-C-:B------:R-:W-:Y:S01]  /*12e20*/  SHF.L.U64.HI R10, R26.reuse, 0x2, R0.reuse ;  /* 0x000000021a0a7819 */ /* 0x140fe20000010200 */
[----:B------:R0:W-:Y:S01]  /*12e30*/  STL [R1+0x38], R0 ;  /* 0x0000380001007387 */ /* 0x0001e20000100800 */
[----:B------:R-:W-:Y:S01]  /*12e40*/  @P0 LEA.HI.X R3, R26, UR5, R0, 0x2, P1 ;  /* 0x000000051a030c11 */ /* 0x000fe200088f1400 */
[----:B------:R-:W-:-:S04]  /*12e50*/  ULDC.64 UR4, c[0x0][0xa00] ;  /* 0x0002800000047ab9 */ /* 0x000fc80000000a00 */
[----:B------:R1:W2:Y:S01]  /*12e60*/  @P0 LDG.E R9, desc[UR42][R2.64] ;  /* 0x0000002a02090981 */ /* 0x0002a2000c1e1900 */
[----:B------:R-:W-:Y:S02]  /*12e70*/  ISETP.NE.U32.AND P0, PT, RZ, UR4, PT ;  /* 0x00000004ff007c0c */ /* 0x000fe4000bf05070 */
[----:B------:R-:W-:Y:S01]  /*12e80*/  ISETP.NE.U32.AND P2, PT, RZ, UR8, PT ;  /* 0x00000008ff007c0c */ /* 0x000fe2000bf45070 */
[----:B------:R-:W-:Y:S01]  /*12e90*/  STL [R1+0x4], R10 ;  /* 0x0000040a01007387 */ /* 0x000fe20000100800 */
[----:B------:R-:W-:Y:S01]  /*12ea0*/  ISETP.NE.AND.EX P0, PT, RZ, UR5, PT, P0 ;  /* 0x00000005ff007c0c */ /* 0x000fe2000bf05300 */
[----:B0-----:R-:W-:Y:S01]  /*12eb0*/  IMAD.MOV.U32 R0, RZ, RZ, RZ ;  /* 0x000000ffff007224 */ /* 0x001fe200078e00ff */
[----:B------:R-:W-:Y:S02]  /*12ec0*/  ISETP.NE.AND.EX P2, PT, RZ, UR9, PT, P2 ;  /* 0x00000009ff007c0c */ /* 0x000fe4000bf45320 */
[----:B------:R-:W-:Y:S02]  /*12ed0*/  ISETP.NE.U32.AND P1, PT, RZ, UR6, PT ;  /* 0x00000006ff007c0c */ /* 0x000fe4000bf25070 */
[----:B-1----:R-:W-:-:S02]  /*12ee0*/  IADD3 R2, P3, R29, UR4, RZ ;  /* 0x000000041d027c10 */ /* 0x002fc4000ff7e0ff */
[----:B------:R-:W-:Y:S02]  /*12ef0*/  ISETP.NE.AND.EX P1, PT, RZ, UR7, PT, P1 ;  /* 0x00000007ff007c0c */ /* 0x000fe4000bf25310 */
[----:B------:R-:W-:Y:S02]  /*12f00*/  IADD3.X R3, R10, UR5, RZ, P3, !PT ;  /* 0x000000050a037c10 */ /* 0x000fe40009ffe4ff */
[----:B------:R-:W-:-:S03]  /*12f10*/  IADD3 R4, P4, R29, UR6, RZ ;  /* 0x000000061d047c10 */ /* 0x000fc6000ff9e0ff */
[----:B------:R-:W3:Y:S01]  /*12f20*/  @P0 LDG.E R6, desc[UR42][R2.64] ;  /* 0x0000002a02060981 */ /* 0x000ee2000c1e1900 */
[----:B------:R-:W-:Y:S01]  /*12f30*/  ULDC UR4, c[0x0][0x288] ;  /* 0x0000a20000047ab9 */ /* 0x000fe20000000800 */
[----:B------:R-:W-:Y:S02]  /*12f40*/  IADD3.X R5, R10, UR7, RZ, P4, !PT ;  /* 0x000000070a057c10 */ /* 0x000fe4000a7fe4ff */
[----:B------:R-:W-:Y:S01]  /*12f50*/  MOV R8, UR4 ;  /* 0x0000000400087c02 */ /* 0x000fe20008000f00 */
[----:B------:R-:W-:Y:S02]  /*12f60*/  ULDC.64 UR4, c[0x0][0x418] ;  /* 0x0001060000047ab9 */ /* 0x000fe40000000a00 */
[----:B------:R-:W5:Y:S04]  /*12f70*/  @P1 LDG.E R0, desc[UR42][R4.64] ;  /* 0x0000002a04001981 */ /* 0x000f68000c1e1900 */
[----:B---3--:R0:W-:Y:S02]  /*12f80*/  STL [R1+0x28], R6 ;  /* 0x0000280601007387 */ /* 0x0081e40000100800 */
[----:B0-----:R-:W-:-:S04]  /*12f90*/  @P2 IADD3 R6, P3, R29, UR8, RZ ;  /* 0x000000081d062c10 */ /* 0x001fc8000ff7e0ff */
[----:B------:R-:W-:-:S05]  /*12fa0*/  @P2 IADD3.X R7, R10, UR9, RZ, P3, !PT ;  /* 0x000000090a072c10 */ /* 0x000fca0009ffe4ff */
[----:B------:R0:W3:Y:S01]  /*12fb0*/  @P2 LDG.E R8, desc[UR42][R6.64] ;  /* 0x0000002a06082981 */ /* 0x0000e2000c1e1900 */
[----:B------:R-:W-:-:S03]  /*12fc0*/  UISETP.NE.U32.AND UP0, UPT, UR4, URZ, UPT ;  /* 0x0000003f0400728c */ /* 0x000fc6000bf05070 */
[----:B--2---:R1:W-:Y:S01]  /*12fd0*/  STL [R1], R9 ;  /* 0x0000000901007387 */ /* 0x0043e20000100800 */
[----:B------:R-:W-:Y:S01]  /*12fe0*/  UISETP.NE.AND.EX UP0, UPT, UR5, URZ, UPT, UP0 ;  /* 0x0000003f0500728c */ /* 0x000fe2000bf05300 */
[----:B------:R-:W-:Y:S02]  /*12ff0*/  ULDC UR4, c[0x0][0x424] ;  /* 0x0001090000047ab9 */ /* 0x000fe40000000800 */
[----:B------:R-:W-:Y:S01]  /*13000*/  ULDC UR5, c[0x0][0x2f0] ;  /* 0x0000bc0000057ab9 */ /* 0x000fe20000000800 */
[----:B------:R-:W-:-:S04]  /*13010*/  USEL UR4, UR4, 0x1, UP0 ;  /* 0x0000000104047887 */ /* 0x000fc80008000000 */
[----:B------:R-:W-:-:S03]  /*13020*/  UIMAD UR4, UR4, UR5, URZ ;  /* 0x00000005040472a4 */ /* 0x000fc6000f8e023f */
[----:B------:R-:W-:Y:S02]  /*13030*/  ULDC UR5, c[0x0][0x348] ;  /* 0x0000d20000057ab9 */ /* 0x000fe40000000800 */
[----:B0-----:R-:W-:Y:S02]  /*13040*/  IMAD.U32 R6, RZ, RZ, UR5 ;  /* 0x00000005ff067e24 */ /* 0x001fe4000f8e00ff */
[----:B------:R-:W-:Y:S01]  /*13050*/  IMAD.U32 R7, RZ, RZ, UR4 ;  /* 0x00000004ff077e24 */ /* 0x000fe2000f8e00ff */
[----:B---3--:R1:W-:Y:S01]  /*13060*/  STL [R1+0x3c], R8 ;  /* 0x00003c0801007387 */ /* 0x0083e20000100800 */
[----:B------:R-:W-:Y:S05]  /*13070*/  @P2 BRA `(.L_x_495) ;  /* 0x0000000000142947 */ /* 0x000fea0003800000 */
[----:B------:R-:W-:Y:S05]  /*13080*/  @!P0 BRA `(.L_x_495) ;  /* 0x0000000000108947 */ /* 0x000fea0003800000 */
[----:B-1----:R-:W2:Y:S04]  /*13090*/  LDG.E R8, desc[UR42][R2.64] ;  /* 0x0000002a02087981 */ /* 0x002ea8000c1e1900 */
[----:B------:R-:W2:Y:S02]  /*130a0*/  LDG.E R2, desc[UR42][R2.64+0x4] ;  /* 0x0000042a02027981 */ /* 0x000ea4000c1e1900 */
[----:B--2---:R-:W-:-:S05]  /*130b0*/  IMAD.IADD R2, R2, 0x1, -R8 ;  /* 0x0000000102027824 */ /* 0x004fca00078e0a08 */
[----:B------:R0:W-:Y:S02]  /*130c0*/  STL [R1+0x3c], R2 ;  /* 0x00003c0201007387 */ /* 0x0001e40000100800 */
.L_x_495:
[----:B------:R-:W-:Y:S01]  /*130d0*/  ULDC.64 UR4, c[0x0][0xa20] ;  /* 0x0002880000047ab9 */ /* 0x000fe20000000a00 */
[----:B------:R-:W-:Y:S01]  /*130e0*/  IMAD.MOV.U32 R28, RZ, RZ, R26 ;  /* 0x000000ffff1c7224 */ /* 0x000fe200078e001a */
[----:B------:R-:W-:-:S04]  /*130f0*/  ISETP.NE.U32.AND P0, PT, RZ, UR4, PT ;  /* 0x00000004ff007c0c */ /* 0x000fc8000bf05070 */
[----:B------:R-:W-:-:S13]  /*13100*/  ISETP.NE.AND.EX P0, PT, RZ, UR5, PT, P0 ;  /* 0x00000005ff007c0c */ /* 0x000fda000bf05300 */
[----:B------:R-:W-:Y:S05]  /*13110*/  @!P0 BRA `(.L_x_496) ;  /* 0x0000000000108947 */ /* 0x000fea0003800000 */
[----:B0-----:R-:W-:-:S04]  /*13120*/  IADD3 R2, P0, R29, UR4, RZ ;  /* 0x000000041d027c10 */ /* 0x001fc8000ff1e0ff */
[----:B------:R-:W-:-:S05]  /*13130*/  IADD3.X R3, R10, UR5, RZ, P0, !PT ;  /* 0x000000050a037c10 */ /* 0x000fca00087fe4ff */
[----:B------:R0:W5:Y:S01]  /*13140*/  LDG.E R7, desc[UR42][R2.64] ;  /* 0x0000002a02077981 */ /* 0x000162000c1e1900 */
[----:B------:R-:W-:Y:S05]  /*13150*/  BRA `(.L_x_497) ;  /* 0x0000000000247947 */ /* 0x000fea0003800000 */
.L_x_496:
[----:B------:R-:W-:Y:S02]  /*13160*/  ULDC.64 UR4, c[0x0][0xa08] ;  /* 0x0002820000047ab9 */ /* 0x000fe40000000a00 */
[----:B------:R-:W-:-:S04]  /*13170*/  ISETP.NE.U32.AND P0, PT, RZ, UR4, PT ;  /* 0x00000004ff007c0c */ /* 0x000fc8000bf05070 */
[----:B------:R-:W-:-:S13]  /*13180*/  ISETP.NE.AND.EX P0, PT, RZ, UR5, PT, P0 ;  /* 0x00000005ff007c0c */ /* 0x000fda000bf05300 */
[----:B------:R-:W-:Y:S05]  /*13190*/  @!P0 BRA `(.L_x_497) ;  /* 0x0000000000148947 */ /* 0x000fea0003800000 */
[----:B0-----:R-:W0:Y:S02]  /*131a0*/  LDC.64 R2, c[0x0][0xa08] ;  /* 0x00028200ff027b82 */ /* 0x001e240000000a00 */
[----:B0-----:R-:W-:-:S05]  /*131b0*/  IMAD.WIDE R2, R28, 0x4, R2 ;  /* 0x000000041c027825 */ /* 0x001fca00078e0202 */
[----:B------:R-:W2:Y:S04]  /*131c0*/  LDG.E R7, desc[UR42][R2.64] ;  /* 0x0000002a02077981 */ /* 0x000ea8000c1e1900 */
[----:B------:R-:W2:Y:S02]  /*131d0*/  LDG.E R2, desc[UR42][R2.64+0x4] ;  /* 0x0000042a02027981 */ /* 0x000ea4000c1e1900 */
[----:B--2---:R-:W-:-:S07]  /*131e0*/  IMAD.IADD R7, R2, 0x1, -R7 ;  /* 0x0000000102077824 */ /* 0x004fce00078e0a07 */
.L_x_497:
[----:B0-----:R-:W2:Y:S04]  /*131f0*/  @P1 LDG.E R2, desc[UR42][R4.64] ;  /* 0x0000002a04021981 */ /* 0x001ea8000c1e1900 */
[----:B------:R-:W2:Y:S01]  /*13200*/  @P1 LDG.E R4, desc[UR42][R4.64+0x4] ;  /* 0x0000042a04041981 */ /* 0x000ea2000c1e1900 */
[----:B-----5:R-:W-:Y:S01]  /*13210*/  IMAD.IADD R7, R7, 0x1, -R9 ;  /* 0x0000000107077824 */ /* 0x020fe200078e0a09 */
[----:B------:R-:W-:Y:S01]  /*13220*/  BSSY B0, `(.L_x_498) ;  /* 0x0000157000007945 */ /* 0x000fe20003800000 */
[----:B--2---:R-:W-:-:S04]  /*13230*/  @P1 IMAD.IADD R6, R4, 0x1, -R2 ;  /* 0x0000000104061824 */ /* 0x004fc800078e0a02 */
[----:B------:R-:W-:-:S05]  /*13240*/  IMAD.IADD R2, R7, 0x1, R6 ;  /* 0x0000000107027824 */ /* 0x000fca00078e0206 */
[----:B------:R0:W-:Y:S02]  /*13250*/  STL [R1+0x20], R2 ;  /* 0x0000200201007387 */ /* 0x0001e40000100800 */
[----:B0-----:R-:W-:-:S05]  /*13260*/  VIADD R2, R2, 0x7f ;  /* 0x0000007f02027836 */ /* 0x001fca0000000000 */
[----:B------:R-:W-:-:S04]  /*13270*/  SHF.R.S32.HI R3, RZ, 0x1f, R2 ;  /* 0x0000001fff037819 */ /* 0x000fc80000011402 */
[----:B------:R-:W-:Y:S01]  /*13280*/  LEA.HI R4, R3, R2, RZ, 0x7 ;  /* 0x0000000203047211 */ /* 0x000fe200078f38ff */
[----:B------:R-:W-:-:S04]  /*13290*/  IMAD.MOV R3, RZ, RZ, -R7 ;  /* 0x000000ffff037224 */ /* 0x000fc800078e0a07 */
[----:B------:R0:W-:Y:S01]  /*132a0*/  STL [R1+0x48], R4 ;  /* 0x0000480401007387 */ /* 0x0001e20000100800 */
[----:B------:R-:W-:Y:S02]  /*132b0*/  VIMNMX R3, RZ, R3, !PT ;  /* 0x00000003ff037248 */ /* 0x000fe40007fe0100 */
[----:B0-----:R-:W-:-:S04]  /*132c0*/  LOP3.LUT R4, R4, 0xffffff80, RZ, 0xc0, !PT ;  /* 0xffffff8004047812 */ /* 0x001fc800078ec0ff */
[----:B------:R-:W-:Y:S01]  /*132d0*/  VIADDMNMX R2, R4, -R7, R6, PT ;  /* 0x8000000704027246 */ /* 0x000fe20003800106 */
[----:B------:R0:W-:Y:S03]  /*132e0*/  STL [R1+0x30], R4 ;  /* 0x0000300401007387 */ /* 0x0001e60000100800 */
[----:B------:R-:W-:Y:S02]  /*132f0*/  ISETP.GT.AND P0, PT, R2, R3, PT ;  /* 0x000000030200720c */ /* 0x000fe40003f04270 */
[----:B------:R-:W-:-:S11]  /*13300*/  SHF.R.U32.HI R3, RZ, 0x7, R3 ;  /* 0x00000007ff037819 */ /* 0x000fd60000011603 */
[----:B------:R-:W-:-:S05]  /*13310*/  @P0 VIADD R2, R2, 0x7f ;  /* 0x0000007f02020836 */ /* 0x000fca0000000000 */
[----:B0-----:R-:W-:-:S04]  /*13320*/  @P0 SHF.R.S32.HI R4, RZ, 0x1f, R2 ;  /* 0x0000001fff040819 */ /* 0x001fc80000011402 */
[----:B------:R-:W-:Y:S02]  /*13330*/  @P0 LEA.HI R2, R4, R2, RZ, 0x7 ;  /* 0x0000000204020211 */ /* 0x000fe400078f38ff */
[-C--:B------:R-:W-:Y:S02]  /*13340*/  MOV R4, R3.reuse ;  /* 0x0000000300047202 */ /* 0x080fe40000000f00 */
[----:B------:R-:W-:Y:S02]  /*13350*/  @P0 SHF.R.S32.HI R4, RZ, 0x7, R2 ;  /* 0x00000007ff040819 */ /* 0x000fe40000011402 */
[----:B------:R-:W-:Y:S02]  /*13360*/  PLOP3.LUT P0, PT, PT, PT, PT, 0x80, 0x0 ;  /* 0x000000000000781c */ /* 0x000fe40003f0f070 */
[----:B------:R-:W-:-:S13]  /*13370*/  ISETP.GT.AND P2, PT, R4, R3, PT ;  /* 0x000000030400720c */ /* 0x000fda0003f44270 */
[----:B------:R-:W-:Y:S05]  /*13380*/  @!P2 BRA `(.L_x_499) ;  /* 0x000000140000a947 */ /* 0x000fea0003800000 */
[----:B------:R-:W-:Y:S01]  /*13390*/  UMOV UR4, 0xffffffff ;  /* 0xffffffff00047882 */ /* 0x000fe20000000000 */
[----:B------:R-:W-:Y:S02]  /*133a0*/  SEL R2, R28, RZ, !P1 ;  /* 0x000000ff1c027207 */ /* 0x000fe40004800000 */
[----:B------:R-:W-:Y:S05]  /*133b0*/  BRA.DIV UR4, `(.L_x_500) ;  /* 0x00000066041c7947 */ /* 0x000fea000b800000 */
[----:B------:R-:W0:Y:S02]  /*133c0*/  S2R R5, SR_TID.X ;  /* 0x0000000000057919 */ /* 0x000e240000002100 */
[----:B0-----:R-:W-:-:S04]  /*133d0*/  SHF.R.U32.HI R5, RZ, 0x5, R5 ;  /* 0x00000005ff057819 */ /* 0x001fc80000011605 */
[----:B------:R-:W-:-:S05]  /*133e0*/  LOP3.LUT R5, R5, 0x3, RZ, 0xc0, !PT ;  /* 0x0000000305057812 */ /* 0x000fca00078ec0ff */
[----:B------:R0:W2:Y:S02]  /*133f0*/  SHFL.IDX PT, R14, R5, RZ, 0x1f ;  /* 0x00001fff050e7589 */ /* 0x0000a400000e0000 */
.L_x_660:
[----:B--2---:R-:W-:Y:S02]  /*13400*/  ISETP.NE.AND P0, PT, R14, RZ, PT ;  /* 0x000000ff0e00720c */ /* 0x004fe40003f05270 */
[----:B------:R-:W-:-:S11]  /*13410*/  PLOP3.LUT P6, PT, PT, PT, PT, 0x8, 0x0 ;  /* 0x000000000000781c */ /* 0x000fd60003fce170 */
[----:B------:R-:W-:Y:S05]  /*13420*/  @P0 BRA `(.L_x_501) ;  /* 0x00000000000c0947 */ /* 0x000fea0003800000 */
[----:B------:R-:W-:-:S03]  /*13430*/  UMOV UR4, 0xffffffff ;  /* 0xffffffff00047882 */ /* 0x000fc60000000000 */
[----:B------:R-:W-:Y:S05]  /*13440*/  BRA.DIV UR4, `(.L_x_502) ;  /* 0x00000066042c7947 */ /* 0x000fea000b800000 */
[----:B------:R-:W-:-:S13]  /*13450*/  ELECT P6, URZ, PT ;  /* 0x00000000003f782f */ /* 0x000fda00038c0000 */
.L_x_501:
[----:B0-----:R-:W2:Y:S01]  /*13460*/  LDL R5, [R1+0x40] ;  /* 0x0000400001057983 */ /* 0x001ea20000100800 */
[----:B------:R-:W-:Y:S01]  /*13470*/  BSSY B1, `(.L_x_503) ;  /* 0x0000008000017945 */ /* 0x000fe20003800000 */
[----:B--2---:R-:W-:-:S05]  /*13480*/  VIADD R5, R5, 0x1 ;  /* 0x0000000105057836 */ /* 0x004fca0000000000 */
[----:B------:R-:W-:-:S04]  /*13490*/  LEA.HI R6, R5, R5, RZ, 0x1 ;  /* 0x0000000505067211 */ /* 0x000fc800078f08ff */
[----:B------:R-:W-:-:S05]  /*134a0*/  LOP3.LUT R6, R6, 0xfffffffe, RZ, 0xc0, !PT ;  /* 0xfffffffe06067812 */ /* 0x000fca00078ec0ff */
[----:B------:R-:W-:-:S05]  /*134b0*/  IMAD.IADD R5, R5, 0x1, -R6 ;  /* 0x0000000105057824 */ /* 0x000fca00078e0a06 */
[----:B------:R-:W-:-:S04]  /*134c0*/  SHF.L.U32 R5, R5, 0x1f, RZ ;  /* 0x0000001f05057819 */ /* 0x000fc800000006ff */
[----:B------:R-:W0:Y:S02]  /*134d0*/  SYNCS.PHASECHK.TRANS64.TRYWAIT P0, [R22+URZ+0x19c20], R5 ;  /* 0x019c2005160075a7 */ /* 0x000e24000800017f */
[----:B0-----:R-:W-:Y:S05]  /*134e0*/  @!P0 BRA `(.L_x_504) ;  /* 0x0000006400248947 */ /* 0x001fea0003800000 */
.L_x_663:
[----:B------:R-:W-:Y:S05]  /*134f0*/  BSYNC B1 ;  /* 0x0000000000017941 */ /* 0x000fea0003800000 */
.L_x_503:
[----:B------:R-:W-:Y:S04]  /*13500*/  BSSY B1, `(.L_x_505) ;  /* 0x000008b000017945 */ /* 0x000fe80003800000 */
[----:B------:R-:W-:Y:S05]  /*13510*/  @!P6 BRA `(.L_x_506) ;  /* 0x000000080024e947 */ /* 0x000fea0003800000 */
[----:B-1----:R-:W-:Y:S01]  /*13520*/  IMAD R8, R24, 0x8, R22 ;  /* 0x0000000818087824 */ /* 0x002fe200078e0216 */
[----:B------:R-:W-:Y:S01]  /*13530*/  SHF.L.U32 R10, R27, 0x1f, RZ ;  /* 0x0000001f1b0a7819 */ /* 0x000fe200000006ff */
[----:B------:R-:W1:Y:S01]  /*13540*/  S2R R6, SR_TID.X ;  /* 0x0000000000067919 */ /* 0x000e620000002100 */
[----:B------:R-:W-:Y:S02]  /*13550*/  BSSY B2, `(.L_x_507) ;  /* 0x0000005000027945 */ /* 0x000fe40003800000 */
[----:B------:R-:W2:Y:S01]  /*13560*/  SYNCS.PHASECHK.TRANS64.TRYWAIT P0, [R8+URZ+0x19ca0], R10 ;  /* 0x019ca00a080075a7 */ /* 0x000ea2000800017f */
[----:B-1----:R-:W-:-:S04]  /*13570*/  LOP3.LUT R6, R6, 0x7f, RZ, 0xc0, !PT ;  /* 0x0000007f06067812 */ /* 0x002fc800078ec0ff */
[----:B------:R-:W-:Y:S01]  /*13580*/  ISETP.NE.AND P1, PT, R6, RZ, PT ;  /* 0x000000ff0600720c */ /* 0x000fe20003f25270 */
[----:B--2---:R-:W-:-:S12]  /*13590*/  @!P0 BRA `(.L_x_508) ;  /* 0x00000064000c8947 */ /* 0x004fd80003800000 */
.L_x_664:
[----:B------:R-:W-:Y:S05]  /*135a0*/  BSYNC B2 ;  /* 0x0000000000027941 */ /* 0x000fea0003800000 */
.L_x_507:
[----:B------:R-:W-:Y:S04]  /*135b0*/  BSSY B2, `(.L_x_509) ;  /* 0x0000009000027945 */ /* 0x000fe80003800000 */
[----:B------:R-:W-:Y:S05]  /*135c0*/  @P1 BRA `(.L_x_510) ;  /* 0x00000000001c1947 */ /* 0x000fea0003800000 */
[----:B0-----:R-:W0:Y:S02]  /*135d0*/  S2R R5, SR_TID.X ;  /* 0x0000000000057919 */ /* 0x001e240000002100 */
[----:B0-----:R-:W-:Y:S01]  /*135e0*/  LOP3.LUT R6, R5, 0x1f, RZ, 0xc0, !PT ;  /* 0x0000001f05067812 */ /* 0x001fe200078ec0ff */
[----:B------:R-:W-:-:S03]  /*135f0*/  IMAD.MOV.U32 R5, RZ, RZ, 0x3000 ;  /* 0x00003000ff057424 */ /* 0x000fc600078e00ff */
[----:B------:R-:W-:Y:S01]  /*13600*/  ISETP.NE.AND P0, PT, R6, RZ, PT ;  /* 0x000000ff0600720c */ /* 0x000fe20003f05270 */
[----:B------:R2:W-:-:S12]  /*13610*/  SYNCS.ARRIVE.TRANS64 RZ, [R8+URZ+0x19c90], R5 ;  /* 0x019c900508ff79a7 */ /* 0x0005d8000800003f */
[----:B--2---:R-:W-:Y:S05]  /*13620*/  @!P0 BRA `(.L_x_510) ;  /* 0x0000000000048947 */ /* 0x004fea0003800000 */
[----:B------:R-:W-:Y:S01]  /*13630*/  BPT.TRAP 0x1 ;  /* 0x000000040000795c */ /* 0x000fe20000300000 */
.L_x_510:
[----:B------:R-:W-:Y:S05]  /*13640*/  BSYNC B2 ;  /* 0x0000000000027941 */ /* 0x000fea0003800000 */
.L_x_509:
[----:B------:R-:W-:Y:S01]  /*13650*/  IMAD.MOV.U32 R14, RZ, RZ, RZ ;  /* 0x000000ffff0e7224 */ /* 0x000fe200078e00ff */
[----:B------:R-:W-:Y:S01]  /*13660*/  UIADD3 UR4, UP0, UR40, 0x570, URZ ;  /* 0x0000057028047890 */ /* 0x000fe2000ff1e03f */
[----:B------:R-:W-:Y:S01]  /*13670*/  IMAD R6, R4, 0x80, R0 ;  /* 0x0000008004067824 */ /* 0x000fe200078e0200 */
[----:B------:R-:W-:Y:S01]  /*13680*/  PLOP3.LUT P0, PT, PT, PT, PT, 0x80, 0x0 ;  /* 0x000000000000781c */ /* 0x000fe20003f0f070 */
[----:B------:R-:W-:Y:S01]  /*13690*/  IMAD R7, R24, 0x3000, R22 ;  /* 0x0000300018077824 */ /* 0x000fe200078e0216 */
[----:B------:R-:W-:Y:S01]  /*136a0*/  R2UR UR10, R14 ;  /* 0x000000000e0a72ca */ /* 0x000fe200000e0000 */
[----:B------:R-:W-:Y:S01]  /*136b0*/  VIADD R6, R6, 0xffffff80 ;  /* 0xffffff8006067836 */ /* 0x000fe20000000000 */
[----:B------:R-:W-:Y:S01]  /*136c0*/  UIADD3.X UR5, URZ, UR41, URZ, UP0, !UPT ;  /* 0x000000293f057290 */ /* 0x000fe200087fe43f */
[----:B0-----:R-:W-:Y:S01]  /*136d0*/  VIADD R5, R8, 0x19c90 ;  /* 0x00019c9008057836 */ /* 0x001fe20000000000 */
[----:B------:R-:W-:Y:S01]  /*136e0*/  UMOV UR6, 0x0 ;  /* 0x0000000000067882 */ /* 0x000fe20000000000 */
[----:B------:R-:W-:Y:S01]  /*136f0*/  VIADD R9, R7, 0x13800 ;  /* 0x0001380007097836 */ /* 0x000fe20000000000 */
[----:B------:R-:W-:-:S09]  /*13700*/  UMOV UR7, 0x12f00000 ;  /* 0x12f0000000077882 */ /* 0x000fd20000000000 */
.L_x_511:
[----:B------:R-:W-:-:S13]  /*13710*/  @P0 ELECT P2, URZ, PT ;  /* 0x00000000003f082f */ /* 0x000fda0003840000 */
[----:B------:R-:W-:Y:S02]  /*13720*/  @P2 R2UR UR13, R2 ;  /* 0x00000000020d22ca */ /* 0x000fe400000e0000 */
[----:B------:R-:W-:Y:S02]  /*13730*/  @P2 R2UR UR12, R18 ;  /* 0x00000000120c22ca */ /* 0x000fe400000e0000 */
[----:B------:R-:W-:Y:S02]  /*13740*/  @P2 R2UR UR11, R6 ;  /* 0x00000000060b22ca */ /* 0x000fe400000e0000 */
[----:B------:R-:W-:Y:S02]  /*13750*/  @P2 R2UR UR9, R5 ;  /* 0x00000000050922ca */ /* 0x000fe400000e0000 */
[----:B------:R-:W-:Y:S02]  /*13760*/  @P2 R2UR UR8, R9 ;  /* 0x00000000090822ca */ /* 0x000fe400000e0000 */
[----:B------:R-:W-:-:S02]  /*13770*/  @P2 PLOP3.LUT P0, PT, P2, PT, PT, 0x8, 0x0 ;  /* 0x000000000000281c */ /* 0x000fc4000170e170 */
[----:B------:R-:W-:-:S09]  /*13780*/  PLOP3.LUT P2, PT, PT, PT, PT, 0x8, 0x0 ;  /* 0x000000000000781c */ /* 0x000fd20003f4e170 */
[----:B------:R0:W-:Y:S02]  /*13790*/  UTMALDG.4D [UR8], [UR4], desc[UR6] ;  /* 0x00000608040075b4 */ /* 0x0001e40008019000 */
[----:B0-----:R-:W-:Y:S05]  /*137a0*/  @P0 BRA.U.ANY `(.L_x_511) ;  /* 0xfffffffd00d80947 */ /* 0x001fea000393ffff */
[----:B------:R-:W-:Y:S01]  /*137b0*/  IMAD.MOV.U32 R13, RZ, RZ, 0x20 ;  /* 0x00000020ff0d7424 */ /* 0x000fe200078e00ff */
[----:B------:R-:W-:Y:S01]  /*137c0*/  PLOP3.LUT P0, PT, PT, PT, PT, 0x80, 0x0 ;  /* 0x000000000000781c */ /* 0x000fe20003f0f070 */
[----:B------:R-:W-:Y:S01]  /*137d0*/  VIADD R9, R7, 0x14800 ;  /* 0x0001480007097836 */ /* 0x000fe20000000000 */
[----:B------:R-:W-:Y:S01]  /*137e0*/  UMOV UR6, 0x0 ;  /* 0x0000000000067882 */ /* 0x000fe20000000000 */
[----:B------:R-:W-:Y:S01]  /*137f0*/  UMOV UR7, 0x12f00000 ;  /* 0x12f0000000077882 */ /* 0x000fe20000000000 */
[----:B------:R-:W-:-:S15]  /*13800*/  R2UR UR10, R13 ;  /* 0x000000000d0a72ca */ /* 0x000fde00000e0000 */
.L_x_512:
        /* <DEDUP_REMOVED lines=10> */
[----:B------:R-:W-:Y:S01]  /*138b0*/  MOV R12, 0x40 ;  /* 0x00000040000c7802 */ /* 0x000fe20000000f00 */
[----:B------:R-:W-:Y:S01]  /*138c0*/  VIADD R9, R7, 0x15800 ;  /* 0x0001580007097836 */ /* 0x000fe20000000000 */
[----:B------:R-:W-:Y:S01]  /*138d0*/  PLOP3.LUT P0, PT, PT, PT, PT, 0x80, 0x0 ;  /* 0x000000000000781c */ /* 0x000fe20003f0f070 */
[----:B------:R-:W-:Y:S01]  /*138e0*/  UMOV UR6, 0x0 ;  /* 0x0000000000067882 */ /* 0x000fe20000000000 */
[----:B------:R-:W-:Y:S01]  /*138f0*/  R2UR UR10, R12 ;  /* 0x000000000c0a72ca */ /* 0x000fe200000e0000 */
[----:B------:R-:W-:-:S14]  /*13900*/  UMOV UR7, 0x12f00000 ;  /* 0x12f0000000077882 */ /* 0x000fdc0000000000 */
.L_x_513:
        /* <DEDUP_REMOVED lines=10> */
[----:B------:R-:W0:Y:S01]  /*139b0*/  SYNCS.PHASECHK.TRANS64.TRYWAIT P0, [R8+URZ+0x19cc0], R10 ;  /* 0x019cc00a080075a7 */ /* 0x000e22000800017f */
[----:B------:R-:W-:Y:S04]  /*139c0*/  BSSY B2, `(.L_x_514) ;  /* 0x0000002000027945 */ /* 0x000fe80003800000 */
[----:B0-----:R-:W-:Y:S05]  /*139d0*/  @!P0 BRA `(.L_x_515) ;  /* 0x0000006000108947 */ /* 0x001fea0003800000 */
.L_x_665:
[----:B------:R-:W-:Y:S05]  /*139e0*/  BSYNC B2 ;  /* 0x0000000000027941 */ /* 0x000fea0003800000 */
.L_x_514:
[----:B------:R-:W-:Y:S01]  /*139f0*/  BSSY B2, `(.L_x_516) ;  /* 0x000000b000027945 */ /* 0x000fe20003800000 */
[----:B01----:R-:W-:Y:S02]  /*13a00*/  IMAD.MOV.U32 R10, RZ, RZ, 0x0 ;  /* 0x00000000ff0a7424 */ /* 0x003fe400078e00ff */
[----:B------:R-:W-:Y:S01]  /*13a10*/  IMAD.MOV.U32 R11, RZ, RZ, 0x12f00000 ;  /* 0x12f00000ff0b7424 */ /* 0x000fe200078e00ff */
[----:B------:R-:W-:Y:S06]  /*13a20*/  @P1 BRA `(.L_x_517) ;  /* 0x00000000001c1947 */ /* 0x000fec0003800000 */
[----:B------:R-:W0:Y:S02]  /*13a30*/  S2R R5, SR_TID.X ;  /* 0x0000000000057919 */ /* 0x000e240000002100 */
[----:B0-----:R-:W-:Y:S01]  /*13a40*/  LOP3.LUT R9, R5, 0x1f, RZ, 0xc0, !PT ;  /* 0x0000001f05097812 */ /* 0x001fe200078ec0ff */
[----:B------:R-:W-:-:S03]  /*13a50*/  IMAD.MOV.U32 R5, RZ, RZ, 0x3000 ;  /* 0x00003000ff057424 */ /* 0x000fc600078e00ff */
[----:B------:R-:W-:Y:S01]  /*13a60*/  ISETP.NE.AND P0, PT, R9, RZ, PT ;  /* 0x000000ff0900720c */ /* 0x000fe20003f05270 */
[----:B------:R0:W-:-:S12]  /*13a70*/  SYNCS.ARRIVE.TRANS64 RZ, [R8+URZ+0x19cb0], R5 ;  /* 0x019cb00508ff79a7 */ /* 0x0001d8000800003f */
[----:B0-----:R-:W-:Y:S05]  /*13a80*/  @!P0 BRA `(.L_x_517) ;  /* 0x0000000000048947 */ /* 0x001fea0003800000 */
[----:B------:R-:W-:Y:S01]  /*13a90*/  BPT.TRAP 0x1 ;  /* 0x000000040000795c */ /* 0x000fe20000300000 */
.L_x_517:
[----:B------:R-:W-:Y:S05]  /*13aa0*/  BSYNC B2 ;  /* 0x0000000000027941 */ /* 0x000fea0003800000 */
.L_x_516:
[----:B------:R-:W-:Y:S01]  /*13ab0*/  R2UR UR10, R14 ;  /* 0x000000000e0a72ca */ /* 0x000fe200000e0000 */
[----:B------:R-:W-:Y:S01]  /*13ac0*/  UIADD3 UR4, UP0, UR40, 0x670, URZ ;  /* 0x0000067028047890 */ /* 0x000fe2000ff1e03f */
[----:B------:R-:W-:Y:S01]  /*13ad0*/  R2UR UR6, R10 ;  /* 0x000000000a0672ca */ /* 0x000fe200000e0000 */
[----:B------:R-:W-:Y:S01]  /*13ae0*/  VIADD R8, R8, 0x19cb0 ;  /* 0x00019cb008087836 */ /* 0x000fe20000000000 */
[----:B------:R-:W-:Y:S01]  /*13af0*/  R2UR UR7, R11 ;  /* 0x000000000b0772ca */ /* 0x000fe200000e0000 */
[----:B------:R-:W-:Y:S01]  /*13b00*/  VIADD R5, R7, 0x9000 ;  /* 0x0000900007057836 */ /* 0x000fe20000000000 */
[----:B------:R-:W-:Y:S01]  /*13b10*/  PLOP3.LUT P0, PT, PT, PT, PT, 0x80, 0x0 ;  /* 0x000000000000781c */ /* 0x000fe20003f0f070 */
[----:B------:R-:W-:-:S12]  /*13b20*/  UIADD3.X UR5, URZ, UR41, URZ, UP0, !UPT ;  /* 0x000000293f057290 */ /* 0x000fd800087fe43f */
.L_x_518:
        /* <DEDUP_REMOVED lines=10> */
[----:B------:R-:W-:Y:S01]  /*13bd0*/  R2UR UR10, R13 ;  /* 0x000000000d0a72ca */ /* 0x000fe200000e0000 */
[----:B------:R-:W-:Y:S01]  /*13be0*/  VIADD R5, R7, 0xa000 ;  /* 0x0000a00007057836 */ /* 0x000fe20000000000 */
[----:B------:R-:W-:Y:S02]  /*13bf0*/  R2UR UR6, R10 ;  /* 0x000000000a0672ca */ /* 0x000fe400000e0000 */
[----:B------:R-:W-:Y:S02]  /*13c00*/  R2UR UR7, R11 ;  /* 0x000000000b0772ca */ /* 0x000fe400000e0000 */
[----:B------:R-:W-:-:S13]  /*13c10*/  PLOP3.LUT P0, PT, PT, PT, PT, 0x80, 0x0 ;  /* 0x000000000000781c */ /* 0x000fda0003f0f070 */
.L_x_519:
        /* <DEDUP_REMOVED lines=15> */
.L_x_520:
        /* <DEDUP_REMOVED lines=9> */
[----:B--2---:R-:W-:Y:S05]  /*13da0*/  @P0 BRA.U.ANY `(.L_x_520) ;  /* 0xfffffffd00d80947 */ /* 0x004fea000393ffff */
.L_x_506:
[----:B------:R-:W-:Y:S05]  /*13db0*/  BSYNC B1 ;  /* 0x0000000000017941 */ /* 0x000fea0003800000 */
.L_x_505:
[----:B-1----:R-:W-:Y:S01]  /*13dc0*/  VIADD R9, R4, 0xfffffffe ;  /* 0xfffffffe04097836 */ /* 0x002fe20000000000 */
[----:B------:R-:W-:Y:S01]  /*13dd0*/  PLOP3.LUT P0, PT, PT, PT, PT, 0x8, 0x0 ;  /* 0x000000000000781c */ /* 0x000fe20003f0e170 */
[----:B------:R-:W-:-:S03]  /*13de0*/  VIADD R24, R24, 0x1 ;  /* 0x0000000118187836 */ /* 0x000fc60000000000 */
[----:B------:R-:W-:Y:S02]  /*13df0*/  ISETP.GE.AND P2, PT, R9, R3, PT ;  /* 0x000000030900720c */ /* 0x000fe40003f46270 */
[----:B------:R-:W-:-:S04]  /*13e00*/  ISETP.NE.AND P1, PT, R24, 0x2, PT ;  /* 0x000000021800780c */ /* 0x000fc80003f25270 */
[----:B------:R-:W-:Y:S02]  /*13e10*/  SEL R4, RZ, 0x1, P1 ;  /* 0x00000001ff047807 */ /* 0x000fe40000800000 */
[----:B------:R-:W-:Y:S02]  /*13e20*/  SEL R24, R24, RZ, P1 ;  /* 0x000000ff18187207 */ /* 0x000fe40000800000 */
[----:B------:R-:W-:-:S03]  /*13e30*/  LOP3.LUT R27, R27, R4, RZ, 0x3c, !PT ;  /* 0x000000041b1b7212 */ /* 0x000fc600078e3cff */
[----:B------:R-:W-:Y:S05]  /*13e40*/  @!P2 BRA `(.L_x_499) ;  /* 0x000000080050a947 */ /* 0x000fea0003800000 */
.L_x_537:
[----:B------:R-:W-:Y:S05]  /*13e50*/  YIELD ;  /* 0x0000000000007946 */ /* 0x000fea0003800000 */
[----:B------:R-:W-:Y:S04]  /*13e60*/  BSSY B1, `(.L_x_521) ;  /* 0x000008a000017945 */ /* 0x000fe80003800000 */
[----:B------:R-:W-:Y:S05]  /*13e70*/  @!P6 BRA `(.L_x_522) ;  /* 0x000000080020e947 */ /* 0x000fea0003800000 */
[----:B------:R-:W-:Y:S01]  /*13e80*/  IMAD R8, R24, 0x8, R22 ;  /* 0x0000000818087824 */ /* 0x000fe200078e0216 */
[----:B------:R-:W-:Y:S01]  /*13e90*/  SHF.L.U32 R7, R27, 0x1f, RZ ;  /* 0x0000001f1b077819 */ /* 0x000fe200000006ff */
[----:B------:R-:W1:Y:S01]  /*13ea0*/  S2R R4, SR_TID.X ;  /* 0x0000000000047919 */ /* 0x000e620000002100 */
[----:B------:R-:W-:Y:S02]  /*13eb0*/  BSSY B2, `(.L_x_523) ;  /* 0x0000005000027945 */ /* 0x000fe40003800000 */
[----:B------:R-:W2:Y:S01]  /*13ec0*/  SYNCS.PHASECHK.TRANS64.TRYWAIT P1, [R8+URZ+0x19ca0], R7 ;  /* 0x019ca007080075a7 */ /* 0x000ea2000802017f */
[----:B-1----:R-:W-:-:S04]  /*13ed0*/  LOP3.LUT R4, R4, 0x7f, RZ, 0xc0, !PT ;  /* 0x0000007f04047812 */ /* 0x002fc800078ec0ff */
[----:B------:R-:W-:Y:S01]  /*13ee0*/  ISETP.NE.AND P2, PT, R4, RZ, PT ;  /* 0x000000ff0400720c */ /* 0x000fe20003f45270 */
[----:B--2---:R-:W-:-:S12]  /*13ef0*/  @!P1 BRA `(.L_x_524) ;  /* 0x0000005800dc9947 */ /* 0x004fd80003800000 */
.L_x_666:
[----:B------:R-:W-:Y:S05]  /*13f00*/  BSYNC B2 ;  /* 0x0000000000027941 */ /* 0x000fea0003800000 */
.L_x_523:
[----:B------:R-:W-:Y:S04]  /*13f10*/  BSSY B2, `(.L_x_525) ;  /* 0x0000009000027945 */ /* 0x000fe80003800000 */
[----:B------:R-:W-:Y:S05]  /*13f20*/  @P2 BRA `(.L_x_526) ;  /* 0x00000000001c2947 */ /* 0x000fea0003800000 */
[----:B------:R-:W0:Y:S02]  /*13f30*/  S2R R4, SR_TID.X ;  /* 0x0000000000047919 */ /* 0x000e240000002100 */
[----:B0-----:R-:W-:Y:S02]  /*13f40*/  LOP3.LUT R5, R4, 0x1f, RZ, 0xc0, !PT ;  /* 0x0000001f04057812 */ /* 0x001fe400078ec0ff */
[----:B------:R-:W-:Y:S02]  /*13f50*/  MOV R4, 0x3000 ;  /* 0x0000300000047802 */ /* 0x000fe40000000f00 */
[----:B------:R-:W-:Y:S02]  /*13f60*/  ISETP.NE.AND P1, PT, R5, RZ, PT ;  /* 0x000000ff0500720c */ /* 0x000fe40003f25270 */
[----:B------:R2:W-:Y:S11]  /*13f70*/  SYNCS.ARRIVE.TRANS64 RZ, [R8+URZ+0x19c90], R4 ;  /* 0x019c900408ff79a7 */ /* 0x0005f6000800003f */
[----:B--2---:R-:W-:Y:S05]  /*13f80*/  @!P1 BRA `(.L_x_526) ;  /* 0x0000000000049947 */ /* 0x004fea0003800000 */
[----:B------:R-:W-:Y:S01]  /*13f90*/  BPT.TRAP 0x1 ;  /* 0x000000040000795c */ /* 0x000fe20000300000 */
.L_x_526:
[----:B------:R-:W-:Y:S05]  /*13fa0*/  BSYNC B2 ;  /* 0x0000000000027941 */ /* 0x000fea0003800000 */
.L_x_525:
[----:B------:R-:W-:Y:S01]  /*13fb0*/  IMAD.MOV.U32 R12, RZ, RZ, RZ ;  /* 0x000000ffff0c7224 */ /* 0x000fe200078e00ff */
[----:B------:R-:W-:Y:S01]  /*13fc0*/  UIADD3 UR4, UP0, UR40, 0x570, URZ ;  /* 0x0000057028047890 */ /* 0x000fe2000ff1e03f */
[----:B------:R-:W-:Y:S01]  /*13fd0*/  IMAD R6, R24, 0x3000, R22 ;  /* 0x0000300018067824 */ /* 0x000fe200078e0216 */
[----:B------:R-:W-:Y:S01]  /*13fe0*/  PLOP3.LUT P1, PT, PT, PT, PT, 0x80, 0x0 ;  /* 0x000000000000781c */ /* 0x000fe20003f2f070 */
[----:B0-----:R-:W-:Y:S01]  /*13ff0*/  IMAD R5, R9, 0x80, R0 ;  /* 0x0000008009057824 */ /* 0x001fe200078e0200 */
[----:B------:R-:W-:Y:S01]  /*14000*/  R2UR UR10, R12 ;  /* 0x000000000c0a72ca */ /* 0x000fe200000e0000 */
[----:B------:R-:W-:Y:S01]  /*14010*/  VIADD R4, R8, 0x19c90 ;  /* 0x00019c9008047836 */ /* 0x000fe20000000000 */
[----:B------:R-:W-:Y:S01]  /*14020*/  UIADD3.X UR5, URZ, UR41, URZ, UP0, !UPT ;  /* 0x000000293f057290 */ /* 0x000fe200087fe43f */
[----:B------:R-:W-:Y:S01]  /*14030*/  VIADD R10, R6, 0x13800 ;  /* 0x00013800060a7836 */ /* 0x000fe20000000000 */
[----:B------:R-:W-:Y:S01]  /*14040*/  UMOV UR6, 0x0 ;  /* 0x0000000000067882 */ /* 0x000fe20000000000 */
[----:B------:R-:W-:-:S10]  /*14050*/  UMOV UR7, 0x12f00000 ;  /* 0x12f0000000077882 */ /* 0x000fd40000000000 */
.L_x_527:
        /* <DEDUP_REMOVED lines=16> */
.L_x_528:
        /* <DEDUP_REMOVED lines=16> */
.L_x_529:
        /* <DEDUP_REMOVED lines=13> */
.L_x_667:
[----:B------:R-:W-:Y:S05]  /*14330*/  BSYNC B2 ;  /* 0x0000000000027941 */ /* 0x000fea0003800000 */
.L_x_530:
[----:B------:R-:W-:Y:S01]  /*14340*/  BSSY B2, `(.L_x_532) ;  /* 0x000000b000027945 */ /* 0x000fe20003800000 */
[----:B------:R-:W-:Y:S02]  /*14350*/  IMAD.MOV.U32 R10, RZ, RZ, 0x0 ;  /* 0x00000000ff0a7424 */ /* 0x000fe400078e00ff */
[----:B------:R-:W-:Y:S01]  /*14360*/  IMAD.MOV.U32 R11, RZ, RZ, 0x12f00000 ;  /* 0x12f00000ff0b7424 */ /* 0x000fe200078e00ff */
[----:B------:R-:W-:Y:S06]  /*14370*/  @P2 BRA `(.L_x_533) ;  /* 0x00000000001c2947 */ /* 0x000fec0003800000 */
[----:B------:R-:W2:Y:S02]  /*14380*/  S2R R4, SR_TID.X ;  /* 0x0000000000047919 */ /* 0x000ea40000002100 */
[----:B--2---:R-:W-:Y:S01]  /*14390*/  LOP3.LUT R15, R4, 0x1f, RZ, 0xc0, !PT ;  /* 0x0000001f040f7812 */ /* 0x004fe200078ec0ff */
[----:B------:R-:W-:-:S03]  /*143a0*/  IMAD.MOV.U32 R4, RZ, RZ, 0x3000 ;  /* 0x00003000ff047424 */ /* 0x000fc600078e00ff */
[----:B------:R-:W-:Y:S01]  /*143b0*/  ISETP.NE.AND P1, PT, R15, RZ, PT ;  /* 0x000000ff0f00720c */ /* 0x000fe20003f25270 */
[----:B------:R2:W-:-:S12]  /*143c0*/  SYNCS.ARRIVE.TRANS64 RZ, [R8+URZ+0x19cb0], R4 ;  /* 0x019cb00408ff79a7 */ /* 0x0005d8000800003f */
[----:B--2---:R-:W-:Y:S05]  /*143d0*/  @!P1 BRA `(.L_x_533) ;  /* 0x0000000000049947 */ /* 0x004fea0003800000 */
[----:B------:R-:W-:Y:S01]  /*143e0*/  BPT.TRAP 0x1 ;  /* 0x000000040000795c */ /* 0x000fe20000300000 */
.L_x_533:
[----:B------:R-:W-:Y:S05]  /*143f0*/  BSYNC B2 ;  /* 0x0000000000027941 */ /* 0x000fea0003800000 */
.L_x_532:
[----:B------:R-:W-:Y:S01]  /*14400*/  R2UR UR10, R12 ;  /* 0x000000000c0a72ca */ /* 0x000fe200000e0000 */
[----:B------:R-:W-:Y:S01]  /*14410*/  UIADD3 UR4, UP0, UR40, 0x670, URZ ;  /* 0x0000067028047890 */ /* 0x000fe2000ff1e03f */
[----:B------:R-:W-:Y:S01]  /*14420*/  R2UR UR6, R10 ;  /* 0x000000000a0672ca */ /* 0x000fe200000e0000 */
[----:B------:R-:W-:Y:S01]  /*14430*/  VIADD R4, R6, 0x9000 ;  /* 0x0000900006047836 */ /* 0x000fe20000000000 */
[----:B------:R-:W-:Y:S01]  /*14440*/  R2UR UR7, R11 ;  /* 0x000000000b0772ca */ /* 0x000fe200000e0000 */
[----:B------:R-:W-:Y:S01]  /*14450*/  UIADD3.X UR5, URZ, UR41, URZ, UP0, !UPT ;  /* 0x000000293f057290 */ /* 0x000fe200087fe43f */
[----:B------:R-:W-:Y:S02]  /*14460*/  PLOP3.LUT P1, PT, PT, PT, PT, 0x80, 0x0 ;  /* 0x000000000000781c */ /* 0x000fe40003f2f070 */
[----:B01----:R-:W-:-:S11]  /*14470*/  IADD3 R8, R8, 0x19cb0, RZ ;  /* 0x00019cb008087810 */ /* 0x003fd60007ffe0ff */
.L_x_534:
        /* <DEDUP_REMOVED lines=15> */
.L_x_535:
        /* <DEDUP_REMOVED lines=15> */
.L_x_536:
        /* <DEDUP_REMOVED lines=9> */
[----:B-1----:R-:W-:Y:S05]  /*146f0*/  @P1 BRA.U.ANY `(.L_x_536) ;  /* 0xfffffffd00d81947 */ /* 0x002fea000393ffff */
.L_x_522:
[----:B------:R-:W-:Y:S05]  /*14700*/  BSYNC B1 ;  /* 0x0000000000017941 */ /* 0x000fea0003800000 */
.L_x_521:
[C---:B------:R-:W-:Y:S01]  /*14710*/  ISETP.GT.AND P2, PT, R9.reuse, R3, PT ;  /* 0x000000030900720c */ /* 0x040fe20003f44270 */
[----:B------:R-:W-:Y:S02]  /*14720*/  VIADD R24, R24, 0x1 ;  /* 0x0000000118187836 */ /* 0x000fe40000000000 */
[----:B------:R-:W-:-:S03]  /*14730*/  VIADD R9, R9, 0xffffffff ;  /* 0xffffffff09097836 */ /* 0x000fc60000000000 */
[----:B------:R-:W-:-:S04]  /*14740*/  ISETP.NE.AND P1, PT, R24, 0x2, PT ;  /* 0x000000021800780c */ /* 0x000fc80003f25270 */
[----:B------:R-:W-:Y:S02]  /*14750*/  SEL R4, RZ, 0x1, P1 ;  /* 0x00000001ff047807 */ /* 0x000fe40000800000 */
[----:B------:R-:W-:Y:S02]  /*14760*/  SEL R24, R24, RZ, P1 ;  /* 0x000000ff18187207 */ /* 0x000fe40000800000 */
[----:B------:R-:W-:Y:S01]  /*14770*/  LOP3.LUT R27, R27, R4, RZ, 0x3c, !PT ;  /* 0x000000041b1b7212 */ /* 0x000fe200078e3cff */
[----:B------:R-:W-:Y:S06]  /*14780*/  @P2 BRA `(.L_x_537) ;  /* 0xfffffff400b02947 */ /* 0x000fec000383ffff */
.L_x_499:
[----:B------:R-:W-:Y:S05]  /*14790*/  BSYNC B0 ;  /* 0x0000000000007941 */ /* 0x000fea0003800000 */
.L_x_498:
[----:B------:R-:W2:Y:S01]  /*147a0*/  LDL R4, [R1+0x20] ;  /* 0x0000200001047983 */ /* 0x000ea20000100800 */
[----:B------:R-:W-:Y:S05]  /*147b0*/  @!P0 WARPSYNC.ALL ;  /* 0x0000000000008948 */ /* 0x000fea0003800000 */
[----:B------:R-:W-:Y:S01]  /*147c0*/  @!P0 BAR.SYNC.DEFER_BLOCKING 0xc, 0x200 ;  /* 0x0308000000008b1d */ /* 0x000fe20000010000 */
[----:B--2---:R-:W-:-:S13]  /*147d0*/  ISETP.GT.AND P0, PT, R4, RZ, PT ;  /* 0x000000ff0400720c */ /* 0x004fda0003f04270 */
[----:B------:R-:W-:Y:S05]  /*147e0*/  @P0 BRA `(.L_x_538) ;  /* 0x0000000000440947 */ /* 0x000fea0003800000 */
[----:B------:R-:W2:Y:S02]  /*147f0*/  S2R R4, SR_TID.X ;  /* 0x0000000000047919 */ /* 0x000ea40000002100 */
[----:B--2---:R-:W-:-:S04]  /*14800*/  LOP3.LUT R4, R4, 0x7f, RZ, 0xc0, !PT ;  /* 0x0000007f04047812 */ /* 0x004fc800078ec0ff */
[----:B------:R-:W-:-:S13]  /*14810*/  ISETP.NE.AND P0, PT, R4, RZ, PT ;  /* 0x000000ff0400720c */ /* 0x000fda0003f05270 */
[----:B------:R-:W-:Y:S05]  /*14820*/  @P0 BRA `(.L_x_539) ;  /* 0x0000003400ec0947 */ /* 0x000fea0003800000 */
[----:B0-----:R-:W0:Y:S01]  /*14830*/  S2R R5, SR_LANEID ;  /* 0x0000000000057919 */ /* 0x001e220000000000 */
[----:B------:R-:W-:Y:S01]  /*14840*/  VOTEU.ANY UR4, UPT, PT ;  /* 0x0000000000047886 */ /* 0x000fe200038e0100 */
[----:B------:R-:W2:Y:S01]  /*14850*/  LDC.64 R2, c[0x0][0xc60] ;  /* 0x00031800ff027b82 */ /* 0x000ea20000000a00 */
[----:B------:R-:W0:Y:S02]  /*14860*/  FLO.U32 R0, UR4 ;  /* 0x0000000400007d00 */ /* 0x000e2400080e0000 */
[----:B0-----:R-:W-:-:S06]  /*14870*/  ISETP.EQ.U32.AND P0, PT, R0, R5, PT ;  /* 0x000000050000720c */ /* 0x001fcc0003f02070 */
[----:B------:R-:W2:Y:S07]  /*14880*/  POPC R5, UR4 ;  /* 0x0000000400057d09 */ /* 0x000eae0008000000 */
[----:B--2---:R-:W2:Y:S01]  /*14890*/  @P0 ATOMG.E.ADD.STRONG.GPU PT, R3, desc[UR42][R2.64], R5 ;  /* 0x00000005020309a8 */ /* 0x004ea200081ee1ea */
[----:B------:R-:W0:Y:S02]  /*148a0*/  S2R R4, SR_LTMASK ;  /* 0x0000000000047919 */ /* 0x000e240000003900 */
[----:B0-----:R-:W-:-:S04]  /*148b0*/  LOP3.LUT R4, R4, UR4, RZ, 0xc0, !PT ;  /* 0x0000000404047c12 */ /* 0x001fc8000f8ec0ff */
[----:B------:R-:W0:Y:S01]  /*148c0*/  POPC R7, R4 ;  /* 0x0000000400077309 */ /* 0x000e220000000000 */
[----:B--2---:R-:W0:Y:S02]  /*148d0*/  SHFL.IDX PT, R0, R3, R0, 0x1f ;  /* 0x00001f0003007589 */ /* 0x004e2400000e0000 */
[----:B0-----:R-:W-:Y:S01]  /*148e0*/  IADD3 R16, R0, UR38, R7 ;  /* 0x0000002600107c10 */ /* 0x001fe2000fffe007 */
[----:B------:R-:W-:Y:S06]  /*148f0*/  BRA `(.L_x_539) ;  /* 0x0000003400b87947 */ /* 0x000fec0003800000 */
.L_x_538:
        /* <DEDUP_REMOVED lines=8> */
[----:B------:R-:W-:Y:S01]  /*14980*/  IMAD.U32 R4, RZ, RZ, UR6 ;  /* 0x00000006ff047e24 */ /* 0x000fe2000f8e00ff */
[----:B------:R-:W-:Y:S01]  /*14990*/  MOV R11, UR5 ;  /* 0x00000005000b7c02 */ /* 0x000fe20008000f00 */
[----:B------:R-:W2:Y:S01]  /*149a0*/  LDC.64 R2, c[0x4][R2] ;  /* 0x0100000002027b82 */ /* 0x000ea20000000a00 */
[----:B0-----:R-:W-:Y:S02]  /*149b0*/  IMAD.U32 R5, RZ, RZ, UR7 ;  /* 0x00000007ff057e24 */ /* 0x001fe4000f8e00ff */
[----:B------:R-:W-:Y:S02]  /*149c0*/  IMAD.U32 R6, RZ, RZ, UR8 ;  /* 0x00000008ff067e24 */ /* 0x000fe4000f8e00ff */
[----:B------:R-:W-:-:S02]  /*149d0*/  IMAD.U32 R7, RZ, RZ, UR9 ;  /* 0x00000009ff077e24 */ /* 0x000fc4000f8e00ff */
[----:B------:R-:W-:Y:S02]  /*149e0*/  IMAD.U32 R10, RZ, RZ, UR4 ;  /* 0x00000004ff0a7e24 */ /* 0x000fe4000f8e00ff */
[----:B-1----:R-:W-:Y:S02]  /*149f0*/  IMAD.MOV.U32 R8, RZ, RZ, 0x70 ;  /* 0x00000070ff087424 */ /* 0x002fe400078e00ff */
[----:B------:R-:W-:Y:S02]  /*14a00*/  IMAD.MOV.U32 R12, RZ, RZ, 0x1 ;  /* 0x00000001ff0c7424 */ /* 0x000fe400078e00ff */
[----:B------:R-:W-:-:S07]  /*14a10*/  IMAD.MOV.U32 R13, RZ, RZ, RZ ;  /* 0x000000ffff0d7224 */ /* 0x000fce00078e00ff */
[----:B------:R-:W-:-:S07]  /*14a20*/  LEPC R20, `(.L_x_541) ;  /* 0x000000001014794e */ /* 0x000fce0000000000 */
[----:B--2---:R-:W-:Y:S05]  /*14a30*/  CALL.ABS.NOINC R2 ;  /* 0x0000000002007343 */ /* 0x004fea0003c00000 */
.L_x_541:
[----:B------:R-:W-:Y:S05]  /*14a40*/  BSYNC B6 ;  /* 0x0000000000067941 */ /* 0x000fea0003800000 */
.L_x_540:
[----:B------:R-:W2:Y:S01]  /*14a50*/  LDL.LU R2, [R1+0x8] ;  /* 0x0000080001027983 */ /* 0x000ea20000300800 */
[----:B------:R-:W-:Y:S01]  /*14a60*/  VIADD R0, R22, 0x9000 ;  /* 0x0000900016007836 */ /* 0x000fe20000000000 */
[----:B------:R-:W-:Y:S04]  /*14a70*/  BSSY B6, `(.L_x_542) ;  /* 0x0000016000067945 */ /* 0x000fe80003800000 */
[----:B------:R-:W-:Y:S02]  /*14a80*/  LOP3.LUT P0, RZ, R0, 0x9f, RZ, 0xc0, !PT ;  /* 0x0000009f00ff7812 */ /* 0x000fe4000780c0ff */
[----:B--2---:R-:W-:-:S11]  /*14a90*/  LOP3.LUT R2, R2, 0xfffffffe, RZ, 0xc0, !PT ;  /* 0xfffffffe02027812 */ /* 0x004fd600078ec0ff */
[----:B------:R-:W-:-:S05]  /*14aa0*/  @P0 LOP3.LUT R2, R2, 0x1, RZ, 0xfc, !PT ;  /* 0x0000000102020812 */ /* 0x000fca00078efcff */
[----:B------:R2:W-:Y:S01]  /*14ab0*/  STL [R1+0x8], R2 ;  /* 0x0000080201007387 */ /* 0x0005e20000100800 */
[----:B------:R-:W-:Y:S05]  /*14ac0*/  @!P0 BRA `(.L_x_543) ;  /* 0x0000000000408947 */ /* 0x000fea0003800000 */
[----:B--2---:R-:W-:Y:S01]  /*14ad0*/  MOV R2, 0x0 ;  /* 0x0000000000027802 */ /* 0x004fe20000000f00 */
[----:B------:R-:W-:Y:S01]  /*14ae0*/  ULDC.64 UR6, c[0x4][0x98] ;  /* 0x0100260000067ab9 */ /* 0x000fe20000000a00 */
[----:B------:R-:W-:Y:S01]  /*14af0*/  ULDC.64 UR8, c[0x4][0xa0] ;  /* 0x0100280000087ab9 */ /* 0x000fe20000000a00 */
[----:B------:R-:W-:Y:S01]  /*14b00*/  ULDC.64 UR4, c[0x4][0x10] ;  /* 0x0100040000047ab9 */ /* 0x000fe20000000a00 */
[----:B------:R-:W-:Y:S01]  /*14b10*/  IMAD.U32 R4, RZ, RZ, UR6 ;  /* 0x00000006ff047e24 */ /* 0x000fe2000f8e00ff */
[----:B------:R-:W-:Y:S01]  /*14b20*/  MOV R12, 0x1 ;  /* 0x00000001000c7802 */ /* 0x000fe20000000f00 */
[----:B------:R-:W2:Y:S01]  /*14b30*/  LDC.64 R2, c[0x4][R2] ;  /* 0x0100000002027b82 */ /* 0x000ea20000000a00 */
[----:B0-----:R-:W-:Y:S02]  /*14b40*/  IMAD.U32 R5, RZ, RZ, UR7 ;  /* 0x00000007ff057e24 */ /* 0x001fe4000f8e00ff */
[----:B------:R-:W-:Y:S02]  /*14b50*/  IMAD.U32 R6, RZ, RZ, UR8 ;  /* 0x00000008ff067e24 */ /* 0x000fe4000f8e00ff */
[----:B------:R-:W-:-:S02]  /*14b60*/  IMAD.U32 R7, RZ, RZ, UR9 ;  /* 0x00000009ff077e24 */ /* 0x000fc4000f8e00ff */
[----:B------:R-:W-:Y:S02]  /*14b70*/  IMAD.U32 R10, RZ, RZ, UR4 ;  /* 0x00000004ff0a7e24 */ /* 0x000fe4000f8e00ff */
[----:B------:R-:W-:Y:S02]  /*14b80*/  IMAD.U32 R11, RZ, RZ, UR5 ;  /* 0x00000005ff0b7e24 */ /* 0x000fe4000f8e00ff */
[----:B-1----:R-:W-:Y:S02]  /*14b90*/  IMAD.MOV.U32 R8, RZ, RZ, 0x70 ;  /* 0x00000070ff087424 */ /* 0x002fe400078e00ff */
[----:B------:R-:W-:-:S07]  /*14ba0*/  IMAD.MOV.U32 R13, RZ, RZ, RZ ;  /* 0x000000ffff0d7224 */ /* 0x000fce00078e00ff */
[----:B------:R-:W-:-:S07]  /*14bb0*/  LEPC R20, `(.L_x_543) ;  /* 0x000000001014794e */ /* 0x000fce0000000000 */
[----:B--2---:R-:W-:Y:S05]  /*14bc0*/  CALL.ABS.NOINC R2 ;  /* 0x0000000002007343 */ /* 0x004fea0003c00000 */
.L_x_543:
[----:B------:R-:W-:Y:S05]  /*14bd0*/  BSYNC B6 ;  /* 0x0000000000067941 */ /* 0x000fea0003800000 */
.L_x_542:
[----:B------:R-:W-:Y:S01]  /*14be0*/  VIADD R0, R22, 0x3000 ;  /* 0x0000300016007836 */ /* 0x000fe20000000000 */
[----:B------:R-:W-:Y:S04]  /*14bf0*/  BSSY B6, `(.L_x_544) ;  /* 0x0000013000067945 */ /* 0x000fe80003800000 */
[----:B------:R-:W-:-:S13]  /*14c00*/  LOP3.LUT P0, RZ, R0, 0x3ff, RZ, 0xc0, !PT ;  /* 0x000003ff00ff7812 */ /* 0x000fda000780c0ff */
[----:B------:R-:W-:Y:S05]  /*14c10*/  @!P0 BRA `(.L_x_545) ;  /* 0x0000000000408947 */ /* 0x000fea0003800000 */
[----:B--2---:R-:W-:Y:S01]  /*14c20*/  MOV R2, 0x0 ;  /* 0x0000000000027802 */ /* 0x004fe20000000f00 */
[----:B------:R-:W-:Y:S01]  /*14c30*/  ULDC.64 UR6, c[0x4][0x98] ;  /* 0x0100260000067ab9 */ /* 0x000fe20000000a00 */
[----:B------:R-:W-:Y:S01]  /*14c40*/  ULDC.64 UR8, c[0x4][0xa0] ;  /* 0x0100280000087ab9 */ /* 0x000fe20000000a00 */
[----:B------:R-:W-:Y:S01]  /*14c50*/  ULDC.64 UR4, c[0x4][0x18] ;  /* 0x0100060000047ab9 */ /* 0x000fe20000000a00 */
[----:B------:R-:W-:Y:S02]  /*14c60*/  IMAD.U32 R4, RZ, RZ, UR6 ;  /* 0x00000006ff047e24 */ /* 0x000fe4000f8e00ff */
[----:B------:R-:W2:Y:S01]  /*14c70*/  LDC.64 R2, c[0x4][R2] ;  /* 0x0100000002027b82 */ /* 0x000ea20000000a00 */
[----:B0-----:R-:W-:Y:S02]  /*14c80*/  IMAD.U32 R5, RZ, RZ, UR7 ;  /* 0x00000007ff057e24 */ /* 0x001fe4000f8e00ff */
[----:B------:R-:W-:Y:S02]  /*14c90*/  IMAD.U32 R6, RZ, RZ, UR8 ;  /* 0x00000008ff067e24 */ /* 0x000fe4000f8e00ff */
[----:B------:R-:W-:-:S02]  /*14ca0*/  IMAD.U32 R7, RZ, RZ, UR9 ;  /* 0x00000009ff077e24 */ /* 0x000fc4000f8e00ff */
[----:B------:R-:W-:Y:S02]  /*14cb0*/  IMAD.U32 R10, RZ, RZ, UR4 ;  /* 0x00000004ff0a7e24 */ /* 0x000fe4000f8e00ff */
[----:B------:R-:W-:Y:S02]  /*14cc0*/  IMAD.U32 R11, RZ, RZ, UR5 ;  /* 0x00000005ff0b7e24 */ /* 0x000fe4000f8e00ff */
[----:B-1----:R-:W-:Y:S02]  /*14cd0*/  IMAD.MOV.U32 R8, RZ, RZ, 0x70 ;  /* 0x00000070ff087424 */ /* 0x002fe400078e00ff */
[----:B------:R-:W-:Y:S02]  /*14ce0*/  IMAD.MOV.U32 R12, RZ, RZ, 0x1 ;  /* 0x00000001ff0c7424 */ /* 0x000fe400078e00ff */
[----:B------:R-:W-:-:S07]  /*14cf0*/  IMAD.MOV.U32 R13, RZ, RZ, RZ ;  /* 0x000000ffff0d7224 */ /* 0x000fce00078e00ff */
[----:B------:R-:W-:-:S07]  /*14d00*/  LEPC R20, `(.L_x_545) ;  /* 0x000000001014794e */ /* 0x000fce0000000000 */
[----:B--2---:R-:W-:Y:S05]  /*14d10*/  CALL.ABS.NOINC R2 ;  /* 0x0000000002007343 */ /* 0x004fea0003c00000 */
.L_x_545:
[----:B------:R-:W-:Y:S05]  /*14d20*/  BSYNC B6 ;  /* 0x0000000000067941 */ /* 0x000fea0003800000 */
.L_x_544:
[----:B--2---:R-:W2:Y:S01]  /*14d30*/  LDL R2, [R1+0x8] ;  /* 0x0000080001027983 */ /* 0x004ea20000100800 */
[----:B------:R-:W-:Y:S01]  /*14d40*/  BSSY B6, `(.L_x_546) ;  /* 0x0000013000067945 */ /* 0x000fe20003800000 */
[----:B--2---:R-:W-:-:S13]  /*14d50*/  LOP3.LUT P6, RZ, R2, 0x1, RZ, 0xc0, !PT ;  /* 0x0000000102ff7812 */ /* 0x004fda00078cc0ff */
[----:B------:R-:W-:Y:S05]  /*14d60*/  @!P6 BRA `(.L_x_547) ;  /* 0x000000000040e947 */ /* 0x000fea0003800000 */
[----:B------:R-:W-:Y:S01]  /*14d70*/  MOV R2, 0x0 ;  /* 0x0000000000027802 */ /* 0x000fe20000000f00 */
[----:B------:R-:W-:Y:S01]  /*14d80*/  ULDC.64 UR4, c[0x4][0x98] ;  /* 0x0100260000047ab9 */ /* 0x000fe20000000a00 */
[----:B------:R-:W-:Y:S01]  /*14d90*/  ULDC.64 UR6, c[0x4][0xa0] ;  /* 0x0100280000067ab9 */ /* 0x000fe20000000a00 */
[----:B------:R-:W-:Y:S01]  /*14da0*/  ULDC.64 UR8, c[0x4][0x20] ;  /* 0x0100080000087ab9 */ /* 0x000fe20000000a00 */
[----:B------:R-:W-:Y:S01]  /*14db0*/  MOV R4, UR4 ;  /* 0x0000000400047c02 */ /* 0x000fe20008000f00 */
[----:B0-----:R-:W-:Y:S01]  /*14dc0*/  IMAD.U32 R5, RZ, RZ, UR5 ;  /* 0x00000005ff057e24 */ /* 0x001fe2000f8e00ff */
[----:B------:R-:W0:Y:S01]  /*14dd0*/  LDC.64 R2, c[0x4][R2] ;  /* 0x0100000002027b82 */ /* 0x000e220000000a00 */
[----:B------:R-:W-:Y:S02]  /*14de0*/  IMAD.U32 R6, RZ, RZ, UR6 ;  /* 0x00000006ff067e24 */ /* 0x000fe4000f8e00ff */
[----:B------:R-:W-:Y:S02]  /*14df0*/  IMAD.U32 R7, RZ, RZ, UR7 ;  /* 0x00000007ff077e24 */ /* 0x000fe4000f8e00ff */
[----:B------:R-:W-:-:S02]  /*14e00*/  IMAD.U32 R10, RZ, RZ, UR8 ;  /* 0x00000008ff0a7e24 */ /* 0x000fc4000f8e00ff */
[----:B------:R-:W-:Y:S02]  /*14e10*/  IMAD.U32 R11, RZ, RZ, UR9 ;  /* 0x00000009ff0b7e24 */ /* 0x000fe4000f8e00ff */
[----:B-1----:R-:W-:Y:S02]  /*14e20*/  IMAD.MOV.U32 R8, RZ, RZ, 0x70 ;  /* 0x00000070ff087424 */ /* 0x002fe400078e00ff */
[----:B------:R-:W-:Y:S02]  /*14e30*/  IMAD.MOV.U32 R12, RZ, RZ, 0x1 ;  /* 0x00000001ff0c7424 */ /* 0x000fe400078e00ff */
[----:B------:R-:W-:-:S07]  /*14e40*/  IMAD.MOV.U32 R13, RZ, RZ, RZ ;  /* 0x000000ffff0d7224 */ /* 0x000fce00078e00ff */
[----:B------:R-:W-:-:S07]  /*14e50*/  LEPC R20, `(.L_x_547) ;  /* 0x000000001014794e */ /* 0x000fce0000000000 */
[----:B0-----:R-:W-:Y:S05]  /*14e60*/  CALL.ABS.NOINC R2 ;  /* 0x0000000002007343 */ /* 0x001fea0003c00000 */
.L_x_547:
[----:B------:R-:W-:Y:S05]  /*14e70*/  BSYNC B6 ;  /* 0x0000000000067941 */ /* 0x000fea0003800000 */
.L_x_546:
[----:B------:R-:W2:Y:S01]  /*14e80*/  LDL.LU R20, [R1+0x4] ;  /* 0x0000040001147983 */ /* 0x000ea20000300800 */
[----:B------:R-:W-:Y:S01]  /*14e90*/  ULDC.64 UR4, c[0x0][0x9f8] ;  /* 0x00027e0000047ab9 */ /* 0x000fe20000000a00 */
[----:B------:R-:W3:Y:S02]  /*14ea0*/  LDC R6, c[0x0][0x430] ;  /* 0x00010c00ff067b82 */ /* 0x000ee40000000800 */
[----:B------:R-:W4:Y:S04]  /*14eb0*/  LDL.LU R0, [R1+0x30] ;  /* 0x0000300001007983 */ /* 0x000f280000300800 */
[----:B------:R-:W4:Y:S04]  /*14ec0*/  LDL R7, [R1] ;  /* 0x0000000001077983 */ /* 0x000f280000100800 */
[----:B------:R-:W4:Y:S01]  /*14ed0*/  LDL R21, [R1+0x20] ;  /* 0x0000200001157983 */ /* 0x000f220000100800 */
[----:B------:R-:W-:Y:S01]  /*14ee0*/  ISETP.NE.U32.AND P0, PT, RZ, UR4, PT ;  /* 0x00000004ff007c0c */ /* 0x000fe2000bf05070 */
[----:B------:R-:W1:Y:S03]  /*14ef0*/  S2R R4, SR_TID.X ;  /* 0x0000000000047919 */ /* 0x000e660000002100 */
[----:B------:R-:W-:Y:S01]  /*14f00*/  ISETP.NE.AND.EX P0, PT, RZ, UR5, PT, P0 ;  /* 0x00000005ff007c0c */ /* 0x000fe2000bf05300 */
[----:B0-----:R-:W0:-:S12]  /*14f10*/  S2R R5, SR_TID.X ;  /* 0x0000000000057919 */ /* 0x001e180000002100 */
[----:B------:R-:W-:Y:S02]  /*14f20*/  @P0 IADD3 R2, P1, R29, UR4, RZ ;  /* 0x000000041d020c10 */ /* 0x000fe4000ff3e0ff */
[----:B-1----:R-:W-:Y:S01]  /*14f30*/  LOP3.LUT R4, R4, 0x7f, RZ, 0xc0, !PT ;  /* 0x0000007f04047812 */ /* 0x002fe200078ec0ff */
[----:B0-----:R-:W-:-:S03]  /*14f40*/  IMAD.SHL.U32 R5, R5, 0x40, RZ ;  /* 0x0000004005057824 */ /* 0x001fc600078e00ff */
[----:B------:R-:W-:Y:S02]  /*14f50*/  SHF.R.U32.HI R4, RZ, 0x1, R4 ;  /* 0x00000001ff047819 */ /* 0x000fe40000011604 */
[----:B------:R-:W-:Y:S02]  /*14f60*/  LOP3.LUT R5, R5, 0x40, RZ, 0xc0, !PT ;  /* 0x0000004005057812 */ /* 0x000fe400078ec0ff */
[----:B--2---:R-:W-:Y:S02]  /*14f70*/  @P0 IADD3.X R3, R20, UR5, RZ, P1, !PT ;  /* 0x0000000514030c10 */ /* 0x004fe40008ffe4ff */
[----:B------:R-:W2:Y:S04]  /*14f80*/  LDL.LU R20, [R1+0x8] ;  /* 0x0000080001147983 */ /* 0x000ea80000300800 */
[----:B------:R0:W2:Y:S01]  /*14f90*/  @P0 LDG.E R28, desc[UR42][R2.64] ;  /* 0x0000002a021c0981 */ /* 0x0000a2000c1e1900 */
[----:B---3--:R-:W-:Y:S01]  /*14fa0*/  ISETP.NE.AND P1, PT, R6, 0x1, PT ;  /* 0x000000010600780c */ /* 0x008fe20003f25270 */
[----:B----4-:R-:W-:Y:S01]  /*14fb0*/  VIADD R0, R0, 0xffffff80 ;  /* 0xffffff8000007836 */ /* 0x010fe20000000000 */
[----:B------:R-:W-:-:S05]  /*14fc0*/  LOP3.LUT R8, R4, R5, RZ, 0xfc, !PT ;  /* 0x0000000504087212 */ /* 0x000fca00078efcff */
[----:B0-----:R-:W-:-:S06]  /*14fd0*/  IMAD.IADD R3, R8, 0x1, R0 ;  /* 0x0000000108037824 */ /* 0x001fcc00078e0200 */
[----:B------:R-:W0:Y:S01]  /*14fe0*/  @P1 LDC R4, c[0x0][0x434] ;  /* 0x00010d00ff041b82 */ /* 0x000e220000000800 */
[C---:B------:R-:W-:Y:S02]  /*14ff0*/  IADD3 R2, R3.reuse, R7, RZ ;  /* 0x0000000703027210 */ /* 0x040fe40007ffe0ff */
[----:B------:R-:W-:Y:S02]  /*15000*/  ISETP.GE.AND P0, PT, R3, R21, PT ;  /* 0x000000150300720c */ /* 0x000fe40003f06270 */
[----:B------:R-:W1:Y:S01]  /*15010*/  S2R R21, SR_TID.X ;  /* 0x0000000000157919 */ /* 0x000e620000002100 */
[----:B------:R-:W-:Y:S02]  /*15020*/  IMAD.MOV.U32 R8, RZ, RZ, R2 ;  /* 0x000000ffff087224 */ /* 0x000fe400078e0002 */
[----:B------:R-:W3:Y:S01]  /*15030*/  @P1 LDC R5, c[0x0][0x438] ;  /* 0x00010e00ff051b82 */ /* 0x000ee20000000800 */
[----:B0-----:R-:W-:-:S07]  /*15040*/  @P1 IMAD.HI.U32 R3, R2, R4, RZ ;  /* 0x0000000402031227 */ /* 0x001fce00078e00ff */
[----:B------:R-:W0:Y:S01]  /*15050*/  LDC R4, c[0x0][0x2f4] ;  /* 0x0000bd00ff047b82 */ /* 0x000e220000000800 */
[----:B---3--:R-:W-:-:S04]  /*15060*/  @P1 SHF.R.U32.HI R8, RZ, R5, R3 ;  /* 0x00000005ff081219 */ /* 0x008fc80000011603 */
[--C-:B------:R-:W-:Y:S01]  /*15070*/  @!P0 SHF.R.S32.HI R9, RZ, 0x1f, R8.reuse ;  /* 0x0000001fff098819 */ /* 0x100fe20000011408 */
[----:B------:R-:W-:Y:S02]  /*15080*/  IMAD.MOV R5, RZ, RZ, -R8 ;  /* 0x000000ffff057224 */ /* 0x000fe400078e0a08 */
[----:B-1----:R-:W-:Y:S02]  /*15090*/  IMAD.SHL.U32 R21, R21, 0x10, RZ ;  /* 0x0000001015157824 */ /* 0x002fe400078e00ff */
[----:B------:R-:W-:Y:S02]  /*150a0*/  IMAD R5, R6, R5, R2 ;  /* 0x0000000506057224 */ /* 0x000fe400078e0202 */
[----:B------:R-:W1:Y:S01]  /*150b0*/  @!P0 LDC.64 R2, c[0x0][0x428] ;  /* 0x00010a00ff028b82 */ /* 0x000e620000000a00 */
[----:B------:R-:W-:-:S07]  /*150c0*/  LOP3.LUT R21, R21, 0x10, RZ, 0xc0, !PT ;  /* 0x0000001015157812 */ /* 0x000fce00078ec0ff */
[----:B------:R-:W3:Y:S01]  /*150d0*/  @!P0 LDC.64 R6, c[0x0][0x418] ;  /* 0x00010600ff068b82 */ /* 0x000ee20000000a00 */
[C---:B0-----:R-:W-:Y:S02]  /*150e0*/  ISETP.GE.AND P3, PT, R21.reuse, R4, PT ;  /* 0x000000041500720c */ /* 0x041fe40003f66270 */
[----:B------:R-:W-:Y:S01]  /*150f0*/  LOP3.LUT R11, R21, 0x20, RZ, 0xfc, !PT ;  /* 0x00000020150b7812 */ /* 0x000fe200078efcff */
[----:B------:R-:W-:Y:S01]  /*15100*/  UMOV UR4, 0xffffffff ;  /* 0xffffffff00047882 */ /* 0x000fe20000000000 */
[----:B--2---:R-:W-:Y:S01]  /*15110*/  SHF.R.S32.HI R10, RZ, 0x1f, R28 ;  /* 0x0000001fff0a7819 */ /* 0x004fe2000001141c */
[----:B-1----:R-:W-:-:S04]  /*15120*/  @!P0 IMAD.WIDE.U32 R8, R28, R2, R8 ;  /* 0x000000021c088225 */ /* 0x002fc800078e0008 */
[----:B------:R-:W-:Y:S01]  /*15130*/  @!P0 IMAD R2, R10, R2, RZ ;  /* 0x000000020a028224 */ /* 0x000fe200078e02ff */
[----:B---3--:R-:W-:Y:S01]  /*15140*/  @!P0 LEA R6, P1, R8, R6, 0x2 ;  /* 0x0000000608068211 */ /* 0x008fe200078210ff */
[----:B------:R0:W-:Y:S02]  /*15150*/  STL [R1+0x4], R10 ;  /* 0x0000040a01007387 */ /* 0x0001e40000100800 */
[----:B------:R-:W-:Y:S01]  /*15160*/  @!P0 IMAD R2, R28, R3, R2 ;  /* 0x000000031c028224 */ /* 0x000fe200078e0202 */
[----:B------:R-:W-:-:S03]  /*15170*/  LOP3.LUT R20, R20, 0xfffffffb, RZ, 0xc0, !PT ;  /* 0xfffffffb14147812 */ /* 0x000fc600078ec0ff */
[----:B------:R-:W-:Y:S02]  /*15180*/  @!P0 IMAD.IADD R2, R9, 0x1, R2 ;  /* 0x0000000109028824 */ /* 0x000fe400078e0202 */
[----:B------:R-:W-:Y:S01]  /*15190*/  IMAD.U32 R3, RZ, RZ, UR39 ;  /* 0x00000027ff037e24 */ /* 0x000fe2000f8e00ff */
[----:B------:R-:W-:Y:S02]  /*151a0*/  @P3 LOP3.LUT R20, R20, 0x4, RZ, 0xfc, !PT ;  /* 0x0000000414143812 */ /* 0x000fe400078efcff */
[----:B------:R-:W-:Y:S01]  /*151b0*/  @!P0 LEA.HI.X R7, R8, R7, R2, 0x2, P1 ;  /* 0x0000000708078211 */ /* 0x000fe200008f1402 */
[----:B------:R-:W-:Y:S01]  /*151c0*/  IMAD.MOV.U32 R2, RZ, RZ, RZ ;  /* 0x000000ffff027224 */ /* 0x000fe200078e00ff */
[----:B------:R-:W-:Y:S02]  /*151d0*/  ISETP.GE.AND P1, PT, R11, R4, PT ;  /* 0x000000040b00720c */ /* 0x000fe40003f26270 */
[----:B------:R-:W-:Y:S02]  /*151e0*/  ISETP.NE.AND P2, PT, R3, 0x3, PT ;  /* 0x000000030300780c */ /* 0x000fe40003f45270 */
[----:B------:R-:W-:Y:S01]  /*151f0*/  LOP3.LUT R20, R20, 0xfffffff7, RZ, 0xc0, !PT ;  /* 0xfffffff714147812 */ /* 0x000fe200078ec0ff */
[----:B------:R1:W5:Y:S01]  /*15200*/  @!P0 LDG.E R2, desc[UR42][R6.64] ;  /* 0x0000002a06028981 */ /* 0x000362000c1e1900 */
[----:B0-----:R-:W-:-:S02]  /*15210*/  LOP3.LUT R10, R21, 0x40, RZ, 0xfc, !PT ;  /* 0x00000040150a7812 */ /* 0x001fc400078efcff */
[----:B------:R-:W-:Y:S02]  /*15220*/  LOP3.LUT R20, R20, 0xfffffffd, RZ, 0xc0, !PT ;  /* 0xfffffffd14147812 */ /* 0x000fe400078ec0ff */
[----:B------:R-:W-:-:S03]  /*15230*/  ISETP.GE.AND P0, PT, R10, R4, PT ;  /* 0x000000040a00720c */ /* 0x000fc60003f06270 */
[----:B------:R-:W-:-:S04]  /*15240*/  @P1 LOP3.LUT R20, R20, 0x2, RZ, 0xfc, !PT ;  /* 0x0000000214141812 */ /* 0x000fc800078efcff */
[----:B------:R-:W-:-:S04]  /*15250*/  @P2 LOP3.LUT R20, R20, 0x8, RZ, 0xfc, !PT ;  /* 0x0000000814142812 */ /* 0x000fc800078efcff */
[----:B------:R-:W-:-:S04]  /*15260*/  LOP3.LUT R20, R20, 0xfffffffe, RZ, 0xc0, !PT ;  /* 0xfffffffe14147812 */ /* 0x000fc800078ec0ff */
[----:B------:R-:W-:-:S05]  /*15270*/  @P0 LOP3.LUT R20, R20, 0x1, RZ, 0xfc, !PT ;  /* 0x0000000114140812 */ /* 0x000fca00078efcff */
[----:B------:R1:W-:Y:S01]  /*15280*/  STL [R1+0x8], R20 ;  /* 0x0000081401007387 */ /* 0x0003e20000100800 */
[----:B------:R-:W-:Y:S05]  /*15290*/  BRA.DIV UR4, `(.L_x_548) ;  /* 0x0000004a041c7947 */ /* 0x000fea000b800000 */
.L_x_670:
[----:B------:R-:W-:Y:S01]  /*152a0*/  SHF.R.S32.HI R29, RZ, 0x1f, R18 ;  /* 0x0000001fff1d7819 */ /* 0x000fe20000011412 */
[----:B------:R-:W-:Y:S06]  /*152b0*/  @!P2 BRA `(.L_x_549) ;  /* 0x000000000004a947 */ /* 0x000fec0003800000 */
[----:B------:R-:W-:Y:S01]  /*152c0*/  BPT.TRAP 0x1 ;  /* 0x000000040000795c */ /* 0x000fe20000300000 */
.L_x_549:
[----:B------:R-:W-:Y:S01]  /*152d0*/  IMAD R4, R23, 0x8, R22 ;  /* 0x0000000817047824 */ /* 0x000fe200078e0216 */
[----:B------:R-:W-:Y:S01]  /*152e0*/  SHF.L.U32 R3, R25, 0x1f, RZ ;  /* 0x0000001f19037819 */ /* 0x000fe200000006ff */
[----:B------:R-:W-:Y:S01]  /*152f0*/  BSSY B0, `(.L_x_550) ;  /* 0x0000005000007945 */ /* 0x000fe20003800000 */
[----:B-1----:R-:W-:Y:S02]  /*15300*/  SHF.R.S32.HI R20, RZ, 0x1f, R5 ;  /* 0x0000001fff147819 */ /* 0x002fe40000011405 */
[----:B------:R-:W0:Y:S01]  /*15310*/  SYNCS.PHASECHK.TRANS64.TRYWAIT P0, [R4+URZ+0x19c80], R3 ;  /* 0x019c8003040075a7 */ /* 0x000e22000800017f */
[----:B------:R1:W-:Y:S02]  /*15320*/  STL [R1+0x30], R3 ;  /* 0x0000300301007387 */ /* 0x0003e40000100800 */
[----:B01----:R-:W-:Y:S05]  /*15330*/  @!P0 BRA `(.L_x_551) ;  /* 0x0000004800288947 */ /* 0x003fea0003800000 */
.L_x_671:
[----:B------:R-:W-:Y:S05]  /*15340*/  BSYNC B0 ;  /* 0x0000000000007941 */ /* 0x000fea0003800000 */
.L_x_550:
[----:B------:R-:W2:Y:S01]  /*15350*/  LDL R9, [R1+0x20] ;  /* 0x0000200001097983 */ /* 0x000ea20000100800 */
[----:B------:R-:W-:-:S03]  /*15360*/  ULDC.64 UR4, c[0x0][0x328] ;  /* 0x0000ca0000047ab9 */ /* 0x000fc60000000a00 */
[----:B------:R-:W3:Y:S01]  /*15370*/  LDL R10, [R1+0x10] ;  /* 0x00001000010a7983 */ /* 0x000ee20000100800 */
[----:B0-----:R-:W-:Y:S01]  /*15380*/  IMAD R3, R20, UR4, RZ ;  /* 0x0000000414037c24 */ /* 0x001fe2000f8e02ff */
[----:B-----5:R-:W-:Y:S01]  /*15390*/  SHF.R.S32.HI R21, RZ, 0x1f, R2 ;  /* 0x0000001fff157819 */ /* 0x020fe20000011402 */
[C---:B------:R-:W-:Y:S01]  /*153a0*/  IMAD.WIDE.U32 R6, R5.reuse, UR4, RZ ;  /* 0x0000000405067c25 */ /* 0x040fe2000f8e00ff */
[----:B------:R-:W0:Y:S03]  /*153b0*/  S2R R8, SR_TID.X ;  /* 0x0000000000087919 */ /* 0x000e260000002100 */
[----:B------:R-:W-:Y:S01]  /*153c0*/  IMAD R3, R5, UR5, R3 ;  /* 0x0000000505037c24 */ /* 0x000fe2000f8e0203 */
[----:B------:R-:W-:-:S03]  /*153d0*/  ULDC.64 UR4, c[0x0][0x338] ;  /* 0x0000ce0000047ab9 */ /* 0x000fc60000000a00 */
[----:B------:R-:W-:Y:S02]  /*153e0*/  IMAD.IADD R7, R7, 0x1, R3 ;  /* 0x0000000107077824 */ /* 0x000fe400078e0203 */
[----:B------:R-:W-:Y:S02]  /*153f0*/  IMAD R3, R21, UR4, RZ ;  /* 0x0000000415037c24 */ /* 0x000fe4000f8e02ff */
[----:B------:R-:W-:-:S04]  /*15400*/  IMAD.WIDE.U32 R6, R2, UR4, R6 ;  /* 0x0000000402067c25 */ /* 0x000fc8000f8e0006 */
[----:B------:R-:W-:Y:S01]  /*15410*/  IMAD R3, R2, UR5, R3 ;  /* 0x0000000502037c24 */ /* 0x000fe2000f8e0203 */
[----:B------:R-:W-:-:S03]  /*15420*/  ULDC.64 UR4, c[0x0][0x330] ;  /* 0x0000cc0000047ab9 */ /* 0x000fc60000000a00 */
[----:B------:R-:W-:Y:S02]  /*15430*/  IMAD.IADD R7, R7, 0x1, R3 ;  /* 0x0000000107077824 */ /* 0x000fe400078e0203 */
[----:B------:R-:W-:Y:S01]  /*15440*/  IMAD.WIDE.U32 R6, R18, UR4, R6 ;  /* 0x0000000412067c25 */ /* 0x000fe2000f8e0006 */
[----:B0-----:R-:W-:-:S04]  /*15450*/  LOP3.LUT R8, R8, 0x7f, RZ, 0xc0, !PT ;  /* 0x0000007f08087812 */ /* 0x001fc800078ec0ff */
[----:B------:R-:W-:-:S04]  /*15460*/  SHF.R.U32.HI R8, RZ, 0x1, R8 ;  /* 0x00000001ff087819 */ /* 0x000fc80000011608 */
[----:B--2---:R-:W-:Y:S01]  /*15470*/  IADD3 R3, -R8, R9, -R0 ;  /* 0x0000000908037210 */ /* 0x004fe20007ffe900 */
[----:B------:R-:W-:-:S03]  /*15480*/  IMAD R9, R29, UR4, RZ ;  /* 0x000000041d097c24 */ /* 0x000fc6000f8e02ff */
[----:B------:R-:W-:Y:S01]  /*15490*/  ISETP.GE.AND P1, PT, R3, 0x1, PT ;  /* 0x000000010300780c */ /* 0x000fe20003f26270 */
[----:B------:R-:W-:Y:S01]  /*154a0*/  IMAD R9, R18, UR5, R9 ;  /* 0x0000000512097c24 */ /* 0x000fe2000f8e0209 */
[----:B------:R-:W-:Y:S01]  /*154b0*/  ULDC.64 UR4, c[0x0][0x318] ;  /* 0x0000c60000047ab9 */ /* 0x000fe20000000a00 */
[----:B---3--:R-:W-:Y:S01]  /*154c0*/  IMAD R10, R23, 0x3000, R10 ;  /* 0x00003000170a7824 */ /* 0x008fe200078e020a */
[----:B------:R-:W-:Y:S01]  /*154d0*/  IADD3 R8, P0, R6, UR4, RZ ;  /* 0x0000000406087c10 */ /* 0x000fe2000ff1e0ff */
[----:B------:R-:W-:-:S03]  /*154e0*/  UMOV UR4, 0xffffffff ;  /* 0xffffffff00047882 */ /* 0x000fc60000000000 */
[----:B------:R-:W-:Y:S01]  /*154f0*/  IADD3.X R9, R7, UR5, R9, P0, !PT ;  /* 0x0000000507097c10 */ /* 0x000fe200087fe409 */
[----:B------:R-:W-:Y:S08]  /*15500*/  BRA.DIV UR4, `(.L_x_552) ;  /* 0x0000004604cc7947 */ /* 0x000ff0000b800000 */
[----:B------:R-:W0:Y:S01]  /*15510*/  S2R R7, SR_TID.X ;  /* 0x0000000000077919 */ /* 0x000e220000002100 */
[----:B------:R-:W1:Y:S01]  /*15520*/  LDC R12, c[0x0][0x2f4] ;  /* 0x0000bd00ff0c7b82 */ /* 0x000e620000000800 */
[----:B------:R-:W2:Y:S04]  /*15530*/  SHFL.IDX PT, R6, R8, RZ, 0x1e1f ;  /* 0x001e1fff08067589 */ /* 0x000ea800000e0000 */
[----:B------:R-:W3:Y:S04]  /*15540*/  SHFL.IDX PT, R0, R9, RZ, 0x1e1f ;  /* 0x001e1fff09007589 */ /* 0x000ee800000e0000 */
[----:B------:R-:W4:Y:S01]  /*15550*/  SHFL.IDX PT, R9, R9, 0x1, 0x1e1f ;  /* 0x003e1f0009097f89 */ /* 0x000f2200000e0000 */
[----:B0-----:R-:W-:-:S05]  /*15560*/  IMAD.SHL.U32 R11, R7, 0x10, RZ ;  /* 0x00000010070b7824 */ /* 0x001fca00078e00ff */
[----:B------:R-:W-:-:S04]  /*15570*/  LOP3.LUT R11, R11, 0x10, RZ, 0xc0, !PT ;  /* 0x000000100b0b7812 */ /* 0x000fc800078ec0ff */
[C---:B--2---:R-:W-:Y:S02]  /*15580*/  IADD3 R6, P0, R11.reuse, R6, RZ ;  /* 0x000000060b067210 */ /* 0x044fe40007f1e0ff */
[C---:B-1----:R-:W-:Y:S02]  /*15590*/  ISETP.GE.AND P4, PT, R11.reuse, R12, PT ;  /* 0x0000000c0b00720c */ /* 0x042fe40003f86270 */
[----:B------:R-:W-:Y:S01]  /*155a0*/  LOP3.LUT R13, R11, 0x20, RZ, 0xfc, !PT ;  /* 0x000000200b0d7812 */ /* 0x000fe200078efcff */
[----:B---3--:R-:W-:Y:S01]  /*155b0*/  IMAD.X R7, RZ, RZ, R0, P0 ;  /* 0x000000ffff077224 */ /* 0x008fe200000e0600 */
[----:B------:R-:W-:Y:S02]  /*155c0*/  ISETP.LT.OR P0, PT, R3, 0x1, P4 ;  /* 0x000000010300780c */ /* 0x000fe40002701670 */
[----:B------:R-:W-:Y:S02]  /*155d0*/  IADD3 R0, R22, R10, RZ ;  /* 0x0000000a16007210 */ /* 0x000fe40007ffe0ff */
[----:B------:R-:W-:-:S02]  /*155e0*/  ISETP.GE.AND P2, PT, R13, R12, PT ;  /* 0x0000000c0d00720c */ /* 0x000fc40003f46270 */
[----:B------:R-:W-:-:S07]  /*155f0*/  LOP3.LUT R11, R11, 0x40, RZ, 0xfc, !PT ;  /* 0x000000400b0b7812 */ /* 0x000fce00078efcff */
[----:B------:R-:W-:Y:S01]  /*15600*/  LDGSTS.E.BYPASS.LTC128B.128 [R0+0x9000], desc[UR42][R6.64], !P0 ;  /* 0x0900000006007fae */ /* 0x000fe2000c101d6a */
[----:B------:R-:W-:-:S13]  /*15610*/  ISETP.LT.OR P0, PT, R3, 0x1, P2 ;  /* 0x000000010300780c */ /* 0x000fda0001701670 */
[----:B------:R-:W-:Y:S01]  /*15620*/  LDGSTS.E.BYPASS.LTC128B.128 [R0+0xa000], desc[UR42][R6.64+0x20], !P0 ;  /* 0x0a00002006007fae */ /* 0x000fe2000c101d6a */
[----:B------:R-:W-:-:S04]  /*15630*/  ISETP.GE.AND P0, PT, R11, R12, PT ;  /* 0x0000000c0b00720c */ /* 0x000fc80003f06270 */
[----:B------:R-:W-:-:S13]  /*15640*/  ISETP.LT.OR P3, PT, R3, 0x1, P0 ;  /* 0x000000010300780c */ /* 0x000fda0000761670 */
[----:B------:R0:W-:Y:S01]  /*15650*/  LDGSTS.E.BYPASS.LTC128B.128 [R0+0xb000], desc[UR42][R6.64+0x40], !P3 ;  /* 0x0b00004006007fae */ /* 0x0001e2000d901d6a */
[----:B------:R-:W-:-:S03]  /*15660*/  ISETP.GE.AND P3, PT, R3, 0x41, PT ;  /* 0x000000410300780c */ /* 0x000fc60003f66270 */
[----:B0---4-:R0:W1:Y:S10]  /*15670*/  SHFL.IDX PT, R6, R8, 0x1, 0x1e1f ;  /* 0x003e1f0008067f89 */ /* 0x01107400000e0000 */
.L_x_677:
[----:B------:R-:W2:Y:S01]  /*15680*/  S2R R7, SR_TID.X ;  /* 0x0000000000077919 */ /* 0x000ea20000002100 */
[C---:B------:R-:W-:Y:S02]  /*15690*/  ISETP.LT.OR P4, PT, R3.reuse, 0x41, P4 ;  /* 0x000000410300780c */ /* 0x040fe40002781670 */
[C---:B------:R-:W-:Y:S02]  /*156a0*/  ISETP.LT.OR P2, PT, R3.reuse, 0x41, P2 ;  /* 0x000000410300780c */ /* 0x040fe40001741670 */
[----:B------:R-:W-:Y:S01]  /*156b0*/  ISETP.LT.OR P0, PT, R3, 0x41, P0 ;  /* 0x000000410300780c */ /* 0x000fe20000701670 */
[----:B--2---:R-:W-:-:S05]  /*156c0*/  IMAD.SHL.U32 R7, R7, 0x10, RZ ;  /* 0x0000001007077824 */ /* 0x004fca00078e00ff */
[----:B------:R-:W-:-:S04]  /*156d0*/  LOP3.LUT R7, R7, 0x10, RZ, 0xc0, !PT ;  /* 0x0000001007077812 */ /* 0x000fc800078ec0ff */
        /* <DEDUP_REMOVED lines=10> */
.L_x_553:
[----:B------:R-:W-:Y:S02]  /*15780*/  PLOP3.LUT P2, PT, P2, P0, PT, 0xa2, 0x0 ;  /* 0x000000000000781c */ /* 0x000fe40001741472 */
[----:B------:R-:W-:-:S08]  /*15790*/  @P0 R2UR P2, UR4, R4 ;  /* 0x00000000040402ca */ /* 0x000fd00000040000 */
[----:B------:R-:W-:-:S05]  /*157a0*/  @P0 PLOP3.LUT P0, PT, P2, PT, PT, 0x80, 0x0 ;  /* 0x000000000000081c */ /* 0x000fca000170f070 */
[----:B------:R-:W-:Y:S01]  /*157b0*/  @!P2 SYNCS.ARRIVE.TRANS64.RED.A0T1 RZ, [UR4+0x19c70], RZ ;  /* 0x019c70ffffffa9a7 */ /* 0x000fe20008200404 */
[----:B------:R-:W-:Y:S07]  /*157c0*/  @!P2 ARRIVES.LDGSTSBAR.64.TRANSCNT [UR4+0x19c70] ;  /* 0x019c7000ff00a9b0 */ /* 0x000fee0008000a84 */
[----:B------:R-:W-:Y:S05]  /*157d0*/  @P0 BRA.U.ANY `(.L_x_553) ;  /* 0xfffffffd00e80947 */ /* 0x000fea000393ffff */
[----:B------:R-:W-:Y:S01]  /*157e0*/  NOP ;  /* 0x0000000000007918 */ /* 0x000fe20000000000 */
[----:B------:R-:W-:-:S05]  /*157f0*/  IMAD.U32 R3, RZ, RZ, UR39 ;  /* 0x00000027ff037e24 */ /* 0x000fca000f8e00ff */
[----:B------:R-:W-:-:S13]  /*15800*/  ISETP.NE.AND P4, PT, R3, 0x3, PT ;  /* 0x000000030300780c */ /* 0x000fda0003f85270 */
[----:B------:R-:W-:Y:S05]  /*15810*/  @!P4 BRA `(.L_x_554) ;  /* 0x000000000004c947 */ /* 0x000fea0003800000 */
[----:B------:R-:W-:Y:S01]  /*15820*/  BPT.TRAP 0x1 ;  /* 0x000000040000795c */ /* 0x000fe20000300000 */
.L_x_554:
[----:B------:R2:W-:Y:S01]  /*15830*/  SYNCS.ARRIVE.TRANS64.A1T0 RZ, [R4+URZ+0x19c70], RZ ;  /* 0x019c70ff04ff79a7 */ /* 0x0005e2000810003f */
[----:B------:R-:W-:Y:S05]  /*15840*/  @!P4 BRA `(.L_x_555) ;  /* 0x000000000004c947 */ /* 0x000fea0003800000 */
[----:B------:R-:W-:Y:S01]  /*15850*/  BPT.TRAP 0x1 ;  /* 0x000000040000795c */ /* 0x000fe20000300000 */
.L_x_555:
[----:B------:R-:W3:Y:S01]  /*15860*/  LDL R3, [R1+0x30] ;  /* 0x0000300001037983 */ /* 0x000ee20000100800 */
[----:B------:R-:W-:Y:S01]  /*15870*/  BSSY B0, `(.L_x_556) ;  /* 0x0000003000007945 */ /* 0x000fe20003800000 */
[----:B---3--:R-:W3:Y:S03]  /*15880*/  SYNCS.PHASECHK.TRANS64.TRYWAIT P0, [R4+URZ+0x19c40], R3 ;  /* 0x019c4003040075a7 */ /* 0x008ee6000800017f */
[----:B---3--:R-:W-:Y:S05]  /*15890*/  @!P0 BRA `(.L_x_557) ;  /* 0x0000004400cc8947 */ /* 0x008fea0003800000 */
.L_x_678:
[----:B------:R-:W-:Y:S05]  /*158a0*/  BSYNC B0 ;  /* 0x0000000000007941 */ /* 0x000fea0003800000 */
.L_x_556:
[----:B0-----:R-:W0:Y:S01]  /*158b0*/  S2R R8, SR_TID.X ;  /* 0x0000000000087919 */ /* 0x001e220000002100 */
[----:B------:R-:W-:Y:S01]  /*158c0*/  ULDC.64 UR4, c[0x0][0x300] ;  /* 0x0000c00000047ab9 */ /* 0x000fe20000000a00 */
[----:B------:R-:W4:Y:S01]  /*158d0*/  LDC R9, c[0x0][0x2f4] ;  /* 0x0000bd00ff097b82 */ /* 0x000f220000000800 */
[----:B------:R-:W-:Y:S01]  /*158e0*/  IMAD R20, R20, UR4, RZ ;  /* 0x0000000414147c24 */ /* 0x000fe2000f8e02ff */
[----:B------:R-:W-:Y:S01]  /*158f0*/  ULDC.64 UR6, c[0x0][0x2e8] ;  /* 0x0000ba0000067ab9 */ /* 0x000fe20000000a00 */
[----:B-1----:R-:W-:-:S04]  /*15900*/  IMAD.WIDE.U32 R6, R5, UR4, RZ ;  /* 0x0000000405067c25 */ /* 0x002fc8000f8e00ff */
[----:B------:R-:W-:Y:S01]  /*15910*/  IMAD R20, R5, UR5, R20 ;  /* 0x0000000505147c24 */ /* 0x000fe2000f8e0214 */
[----:B------:R-:W-:Y:S02]  /*15920*/  ULDC.64 UR4, c[0x0][0x310] ;  /* 0x0000c40000047ab9 */ /* 0x000fe40000000a00 */
[----:B------:R-:W-:Y:S02]  /*15930*/  IMAD R21, R21, UR4, RZ ;  /* 0x0000000415157c24 */ /* 0x000fe4000f8e02ff */
[----:B------:R-:W-:Y:S02]  /*15940*/  IMAD.IADD R7, R7, 0x1, R20 ;  /* 0x0000000107077824 */ /* 0x000fe400078e0214 */
[----:B------:R-:W-:-:S04]  /*15950*/  IMAD.WIDE.U32 R6, R2, UR4, R6 ;  /* 0x0000000402067c25 */ /* 0x000fc8000f8e0006 */
[----:B------:R-:W-:Y:S01]  /*15960*/  IMAD R2, R2, UR5, R21 ;  /* 0x0000000502027c24 */ /* 0x000fe2000f8e0215 */
[----:B------:R-:W-:-:S03]  /*15970*/  ULDC.64 UR4, c[0x0][0x308] ;  /* 0x0000c20000047ab9 */ /* 0x000fc60000000a00 */
[----:B---3--:R-:W-:Y:S02]  /*15980*/  IMAD.IADD R3, R7, 0x1, R2 ;  /* 0x0000000107037824 */ /* 0x008fe400078e0202 */
[----:B------:R-:W-:Y:S02]  /*15990*/  IMAD.MOV.U32 R2, RZ, RZ, R6 ;  /* 0x000000ffff027224 */ /* 0x000fe400078e0006 */
[----:B------:R-:W-:Y:S02]  /*159a0*/  IMAD R6, R29, UR4, RZ ;  /* 0x000000041d067c24 */ /* 0x000fe4000f8e02ff */
[----:B0-----:R-:W-:Y:S02]  /*159b0*/  IMAD.SHL.U32 R10, R8, 0x10, RZ ;  /* 0x00000010080a7824 */ /* 0x001fe400078e00ff */
[----:B------:R-:W-:Y:S01]  /*159c0*/  IMAD.WIDE.U32 R2, R18, UR4, R2 ;  /* 0x0000000412027c25 */ /* 0x000fe2000f8e0002 */
[----:B------:R-:W-:Y:S02]  /*159d0*/  UMOV UR4, 0xffffffff ;  /* 0xffffffff00047882 */ /* 0x000fe40000000000 */
[----:B------:R-:W-:Y:S01]  /*159e0*/  LOP3.LUT R10, R10, 0x10, RZ, 0xc0, !PT ;  /* 0x000000100a0a7812 */ /* 0x000fe200078ec0ff */
[----:B------:R-:W-:Y:S01]  /*159f0*/  IMAD.SHL.U32 R8, R8, 0x10, RZ ;  /* 0x0000001008087824 */ /* 0x000fe200078e00ff */
[----:B------:R-:W-:Y:S01]  /*15a00*/  IADD3 R5, P0, R2, UR6, RZ ;  /* 0x0000000602057c10 */ /* 0x000fe2000ff1e0ff */
[----:B------:R-:W-:Y:S01]  /*15a10*/  IMAD R6, R18, UR5, R6 ;  /* 0x0000000512067c24 */ /* 0x000fe2000f8e0206 */
[----:B------:R-:W-:-:S02]  /*15a20*/  LOP3.LUT R11, R10, 0x40, RZ, 0xfc, !PT ;  /* 0x000000400a0b7812 */ /* 0x000fc400078efcff */
[----:B------:R-:W-:Y:S02]  /*15a30*/  LOP3.LUT R10, R10, 0x20, RZ, 0xfc, !PT ;  /* 0x000000200a0a7812 */ /* 0x000fe400078efcff */
[----:B------:R-:W-:Y:S02]  /*15a40*/  LOP3.LUT R8, R8, 0x10, RZ, 0xc0, !PT ;  /* 0x0000001008087812 */ /* 0x000fe400078ec0ff */
[----:B------:R-:W-:Y:S02]  /*15a50*/  IADD3.X R6, R3, UR7, R6, P0, !PT ;  /* 0x0000000703067c10 */ /* 0x000fe400087fe406 */
[-C--:B----4-:R-:W-:Y:S02]  /*15a60*/  ISETP.GE.AND P2, PT, R11, R9.reuse, PT ;  /* 0x000000090b00720c */ /* 0x090fe40003f46270 */
[-C--:B------:R-:W-:Y:S02]  /*15a70*/  ISETP.GE.AND P4, PT, R10, R9.reuse, PT ;  /* 0x000000090a00720c */ /* 0x080fe40003f86270 */
[----:B------:R-:W-:Y:S01]  /*15a80*/  ISETP.GE.AND P5, PT, R8, R9, PT ;  /* 0x000000090800720c */ /* 0x000fe20003fa6270 */
[----:B------:R-:W-:-:S12]  /*15a90*/  BRA.DIV UR4, `(.L_x_558) ;  /* 0x0000004604647947 */ /* 0x000fd8000b800000 */
[----:B------:R-:W0:Y:S04]  /*15aa0*/  SHFL.IDX PT, R3, R5, RZ, 0x1e1f ;  /* 0x001e1fff05037589 */ /* 0x000e2800000e0000 */
[----:B------:R-:W1:Y:S04]  /*15ab0*/  SHFL.IDX PT, R2, R6, RZ, 0x1e1f ;  /* 0x001e1fff06027589 */ /* 0x000e6800000e0000 */
[----:B------:R-:W3:Y:S04]  /*15ac0*/  SHFL.IDX PT, R5, R5, 0x1, 0x1e1f ;  /* 0x003e1f0005057f89 */ /* 0x000ee800000e0000 */
[----:B------:R-:W4:Y:S01]  /*15ad0*/  SHFL.IDX PT, R6, R6, 0x1, 0x1e1f ;  /* 0x003e1f0006067f89 */ /* 0x000f2200000e0000 */
[----:B0-----:R-:W-:-:S05]  /*15ae0*/  @P1 IADD3 R3, P0, R8, R3, RZ ;  /* 0x0000000308031210 */ /* 0x001fca0007f1e0ff */
[----:B-1----:R-:W-:-:S05]  /*15af0*/  @P1 IMAD.X R2, RZ, RZ, R2, P0 ;  /* 0x000000ffff021224 */ /* 0x002fca00000e0602 */
[----:B------:R-:W-:-:S04]  /*15b00*/  @P1 LOP3.LUT R3, R3, R2, RZ, 0x3c, !PT ;  /* 0x0000000203031212 */ /* 0x000fc800078e3cff */
[----:B------:R-:W-:-:S04]  /*15b10*/  @P1 LOP3.LUT R2, R3, R2, RZ, 0x3c, !PT ;  /* 0x0000000203021212 */ /* 0x000fc800078e3cff */
[----:B------:R-:W-:-:S05]  /*15b20*/  @P1 LOP3.LUT R3, R3, R2, RZ, 0x3c, !PT ;  /* 0x0000000203031212 */ /* 0x000fca00078e3cff */
[----:B------:R0:W-:Y:S04]  /*15b30*/  @P1 LDGSTS.E.BYPASS.LTC128B.128 [R0+0x13800], desc[UR42][R2.64], !P5 ;  /* 0x1380000002001fae */ /* 0x0001e8000e901d6a */
[----:B------:R0:W-:Y:S04]  /*15b40*/  @P1 LDGSTS.E.BYPASS.LTC128B.128 [R0+0x14800], desc[UR42][R2.64+0x20], !P4 ;  /* 0x1480002002001fae */ /* 0x0001e8000e101d6a */
[----:B---34-:R0:W-:Y:S02]  /*15b50*/  @P1 LDGSTS.E.BYPASS.LTC128B.128 [R0+0x15800], desc[UR42][R2.64+0x40], !P2 ;  /* 0x1580004002001fae */ /* 0x0181e4000d101d6a */
.L_x_684:
[----:B01----:R-:W-:-:S05]  /*15b60*/  @P3 IADD3 R2, P0, R8, R5, RZ ;  /* 0x0000000508023210 */ /* 0x003fca0007f1e0ff */
        /* <DEDUP_REMOVED lines=9> */
.L_x_559:
        /* <DEDUP_REMOVED lines=11> */
.L_x_560:
[----:B------:R0:W5:Y:S01]  /*15cb0*/  LDL.LU R5, [R1+0x28] ;  /* 0x0000280001057983 */ /* 0x0001620000300800 */
[----:B------:R0:W-:Y:S03]  /*15cc0*/  SYNCS.ARRIVE.TRANS64.A1T0 RZ, [R4+URZ+0x19c30], RZ ;  /* 0x019c30ff04ff79a7 */ /* 0x0001e6000810003f */
[----:B------:R0:W5:Y:S02]  /*15cd0*/  LDL.LU R3, [R1+0x38] ;  /* 0x0000380001037983 */ /* 0x0001640000300800 */
[----:B------:R-:W-:Y:S05]  /*15ce0*/  WARPSYNC.ALL ;  /* 0x0000000000007948 */ /* 0x000fea0003800000 */
[----:B------:R-:W-:Y:S01]  /*15cf0*/  ULDC.64 UR4, c[0x0][0x298] ;  /* 0x0000a60000047ab9 */ /* 0x000fe20000000a00 */
[----:B------:R-:W-:Y:S01]  /*15d00*/  ULDC.64 UR6, c[0x0][0xa00] ;  /* 0x0002800000067ab9 */ /* 0x000fe20000000a00 */
[----:B------:R-:W-:Y:S01]  /*15d10*/  IADD3 R0, R22, 0xf000, RZ ;  /* 0x0000f00016007810 */ /* 0x000fe20007ffe0ff */
[----:B------:R-:W-:Y:S01]  /*15d20*/  BSSY B6, `(.L_x_561) ;  /* 0x0000020000067945 */ /* 0x000fe20003800000 */
[----:B------:R-:W-:Y:S01]  /*15d30*/  BAR.SYNC.DEFER_BLOCKING 0x8, 0x200 ;  /* 0x0208000000007b1d */ /* 0x000fe20000010000 */
[----:B------:R-:W-:-:S02]  /*15d40*/  ISETP.NE.U32.AND P0, PT, RZ, UR6, PT ;  /* 0x00000006ff007c0c */ /* 0x000fc4000bf05070 */
[----:B------:R-:W-:Y:S02]  /*15d50*/  LOP3.LUT P1, RZ, R0, 0x9f, RZ, 0xc0, !PT ;  /* 0x0000009f00ff7812 */ /* 0x000fe4000782c0ff */
[----:B------:R-:W-:-:S04]  /*15d60*/  ISETP.NE.AND.EX P0, PT, RZ, UR7, PT, P0 ;  /* 0x00000007ff007c0c */ /* 0x000fc8000bf05300 */
[----:B------:R-:W-:Y:S02]  /*15d70*/  SEL R26, R26, RZ, !P0 ;  /* 0x000000ff1a1a7207 */ /* 0x000fe40004000000 */
[----:B-----5:R-:W-:-:S05]  /*15d80*/  SHF.R.S32.HI R2, RZ, 0x1f, R5 ;  /* 0x0000001fff027819 */ /* 0x020fca0000011405 */
[----:B------:R-:W-:-:S04]  /*15d90*/  IMAD R2, R2, UR4, RZ ;  /* 0x0000000402027c24 */ /* 0x000fc8000f8e02ff */
[----:B------:R-:W-:Y:S01]  /*15da0*/  IMAD R0, R5, UR5, R2 ;  /* 0x0000000505007c24 */ /* 0x000fe2000f8e0202 */
[----:B------:R-:W-:Y:S01]  /*15db0*/  SEL R2, R3, RZ, !P0 ;  /* 0x000000ff03027207 */ /* 0x000fe20004000000 */
[----:B0-2---:R-:W-:-:S04]  /*15dc0*/  IMAD.WIDE.U32 R4, R5, UR4, RZ ;  /* 0x0000000405047c25 */ /* 0x005fc8000f8e00ff */
[----:B------:R-:W-:Y:S01]  /*15dd0*/  IMAD.IADD R0, R5, 0x1, R0 ;  /* 0x0000000105007824 */ /* 0x000fe200078e0200 */
[----:B------:R0:W-:Y:S04]  /*15de0*/  STL.64 [R1+0x30], R4 ;  /* 0x0000300401007387 */ /* 0x0001e80000100a00 */
[----:B------:R0:W-:Y:S04]  /*15df0*/  STL [R1+0x38], R2 ;  /* 0x0000380201007387 */ /* 0x0001e80000100800 */
[----:B------:R0:W-:Y:S01]  /*15e00*/  STL [R1+0x28], R0 ;  /* 0x0000280001007387 */ /* 0x0001e20000100800 */
        /* <DEDUP_REMOVED lines=17> */
.L_x_562:
[----:B------:R-:W-:Y:S05]  /*15f20*/  BSYNC B6 ;  /* 0x0000000000067941 */ /* 0x000fea0003800000 */
.L_x_561:
[----:B0-----:R-:W2:Y:S01]  /*15f30*/  LDL.LU R2, [R1+0x28] ;  /* 0x0000280001027983 */ /* 0x001ea20000300800 */
[----:B------:R-:W0:Y:S01]  /*15f40*/  LDC R9, c[0x0][0x448] ;  /* 0x00011200ff097b82 */ /* 0x000e220000000800 */
[----:B------:R-:W-:Y:S01]  /*15f50*/  ULDC.64 UR4, c[0x0][0x2d8] ;  /* 0x0000b60000047ab9 */ /* 0x000fe20000000a00 */
[----:B------:R-:W-:Y:S01]  /*15f60*/  ULDC.64 UR6, c[0x0][0x2c8] ;  /* 0x0000b20000067ab9 */ /* 0x000fe20000000a00 */
[----:B------:R-:W3:Y:S01]  /*15f70*/  LDL.LU.64 R20, [R1+0x30] ;  /* 0x0000300001147983 */ /* 0x000ee20000300a00 */
[----:B------:R-:W-:-:S03]  /*15f80*/  ULDC.64 UR8, c[0x0][0x280] ;  /* 0x0000a00000087ab9 */ /* 0x000fc60000000a00 */
[----:B------:R-:W4:Y:S01]  /*15f90*/  LDL.LU R4, [R1+0x38] ;  /* 0x0000380001047983 */ /* 0x000f220000300800 */
[----:B------:R-:W-:-:S04]  /*15fa0*/  IMAD R0, R29, UR4, RZ ;  /* 0x000000041d007c24 */ /* 0x000fc8000f8e02ff */
[----:B------:R-:W-:Y:S01]  /*15fb0*/  IMAD R0, R18, UR5, R0 ;  /* 0x0000000512007c24 */ /* 0x000fe2000f8e0200 */
[----:B0-----:R-:W-:-:S13]  /*15fc0*/  ISETP.NE.AND P0, PT, R9, 0x1, PT ;  /* 0x000000010900780c */ /* 0x001fda0003f05270 */
[----:B------:R-:W0:Y:S08]  /*15fd0*/  @P0 LDC R5, c[0x0][0x44c] ;  /* 0x00011300ff050b82 */ /* 0x000e300000000800 */
[----:B------:R-:W1:Y:S08]  /*15fe0*/  @P0 LDC R6, c[0x0][0x450] ;  /* 0x00011400ff060b82 */ /* 0x000e700000000800 */
[----:B------:R-:W1:Y:S01]  /*15ff0*/  @P0 LDC R8, c[0x0][0x450] ;  /* 0x00011400ff080b82 */ /* 0x000e620000000800 */
[----:B--2---:R-:W-:Y:S01]  /*16000*/  IMAD.MOV.U32 R3, RZ, RZ, R2 ;  /* 0x000000ffff037224 */ /* 0x004fe200078e0002 */
[----:B---3--:R-:W-:Y:S01]  /*16010*/  MOV R2, R20 ;  /* 0x0000001400027202 */ /* 0x008fe20000000f00 */
[----:B------:R-:W2:Y:S01]  /*16020*/  S2R R21, SR_TID.X ;  /* 0x0000000000157919 */ /* 0x000ea20000002100 */
[----:B------:R-:W3:Y:S03]  /*16030*/  S2R R20, SR_TID.X ;  /* 0x0000000000147919 */ /* 0x000ee60000002100 */
[----:B------:R-:W-:Y:S01]  /*16040*/  IMAD.WIDE.U32 R2, R18, UR4, R2 ;  /* 0x0000000412027c25 */ /* 0x000fe2000f8e0002 */
[----:B------:R-:W-:-:S03]  /*16050*/  ULDC.64 UR4, c[0x0][0x2e0] ;  /* 0x0000b80000047ab9 */ /* 0x000fc60000000a00 */
[----:B------:R-:W-:Y:S02]  /*16060*/  IMAD.IADD R3, R3, 0x1, R0 ;  /* 0x0000000103037824 */ /* 0x000fe400078e0200 */
[----:B----4-:R-:W-:Y:S02]  /*16070*/  IMAD R0, R4, UR4, RZ ;  /* 0x0000000404007c24 */ /* 0x010fe4000f8e02ff */
[----:B------:R-:W-:-:S04]  /*16080*/  IMAD.WIDE.U32 R2, R26, UR4, R2 ;  /* 0x000000041a027c25 */ /* 0x000fc8000f8e0002 */
[----:B------:R-:W-:Y:S01]  /*16090*/  IMAD R0, R26, UR5, R0 ;  /* 0x000000051a007c24 */ /* 0x000fe2000f8e0200 */
[----:B------:R-:W-:-:S03]  /*160a0*/  ULDC.64 UR4, c[0x0][0x2d0] ;  /* 0x0000b40000047ab9 */ /* 0x000fc60000000a00 */
[----:B------:R-:W-:Y:S02]  /*160b0*/  IMAD.IADD R3, R3, 0x1, R0 ;  /* 0x0000000103037824 */ /* 0x000fe400078e0200 */
[----:B--2---:R-:W-:Y:S01]  /*160c0*/  IMAD.SHL.U32 R21, R21, 0x40, RZ ;  /* 0x0000004015157824 */ /* 0x004fe200078e00ff */
[----:B---3--:R-:W-:-:S04]  /*160d0*/  LOP3.LUT R20, R20, 0x7f, RZ, 0xc0, !PT ;  /* 0x0000007f14147812 */ /* 0x008fc800078ec0ff */
[----:B------:R-:W-:Y:S02]  /*160e0*/  LOP3.LUT R21, R21, 0x40, RZ, 0xc0, !PT ;  /* 0x0000004015157812 */ /* 0x000fe400078ec0ff */
[----:B------:R-:W-:-:S04]  /*160f0*/  SHF.R.U32.HI R20, RZ, 0x1, R20 ;  /* 0x00000001ff147819 */ /* 0x000fc80000011614 */
[----:B------:R-:W-:Y:S02]  /*16100*/  LOP3.LUT R20, R20, R21, RZ, 0xfc, !PT ;  /* 0x0000001514147212 */ /* 0x000fe400078efcff */
[----:B------:R2:W5:Y:S03]  /*16110*/  LDL R21, [R1+0x3c] ;  /* 0x00003c0001157983 */ /* 0x0005660000100800 */
[----:B------:R-:W-:-:S04]  /*16120*/  IMAD R0, R17, 0xc0, R20 ;  /* 0x000000c011007824 */ /* 0x000fc800078e0214 */
[----:B0-----:R-:W-:-:S04]  /*16130*/  @P0 IMAD.HI.U32 R5, R0, R5, RZ ;  /* 0x0000000500050227 */ /* 0x001fc800078e00ff */
[----:B------:R-:W-:Y:S01]  /*16140*/  IMAD.MOV.U32 R4, RZ, RZ, R0 ;  /* 0x000000ffff047224 */ /* 0x000fe200078e0000 */
[----:B-1----:R-:W-:-:S04]  /*16150*/  @P0 SHF.R.U32.HI R4, RZ, R6, R5 ;  /* 0x00000006ff040219 */ /* 0x002fc80000011605 */
[--C-:B------:R-:W-:Y:S01]  /*16160*/  SHF.R.S32.HI R5, RZ, 0x1f, R4.reuse ;  /* 0x0000001fff057819 */ /* 0x100fe20000011404 */
[----:B------:R-:W-:-:S04]  /*16170*/  IMAD.MOV R6, RZ, RZ, -R4 ;  /* 0x000000ffff067224 */ /* 0x000fc800078e0a04 */
[----:B------:R-:W-:Y:S02]  /*16180*/  IMAD R5, R5, UR4, RZ ;  /* 0x0000000405057c24 */ /* 0x000fe4000f8e02ff */
[----:B------:R-:W-:Y:S02]  /*16190*/  IMAD R6, R9, R6, R0 ;  /* 0x0000000609067224 */ /* 0x000fe400078e0200 */
[C---:B------:R-:W-:Y:S02]  /*161a0*/  IMAD R7, R4.reuse, UR5, R5 ;  /* 0x0000000504077c24 */ /* 0x040fe4000f8e0205 */
[----:B------:R-:W-:-:S04]  /*161b0*/  IMAD.WIDE.U32 R4, R4, UR4, R2 ;  /* 0x0000000404047c25 */ /* 0x000fc8000f8e0002 */
[----:B------:R-:W-:Y:S01]  /*161c0*/  IMAD.IADD R5, R5, 0x1, R7 ;  /* 0x0000000105057824 */ /* 0x000fe200078e0207 */
[----:B------:R-:W-:Y:S01]  /*161d0*/  SHF.R.S32.HI R7, RZ, 0x1f, R6 ;  /* 0x0000001fff077819 */ /* 0x000fe20000011406 */
[----:B------:R-:W-:-:S04]  /*161e0*/  IMAD.WIDE.U32 R4, R6, UR6, R4 ;  /* 0x0000000606047c25 */ /* 0x000fc8000f8e0004 */
[----:B------:R-:W-:-:S04]  /*161f0*/  IMAD R7, R7, UR6, RZ ;  /* 0x0000000607077c24 */ /* 0x000fc8000f8e02ff */
[----:B------:R-:W-:Y:S01]  /*16200*/  IMAD R7, R6, UR7, R7 ;  /* 0x0000000706077c24 */ /* 0x000fe2000f8e0207 */
[----:B------:R-:W-:-:S04]  /*16210*/  IADD3 R6, P1, R4, UR8, RZ ;  /* 0x0000000804067c10 */ /* 0x000fc8000ff3e0ff */
[----:B------:R-:W-:Y:S02]  /*16220*/  IADD3.X R4, R5, UR9, R7, P1, !PT ;  /* 0x0000000905047c10 */ /* 0x000fe40008ffe407 */
[----:B------:R-:W0:Y:S01]  /*16230*/  @P0 LDC R7, c[0x0][0x44c] ;  /* 0x00011300ff070b82 */ /* 0x000e220000000800 */
[----:B------:R-:W-:-:S04]  /*16240*/  VIADD R0, R0, 0x80 ;  /* 0x0000008000007836 */ /* 0x000fc80000000000 */
[----:B------:R-:W-:Y:S02]  /*16250*/  IMAD.MOV.U32 R5, RZ, RZ, R0 ;  /* 0x000000ffff057224 */ /* 0x000fe400078e0000 */
[----:B0-----:R-:W-:-:S05]  /*16260*/  @P0 IMAD.HI.U32 R7, R0, R7, RZ ;  /* 0x0000000700070227 */ /* 0x001fca00078e00ff */
[----:B------:R-:W-:Y:S02]  /*16270*/  @P0 SHF.R.U32.HI R5, RZ, R8, R7 ;  /* 0x00000008ff050219 */ /* 0x000fe40000011607 */
[----:B------:R2:W5:Y:S01]  /*16280*/  LDL R8, [R1+0x24] ;  /* 0x0000240001087983 */ /* 0x0005620000100800 */
[----:B------:R-:W0:Y:S02]  /*16290*/  S2R R20, SR_TID.X ;  /* 0x0000000000147919 */ /* 0x000e240000002100 */
[----:B------:R-:W-:-:S04]  /*162a0*/  IMAD.MOV R7, RZ, RZ, -R5 ;  /* 0x000000ffff077224 */ /* 0x000fc800078e0a05 */
[----:B------:R-:W-:Y:S01]  /*162b0*/  IMAD R0, R9, R7, R0 ;  /* 0x0000000709007224 */ /* 0x000fe200078e0200 */
[----:B------:R-:W-:Y:S01]  /*162c0*/  SHF.R.S32.HI R7, RZ, 0x1f, R5 ;  /* 0x0000001fff077819 */ /* 0x000fe20000011405 */
[----:B------:R-:W-:-:S04]  /*162d0*/  IMAD.WIDE.U32 R2, R5, UR4, R2 ;  /* 0x0000000405027c25 */ /* 0x000fc8000f8e0002 */
[----:B------:R-:W-:Y:S01]  /*162e0*/  IMAD R7, R7, UR4, RZ ;  /* 0x0000000407077c24 */ /* 0x000fe2000f8e02ff */
[----:B------:R-:W-:-:S03]  /*162f0*/  ULDC UR4, c[0x0][0x2b8] ;  /* 0x0000ae0000047ab9 */ /* 0x000fc60000000800 */
[----:B------:R-:W-:Y:S01]  /*16300*/  IMAD R7, R5, UR5, R7 ;  /* 0x0000000505077c24 */ /* 0x000fe2000f8e0207 */
[----:B------:R-:W-:-:S03]  /*16310*/  SHF.R.S32.HI R5, RZ, 0x1f, R0 ;  /* 0x0000001fff057819 */ /* 0x000fc60000011400 */
[----:B------:R-:W-:Y:S02]  /*16320*/  IMAD.IADD R3, R3, 0x1, R7 ;  /* 0x0000000103037824 */ /* 0x000fe400078e0207 */
[----:B------:R-:W-:Y:S02]  /*16330*/  IMAD R5, R5, UR6, RZ ;  /* 0x0000000605057c24 */ /* 0x000fe4000f8e02ff */
[----:B------:R-:W-:Y:S01]  /*16340*/  IMAD.WIDE.U32 R2, R0, UR6, R2 ;  /* 0x0000000600027c25 */ /* 0x000fe2000f8e0002 */
[----:B0-----:R-:W-:-:S03]  /*16350*/  SHF.L.U32 R11, R20, 0x4, RZ ;  /* 0x00000004140b7819 */ /* 0x001fc600000006ff */
[----:B------:R-:W-:Y:S01]  /*16360*/  IMAD.SHL.U32 R10, R20, 0x10, RZ ;  /* 0x00000010140a7824 */ /* 0x000fe200078e00ff */
[----:B------:R-:W-:Y:S01]  /*16370*/  LOP3.LUT R11, R11, 0x10, RZ, 0xc0, !PT ;  /* 0x000000100b0b7812 */ /* 0x000fe200078ec0ff */
[----:B------:R-:W-:Y:S01]  /*16380*/  IMAD R5, R0, UR7, R5 ;  /* 0x0000000700057c24 */ /* 0x000fe2000f8e0205 */
[----:B------:R-:W-:Y:S02]  /*16390*/  IADD3 R7, P0, R2, UR8, RZ ;  /* 0x0000000802077c10 */ /* 0x000fe4000ff1e0ff */
[C---:B------:R-:W-:Y:S02]  /*163a0*/  LOP3.LUT R12, R11.reuse, 0x20, RZ, 0xfc, !PT ;  /* 0x000000200b0c7812 */ /* 0x040fe400078efcff */
[----:B------:R-:W-:Y:S02]  /*163b0*/  LOP3.LUT R10, R10, 0x10, RZ, 0xc0, !PT ;  /* 0x000000100a0a7812 */ /* 0x000fe400078ec0ff */
[----:B------:R-:W-:Y:S01]  /*163c0*/  LOP3.LUT R11, R11, 0x40, RZ, 0xfc, !PT ;  /* 0x000000400b0b7812 */ /* 0x000fe200078efcff */
[----:B------:R-:W-:Y:S01]  /*163d0*/  UMOV UR5, 0xffffffff ;  /* 0xffffffff00057882 */ /* 0x000fe20000000000 */
[----:B------:R-:W-:-:S02]  /*163e0*/  IADD3.X R5, R3, UR9, R5, P0, !PT ;  /* 0x0000000903057c10 */ /* 0x000fc400087fe405 */
[----:B------:R-:W-:Y:S02]  /*163f0*/  LOP3.LUT R20, R20, 0x7f, RZ, 0xc0, !PT ;  /* 0x0000007f14147812 */ /* 0x000fe400078ec0ff */
[----:B------:R-:W-:Y:S02]  /*16400*/  ISETP.GE.AND P3, PT, R10, UR4, PT ;  /* 0x000000040a007c0c */ /* 0x000fe4000bf66270 */
[----:B------:R-:W-:Y:S02]  /*16410*/  ISETP.GE.AND P0, PT, R12, UR4, PT ;  /* 0x000000040c007c0c */ /* 0x000fe4000bf06270 */
[----:B------:R-:W-:Y:S02]  /*16420*/  ISETP.GE.AND P1, PT, R11, UR4, PT ;  /* 0x000000040b007c0c */ /* 0x000fe4000bf26270 */
[----:B------:R-:W-:Y:S01]  /*16430*/  SHF.R.U32.HI R20, RZ, 0x1, R20 ;  /* 0x00000001ff147819 */ /* 0x000fe20000011614 */
[----:B--2---:R-:W-:Y:S10]  /*16440*/  BRA.DIV UR5, `(.L_x_563) ;  /* 0x0000003e05a87947 */ /* 0x004ff4000b800000 */
[----:B------:R-:W0:Y:S01]  /*16450*/  SHFL.IDX PT, R3, R6, RZ, 0x1e1f ;  /* 0x001e1fff06037589 */ /* 0x000e2200000e0000 */
[----:B-----5:R-:W-:Y:S02]  /*16460*/  IMAD R0, R21, R9, RZ ;  /* 0x0000000915007224 */ /* 0x020fe400078e02ff */
[----:B------:R-:W-:Y:S01]  /*16470*/  IMAD R17, R17, 0xc0, R20 ;  /* 0x000000c011117824 */ /* 0x000fe200078e0214 */
[----:B------:R-:W1:Y:S04]  /*16480*/  SHFL.IDX PT, R2, R4, RZ, 0x1e1f ;  /* 0x001e1fff04027589 */ /* 0x000e6800000e0000 */
[----:B------:R-:W-:Y:S01]  /*16490*/  ISETP.GE.AND P2, PT, R17, R0, PT ;  /* 0x000000001100720c */ /* 0x000fe20003f46270 */
[----:B------:R-:W2:Y:S04]  /*164a0*/  SHFL.IDX PT, R6, R6, 0x1, 0x1e1f ;  /* 0x003e1f0006067f89 */ /* 0x000ea800000e0000 */
[----:B------:R-:W3:Y:S08]  /*164b0*/  SHFL.IDX PT, R4, R4, 0x1, 0x1e1f ;  /* 0x003e1f0004047f89 */ /* 0x000ef000000e0000 */
[----:B0-----:R-:W-:-:S05]  /*164c0*/  @!P2 IADD3 R3, P4, R10, R3, RZ ;  /* 0x000000030a03a210 */ /* 0x001fca0007f9e0ff */
[----:B-1----:R-:W-:-:S05]  /*164d0*/  @!P2 IMAD.X R2, RZ, RZ, R2, P4 ;  /* 0x000000ffff02a224 */ /* 0x002fca00020e0602 */
[----:B------:R-:W-:-:S04]  /*164e0*/  @!P2 LOP3.LUT R3, R3, R2, RZ, 0x3c, !PT ;  /* 0x000000020303a212 */ /* 0x000fc800078e3cff */
[----:B------:R-:W-:-:S04]  /*164f0*/  @!P2 LOP3.LUT R2, R3, R2, RZ, 0x3c, !PT ;  /* 0x000000020302a212 */ /* 0x000fc800078e3cff */
[----:B------:R-:W-:-:S05]  /*16500*/  @!P2 LOP3.LUT R3, R3, R2, RZ, 0x3c, !PT ;  /* 0x000000020303a212 */ /* 0x000fca00078e3cff */
[----:B------:R-:W-:Y:S04]  /*16510*/  @!P2 LDGSTS.E.BYPASS.LTC128B.128 [R8+0xf000], desc[UR42][R2.64], !P3 ;  /* 0x0f0000000208afae */ /* 0x000fe8000d901d6a */
[----:B------:R-:W-:Y:S04]  /*16520*/  @!P2 LDGSTS.E.BYPASS.LTC128B.128 [R8+0x10800], desc[UR42][R2.64+0x20], !P0 ;  /* 0x108000200208afae */ /* 0x000fe8000c101d6a */
[----:B------:R0:W-:Y:S02]  /*16530*/  @!P2 LDGSTS.E.BYPASS.LTC128B.128 [R8+0x12000], desc[UR42][R2.64+0x40], !P1 ;  /* 0x120000400208afae */ /* 0x0001e4000c901d6a */
[----:B0-----:R-:W-:-:S05]  /*16540*/  VIADD R2, R17, 0x40 ;  /* 0x0000004011027836 */ /* 0x001fca0000000000 */
[----:B------:R-:W-:-:S13]  /*16550*/  ISETP.GE.AND P2, PT, R2, R0, PT ;  /* 0x000000000200720c */ /* 0x000fda0003f46270 */
[----:B--2---:R-:W-:-:S05]  /*16560*/  @!P2 IADD3 R2, P4, R10, R6, RZ ;  /* 0x000000060a02a210 */ /* 0x004fca0007f9e0ff */
[----:B---3--:R-:W-:-:S05]  /*16570*/  @!P2 IMAD.X R3, RZ, RZ, R4, P4 ;  /* 0x000000ffff03a224 */ /* 0x008fca00020e0604 */
[----:B------:R-:W-:Y:S04]  /*16580*/  @!P2 LDGSTS.E.BYPASS.LTC128B.128 [R8+0xf800], desc[UR42][R2.64], !P3 ;  /* 0x0f8000000208afae */ /* 0x000fe8000d901d6a */
[----:B------:R-:W-:Y:S04]  /*16590*/  @!P2 LDGSTS.E.BYPASS.LTC128B.128 [R8+0x11000], desc[UR42][R2.64+0x20], !P0 ;  /* 0x110000200208afae */ /* 0x000fe8000c101d6a */
[----:B------:R0:W-:Y:S04]  /*165a0*/  @!P2 LDGSTS.E.BYPASS.LTC128B.128 [R8+0x12800], desc[UR42][R2.64+0x40], !P1 ;  /* 0x128000400208afae */ /* 0x0001e8000c901d6a */
[----:B0-----:R0:W1:Y:S04]  /*165b0*/  SHFL.IDX PT, R3, R5, RZ, 0x1e1f ;  /* 0x001e1fff05037589 */ /* 0x00106800000e0000 */
[----:B------:R0:W2:Y:S02]  /*165c0*/  SHFL.IDX PT, R2, R7, RZ, 0x1e1f ;  /* 0x001e1fff07027589 */ /* 0x0000a400000e0000 */
.L_x_691:
[----:B------:R-:W-:Y:S01]  /*165d0*/  VIADD R17, R17, 0x80 ;  /* 0x0000008011117836 */ /* 0x000fe20000000000 */
[----:B------:R-:W-:Y:S04]  /*165e0*/  BSSY B0, `(.L_x_564) ;  /* 0x000000b000007945 */ /* 0x000fe80003800000 */
[----:B------:R-:W-:-:S13]  /*165f0*/  ISETP.GE.AND P2, PT, R17, R0, PT ;  /* 0x000000001100720c */ /* 0x000fda0003f46270 */
[----:B------:R-:W-:Y:S05]  /*16600*/  @P2 BRA `(.L_x_565) ;  /* 0x0000000000202947 */ /* 0x000fea0003800000 */
[----:B--2---:R-:W-:-:S05]  /*16610*/  IADD3 R2, P2, R10, R2, RZ ;  /* 0x000000020a027210 */ /* 0x004fca0007f5e0ff */
[----:B-1----:R-:W-:-:S05]  /*16620*/  IMAD.X R3, RZ, RZ, R3, P2 ;  /* 0x000000ffff037224 */ /* 0x002fca00010e0603 */
[----:B------:R-:W-:Y:S01]  /*16630*/  @!PT LDS RZ, [RZ] ;  /* 0x00000000fffff984 */ /* 0x000fe20000000800 */
[----:B------:R-:W-:Y:S01]  /*16640*/  @!PT LDS RZ, [RZ] ;  /* 0x00000000fffff984 */ /* 0x000fe20000000800 */
[----:B------:R-:W-:Y:S01]  /*16650*/  @!PT LDS RZ, [RZ] ;  /* 0x00000000fffff984 */ /* 0x000fe20000000800 */
[----:B------:R3:W-:Y:S04]  /*16660*/  LDGSTS.E.BYPASS.LTC128B.128 [R8+0x10000], desc[UR42][R2.64], !P3 ;  /* 0x1000000002087fae */ /* 0x0007e8000d901d6a */
[----:B------:R3:W-:Y:S04]  /*16670*/  LDGSTS.E.BYPASS.LTC128B.128 [R8+0x11800], desc[UR42][R2.64+0x20], !P0 ;  /* 0x1180002002087fae */ /* 0x0007e8000c101d6a */
[----:B------:R3:W-:Y:S02]  /*16680*/  LDGSTS.E.BYPASS.LTC128B.128 [R8+0x13000], desc[UR42][R2.64+0x40], !P1 ;  /* 0x1300004002087fae */ /* 0x0007e4000c901d6a */
.L_x_565:
[----:B------:R-:W-:Y:S05]  /*16690*/  BSYNC B0 ;  /* 0x0000000000007941 */ /* 0x000fea0003800000 */
.L_x_564:
[----:B------:R-:W-:Y:S01]  /*166a0*/  NOP ;  /* 0x0000000000007918 */ /* 0x000fe20000000000 */
[----:B------:R-:W-:-:S13]  /*166b0*/  PLOP3.LUT P0, PT, PT, PT, PT, 0x80, 0x0 ;  /* 0x000000000000781c */ /* 0x000fda0003f0f070 */
.L_x_566:
[----:B------:R-:W-:Y:S02]  /*166c0*/  PLOP3.LUT P1, PT, P1, P0, PT, 0xa2, 0x0 ;  /* 0x000000000000781c */ /* 0x000fe40000f21472 */
[----:B------:R-:W-:-:S08]  /*166d0*/  @P0 R2UR P1, UR4, R22 ;  /* 0x00000000160402ca */ /* 0x000fd00000020000 */
[----:B------:R-:W-:-:S05]  /*166e0*/  @P0 PLOP3.LUT P0, PT, P1, PT, PT, 0x80, 0x0 ;  /* 0x000000000000081c */ /* 0x000fca0000f0f070 */
[----:B------:R-:W-:Y:S01]  /*166f0*/  @!P1 SYNCS.ARRIVE.TRANS64.RED.A0T1 RZ, [UR4+0x19c00], RZ ;  /* 0x019c00ffffff99a7 */ /* 0x000fe20008200404 */
[----:B------:R-:W-:Y:S07]  /*16700*/  @!P1 ARRIVES.LDGSTSBAR.64.TRANSCNT [UR4+0x19c00] ;  /* 0x019c0000ff0099b0 */ /* 0x000fee0008000a84 */
[----:B------:R-:W-:Y:S05]  /*16710*/  @P0 BRA.U.ANY `(.L_x_566) ;  /* 0xfffffffd00e80947 */ /* 0x000fea000393ffff */
[----:B--23--:R-:W2:Y:S02]  /*16720*/  LDL.LU R2, [R1+0x40] ;  /* 0x0000400001027983 */ /* 0x00cea40000300800 */
        /* <DEDUP_REMOVED lines=9> */
[----:B------:R-:W3:Y:S03]  /*167c0*/  SYNCS.PHASECHK.TRANS64.TRYWAIT P0, [R22+URZ+0x19c20], R0 ;  /* 0x019c2000160075a7 */ /* 0x000ee6000800017f */
[----:B--23--:R-:W-:Y:S05]  /*167d0*/  @!P0 BRA `(.L_x_568) ;  /* 0x0000003c00b48947 */ /* 0x00cfea0003800000 */
.L_x_692:
[----:B------:R-:W-:Y:S05]  /*167e0*/  BSYNC B0 ;  /* 0x0000000000007941 */ /* 0x000fea0003800000 */
.L_x_567:
[----:B------:R-:W3:Y:S02]  /*167f0*/  LDL.LU R2, [R1+0x20] ;  /* 0x0000200001027983 */ /* 0x000ee40000300800 */
[----:B---3--:R-:W-:-:S13]  /*16800*/  ISETP.GE.AND P0, PT, R2, 0x81, PT ;  /* 0x000000810200780c */ /* 0x008fda0003f06270 */
[----:B------:R-:W-:Y:S05]  /*16810*/  @!P0 BRA `(.L_x_569) ;  /* 0x00000010004c8947 */ /* 0x000fea0003800000 */
[----:B------:R-:W3:Y:S01]  /*16820*/  LDL.LU R2, [R1+0x48] ;  /* 0x0000480001027983 */ /* 0x000ee20000300800 */
[----:B------:R-:W-:Y:S02]  /*16830*/  IMAD.MOV.U32 R4, RZ, RZ, R23 ;  /* 0x000000ffff047224 */ /* 0x000fe400078e0017 */
[----:B0-----:R-:W-:Y:S01]  /*16840*/  IMAD.MOV.U32 R5, RZ, RZ, R25 ;  /* 0x000000ffff057224 */ /* 0x001fe200078e0019 */
[----:B---3--:R-:W-:-:S07]  /*16850*/  LEA.HI.SX32 R20, R2, 0xfffffffe, 0x19 ;  /* 0xfffffffe02147811 */ /* 0x008fce00078fcaff */
.L_x_589:
[----:B0--3--:R-:W3:Y:S01]  /*16860*/  LDL R9, [R1] ;  /* 0x0000000001097983 */ /* 0x009ee20000100800 */
[----:B------:R-:W0:Y:S03]  /*16870*/  LDC R7, c[0x0][0x430] ;  /* 0x00010c00ff077b82 */ /* 0x000e260000000800 */
[----:B------:R-:W4:Y:S01]  /*16880*/  LDL R8, [R1+0x4] ;  /* 0x0000040001087983 */ /* 0x000f220000100800 */
[----:B------:R-:W2:Y:S01]  /*16890*/  S2R R2, SR_TID.X ;  /* 0x0000000000027919 */ /* 0x000ea20000002100 */
[----:B0-----:R-:W-:-:S13]  /*168a0*/  ISETP.NE.AND P0, PT, R7, 0x1, PT ;  /* 0x000000010700780c */ /* 0x001fda0003f05270 */
[----:B------:R-:W0:Y:S01]  /*168b0*/  @P0 LDC R6, c[0x0][0x434] ;  /* 0x00010d00ff060b82 */ /* 0x000e220000000800 */
[----:B--2---:R-:W-:-:S04]  /*168c0*/  LOP3.LUT R0, R2, 0x7f, RZ, 0xc0, !PT ;  /* 0x0000007f02007812 */ /* 0x004fc800078ec0ff */
[----:B-1----:R-:W-:-:S03]  /*168d0*/  SHF.R.U32.HI R3, RZ, 0x1, R0 ;  /* 0x00000001ff037819 */ /* 0x002fc60000011600 */
[----:B------:R-:W1:Y:S01]  /*168e0*/  @P0 LDC R0, c[0x0][0x438] ;  /* 0x00010e00ff000b82 */ /* 0x000e620000000800 */
[----:B------:R-:W-:Y:S02]  /*168f0*/  IMAD.SHL.U32 R2, R2, 0x40, RZ ;  /* 0x0000004002027824 */ /* 0x000fe400078e00ff */
[----:B------:R-:W-:-:S03]  /*16900*/  IMAD R3, R20, 0x80, R3 ;  /* 0x0000008014037824 */ /* 0x000fc600078e0203 */
[----:B------:R-:W-:Y:S01]  /*16910*/  LOP3.LUT R2, R2, 0x40, RZ, 0xc0, !PT ;  /* 0x0000004002027812 */ /* 0x000fe200078ec0ff */
[----:B------:R-:W-:Y:S05]  /*16920*/  YIELD ;  /* 0x0000000000007946 */ /* 0x000fea0003800000 */
[----:B------:R-:W-:Y:S01]  /*16930*/  ULDC.64 UR4, c[0x0][0x428] ;  /* 0x00010a0000047ab9 */ /* 0x000fe20000000a00 */
[----:B---3--:R-:W-:-:S05]  /*16940*/  IADD3 R3, R2, R3, R9 ;  /* 0x0000000302037210 */ /* 0x008fca0007ffe009 */
[----:B0-----:R-:W-:Y:S01]  /*16950*/  @P0 IMAD.HI.U32 R6, R3, R6, RZ ;  /* 0x0000000603060227 */ /* 0x001fe200078e00ff */
[----:B------:R-:W-:-:S04]  /*16960*/  MOV R2, R3 ;  /* 0x0000000300027202 */ /* 0x000fc80000000f00 */
[----:B-1----:R-:W-:-:S05]  /*16970*/  @P0 SHF.R.U32.HI R2, RZ, R0, R6 ;  /* 0x00000000ff020219 */ /* 0x002fca0000011606 */
[----:B------:R-:W-:-:S04]  /*16980*/  IMAD.MOV R0, RZ, RZ, -R2 ;  /* 0x000000ffff007224 */ /* 0x000fc800078e0a02 */
[----:B------:R-:W-:Y:S01]  /*16990*/  IMAD R7, R7, R0, R3 ;  /* 0x0000000007077224 */ /* 0x000fe200078e0203 */
[----:B------:R-:W-:Y:S01]  /*169a0*/  SHF.R.S32.HI R3, RZ, 0x1f, R2 ;  /* 0x0000001fff037819 */ /* 0x000fe20000011402 */
[----:B----4-:R-:W-:-:S04]  /*169b0*/  IMAD R0, R8, UR4, RZ ;  /* 0x0000000408007c24 */ /* 0x010fc8000f8e02ff */
[C---:B------:R-:W-:Y:S02]  /*169c0*/  IMAD R0, R28.reuse, UR5, R0 ;  /* 0x000000051c007c24 */ /* 0x040fe4000f8e0200 */
[----:B------:R-:W-:Y:S01]  /*169d0*/  IMAD.WIDE.U32 R2, R28, UR4, R2 ;  /* 0x000000041c027c25 */ /* 0x000fe2000f8e0002 */
[----:B------:R-:W-:-:S03]  /*169e0*/  ULDC.64 UR4, c[0x0][0x418] ;  /* 0x0001060000047ab9 */ /* 0x000fc60000000a00 */
[----:B------:R-:W-:Y:S01]  /*169f0*/  IMAD.IADD R0, R0, 0x1, R3 ;  /* 0x0000000100007824 */ /* 0x000fe200078e0203 */
[----:B------:R-:W-:-:S04]  /*16a00*/  LEA R8, P0, R2, UR4, 0x2 ;  /* 0x0000000402087c11 */ /* 0x000fc8000f8010ff */
[----:B------:R-:W-:-:S05]  /*16a10*/  LEA.HI.X R9, R2, UR5, R0, 0x2, P0 ;  /* 0x0000000502097c11 */ /* 0x000fca00080f1400 */
[----:B------:R-:W2:Y:S01]  /*16a20*/  LDG.E R8, desc[UR42][R8.64] ;  /* 0x0000002a08087981 */ /* 0x000ea2000c1e1900 */
[----:B------:R-:W-:Y:S02]  /*16a30*/  IMAD.U32 R10, RZ, RZ, UR39 ;  /* 0x00000027ff0a7e24 */ /* 0x000fe4000f8e00ff */
[----:B------:R-:W-:-:S03]  /*16a40*/  VIADD R23, R4, 0x1 ;  /* 0x0000000104177836 */ /* 0x000fc60000000000 */
[----:B------:R-:W-:Y:S02]  /*16a50*/  ISETP.NE.AND P2, PT, R10, 0x3, PT ;  /* 0x000000030a00780c */ /* 0x000fe40003f45270 */
[----:B------:R-:W-:Y:S01]  /*16a60*/  ISETP.NE.AND P0, PT, R23, 0x2, PT ;  /* 0x000000021700780c */ /* 0x000fe20003f05270 */
[----:B------:R-:W-:-:S03]  /*16a70*/  IMAD.MOV.U32 R0, RZ, RZ, R20 ;  /* 0x000000ffff007224 */ /* 0x000fc600078e0014 */
[----:B------:R-:W-:Y:S01]  /*16a80*/  SEL R25, RZ, 0x1, P0 ;  /* 0x00000001ff197807 */ /* 0x000fe20000000000 */
[----:B------:R-:W-:Y:S01]  /*16a90*/  VIADD R20, R20, 0xffffffff ;  /* 0xffffffff14147836 */ /* 0x000fe20000000000 */
[----:B------:R-:W-:Y:S02]  /*16aa0*/  ISETP.GT.AND P1, PT, R0, RZ, PT ;  /* 0x000000ff0000720c */ /* 0x000fe40003f24270 */
[----:B------:R-:W-:Y:S02]  /*16ab0*/  SEL R23, R23, RZ, P0 ;  /* 0x000000ff17177207 */ /* 0x000fe40000000000 */
[----:B------:R-:W-:Y:S02]  /*16ac0*/  LOP3.LUT R25, R5, R25, RZ, 0x3c, !PT ;  /* 0x0000001905197212 */ /* 0x000fe400078e3cff */
[----:B--2---:R-:W-:Y:S01]  /*16ad0*/  SHF.R.S32.HI R17, RZ, 0x1f, R8 ;  /* 0x0000001fff117819 */ /* 0x004fe20000011408 */
[----:B------:R-:W-:Y:S06]  /*16ae0*/  @!P2 BRA `(.L_x_570) ;  /* 0x000000000004a947 */ /* 0x000fec0003800000 */
[----:B------:R-:W-:Y:S01]  /*16af0*/  BPT.TRAP 0x1 ;  /* 0x000000040000795c */ /* 0x000fe20000300000 */
.L_x_570:
[----:B------:R-:W-:Y:S01]  /*16b00*/  IMAD R0, R23, 0x8, R22 ;  /* 0x0000000817007824 */ /* 0x000fe200078e0216 */
[----:B------:R-:W-:Y:S01]  /*16b10*/  SHF.L.U32 R10, R25, 0x1f, RZ ;  /* 0x0000001f190a7819 */ /* 0x000fe200000006ff */
[----:B------:R-:W-:Y:S01]  /*16b20*/  BSSY B0, `(.L_x_571) ;  /* 0x0000004000007945 */ /* 0x000fe20003800000 */
[----:B------:R-:W-:Y:S02]  /*16b30*/  SHF.R.S32.HI R9, RZ, 0x1f, R7 ;  /* 0x0000001fff097819 */ /* 0x000fe40000011407 */
[----:B------:R-:W0:Y:S02]  /*16b40*/  SYNCS.PHASECHK.TRANS64.TRYWAIT P0, [R0+URZ+0x19c80], R10 ;  /* 0x019c800a000075a7 */ /* 0x000e24000800017f */
[----:B0-----:R-:W-:Y:S05]  /*16b50*/  @!P0 BRA `(.L_x_572) ;  /* 0x0000003800e88947 */ /* 0x001fea0003800000 */
.L_x_693:
[----:B------:R-:W-:Y:S05]  /*16b60*/  BSYNC B0 ;  /* 0x0000000000007941 */ /* 0x000fea0003800000 */
.L_x_571:
[----:B------:R-:W2:Y:S01]  /*16b70*/  LDL R15, [R1+0x10] ;  /* 0x00001000010f7983 */ /* 0x000ea20000100800 */
[----:B------:R-:W-:Y:S01]  /*16b80*/  ULDC.64 UR4, c[0x0][0x328] ;  /* 0x0000ca0000047ab9 */ /* 0x000fe20000000a00 */
[----:B------:R-:W1:Y:S01]  /*16b90*/  LDC R12, c[0x0][0x2f4] ;  /* 0x0000bd00ff0c7b82 */ /* 0x000e620000000800 */
[----:B------:R-:W-:Y:S01]  /*16ba0*/  IMAD R6, R9, UR4, RZ ;  /* 0x0000000409067c24 */ /* 0x000fe2000f8e02ff */
[----:B------:R-:W3:Y:S01]  /*16bb0*/  S2R R11, SR_TID.X ;  /* 0x00000000000b7919 */ /* 0x000ee20000002100 */
        /* <DEDUP_REMOVED lines=13> */
[----:B------:R-:W-:-:S02]  /*16c90*/  UMOV UR4, 0xffffffff ;  /* 0xffffffff00047882 */ /* 0x000fc40000000000 */
[----:B------:R-:W-:Y:S01]  /*16ca0*/  IADD3 R21, P0, R2, UR6, RZ ;  /* 0x0000000602157c10 */ /* 0x000fe2000ff1e0ff */
[C---:B---3--:R-:W-:Y:S02]  /*16cb0*/  IMAD.SHL.U32 R13, R11.reuse, 0x10, RZ ;  /* 0x000000100b0d7824 */ /* 0x048fe400078e00ff */
[----:B------:R-:W-:Y:S01]  /*16cc0*/  IMAD.SHL.U32 R11, R11, 0x10, RZ ;  /* 0x000000100b0b7824 */ /* 0x000fe200078e00ff */
[----:B------:R-:W-:Y:S02]  /*16cd0*/  IADD3.X R26, R26, UR7, R3, P0, !PT ;  /* 0x000000071a1a7c10 */ /* 0x000fe400087fe403 */
[----:B------:R-:W-:Y:S02]  /*16ce0*/  LOP3.LUT R13, R13, 0x10, RZ, 0xc0, !PT ;  /* 0x000000100d0d7812 */ /* 0x000fe400078ec0ff */
[----:B------:R-:W-:Y:S02]  /*16cf0*/  LOP3.LUT R11, R11, 0x10, RZ, 0xc0, !PT ;  /* 0x000000100b0b7812 */ /* 0x000fe400078ec0ff */
[----:B------:R-:W-:-:S02]  /*16d00*/  LOP3.LUT R14, R13, 0x40, RZ, 0xfc, !PT ;  /* 0x000000400d0e7812 */ /* 0x000fc400078efcff */
[----:B------:R-:W-:Y:S02]  /*16d10*/  LOP3.LUT R13, R13, 0x20, RZ, 0xfc, !PT ;  /* 0x000000200d0d7812 */ /* 0x000fe400078efcff */
[-C--:B-1----:R-:W-:Y:S02]  /*16d20*/  ISETP.GE.AND P2, PT, R14, R12.reuse, PT ;  /* 0x0000000c0e00720c */ /* 0x082fe40003f46270 */
[-C--:B------:R-:W-:Y:S02]  /*16d30*/  ISETP.GE.AND P3, PT, R13, R12.reuse, PT ;  /* 0x0000000c0d00720c */ /* 0x080fe40003f66270 */
[----:B------:R-:W-:Y:S01]  /*16d40*/  ISETP.GE.AND P4, PT, R11, R12, PT ;  /* 0x0000000c0b00720c */ /* 0x000fe20003f86270 */
[----:B--2---:R-:W-:Y:S01]  /*16d50*/  IMAD R6, R23, 0x3000, R15 ;  /* 0x0000300017067824 */ /* 0x004fe200078e020f */
[----:B------:R-:W-:Y:S11]  /*16d60*/  BRA.DIV UR4, `(.L_x_573) ;  /* 0x0000003a04787947 */ /* 0x000ff6000b800000 */
[----:B------:R-:W1:Y:S01]  /*16d70*/  S2R R3, SR_TID.X ;  /* 0x0000000000037919 */ /* 0x000e620000002100 */
[----:B------:R-:W-:Y:S01]  /*16d80*/  IMAD.IADD R6, R22, 0x1, R6 ;  /* 0x0000000116067824 */ /* 0x000fe200078e0206 */
[----:B------:R-:W2:Y:S01]  /*16d90*/  SHFL.IDX PT, R2, R21, RZ, 0x1e1f ;  /* 0x001e1fff15027589 */ /* 0x000ea200000e0000 */
[----:B-1----:R-:W-:-:S03]  /*16da0*/  SHF.L.U32 R11, R3, 0x4, RZ ;  /* 0x00000004030b7819 */ /* 0x002fc600000006ff */
[----:B------:R-:W1:Y:S01]  /*16db0*/  SHFL.IDX PT, R3, R26, RZ, 0x1e1f ;  /* 0x001e1fff1a037589 */ /* 0x000e6200000e0000 */
[----:B------:R-:W-:-:S03]  /*16dc0*/  LOP3.LUT R11, R11, 0x10, RZ, 0xc0, !PT ;  /* 0x000000100b0b7812 */ /* 0x000fc600078ec0ff */
[----:B------:R-:W3:Y:S01]  /*16dd0*/  SHFL.IDX PT, R26, R26, 0x1, 0x1e1f ;  /* 0x003e1f001a1a7f89 */ /* 0x000ee200000e0000 */
[----:B--2---:R-:W-:-:S05]  /*16de0*/  IADD3 R2, P0, R11, R2, RZ ;  /* 0x000000020b027210 */ /* 0x004fca0007f1e0ff */
[----:B-1----:R-:W-:-:S05]  /*16df0*/  IMAD.X R3, RZ, RZ, R3, P0 ;  /* 0x000000ffff037224 */ /* 0x002fca00000e0603 */
[----:B------:R-:W-:Y:S04]  /*16e00*/  LDGSTS.E.BYPASS.LTC128B.128 [R6+0x9000], desc[UR42][R2.64], !P4 ;  /* 0x0900000002067fae */ /* 0x000fe8000e101d6a */
[----:B------:R-:W-:Y:S04]  /*16e10*/  LDGSTS.E.BYPASS.LTC128B.128 [R6+0xa000], desc[UR42][R2.64+0x20], !P3 ;  /* 0x0a00002002067fae */ /* 0x000fe8000d901d6a */
[----:B------:R1:W-:Y:S04]  /*16e20*/  LDGSTS.E.BYPASS.LTC128B.128 [R6+0xb000], desc[UR42][R2.64+0x40], !P2 ;  /* 0x0b00004002067fae */ /* 0x0003e8000d101d6a */
[----:B-1-3--:R1:W2:Y:S02]  /*16e30*/  SHFL.IDX PT, R2, R21, 0x1, 0x1e1f ;  /* 0x003e1f0015027f89 */ /* 0x00a2a400000e0000 */
.L_x_699:
[----:B------:R-:W3:Y:S02]  /*16e40*/  S2R R3, SR_TID.X ;  /* 0x0000000000037919 */ /* 0x000ee40000002100 */
[----:B---3--:R-:W-:-:S05]  /*16e50*/  IMAD.SHL.U32 R3, R3, 0x10, RZ ;  /* 0x0000001003037824 */ /* 0x008fca00078e00ff */
[----:B------:R-:W-:-:S04]  /*16e60*/  LOP3.LUT R3, R3, 0x10, RZ, 0xc0, !PT ;  /* 0x0000001003037812 */ /* 0x000fc800078ec0ff */
        /* <DEDUP_REMOVED lines=10> */
.L_x_574:
        /* <DEDUP_REMOVED lines=11> */
.L_x_575:
[----:B------:R2:W-:Y:S01]  /*16fc0*/  SYNCS.ARRIVE.TRANS64.A1T0 RZ, [R0+URZ+0x19c70], RZ ;  /* 0x019c70ff00ff79a7 */ /* 0x0005e2000810003f */
[----:B------:R-:W-:Y:S05]  /*16fd0*/  @!P3 BRA `(.L_x_576) ;  /* 0x000000000004b947 */ /* 0x000fea0003800000 */
[----:B------:R-:W-:Y:S01]  /*16fe0*/  BPT.TRAP 0x1 ;  /* 0x000000040000795c */ /* 0x000fe20000300000 */
.L_x_576:
[----:B------:R-:W3:Y:S01]  /*16ff0*/  SYNCS.PHASECHK.TRANS64.TRYWAIT P0, [R0+URZ+0x19c40], R10 ;  /* 0x019c400a000075a7 */ /* 0x000ee2000800017f */
[----:B------:R-:W-:Y:S04]  /*17000*/  BSSY B0, `(.L_x_577) ;  /* 0x0000002000007945 */ /* 0x000fe80003800000 */
[----:B---3--:R-:W-:Y:S05]  /*17010*/  @!P0 BRA `(.L_x_578) ;  /* 0x0000003800788947 */ /* 0x008fea0003800000 */
.L_x_700:
[----:B------:R-:W-:Y:S05]  /*17020*/  BSYNC B0 ;  /* 0x0000000000007941 */ /* 0x000fea0003800000 */
.L_x_577:
[----:B------:R-:W4:Y:S01]  /*17030*/  S2R R13, SR_TID.X ;  /* 0x00000000000d7919 */ /* 0x000f220000002100 */
[----:B------:R-:W-:Y:S01]  /*17040*/  ULDC.64 UR4, c[0x0][0x300] ;  /* 0x0000c00000047ab9 */ /* 0x000fe20000000a00 */
[----:B------:R-:W5:Y:S01]  /*17050*/  LDC R11, c[0x0][0x2f4] ;  /* 0x0000bd00ff0b7b82 */ /* 0x000f620000000800 */
[----:B------:R-:W-:Y:S01]  /*17060*/  IMAD R9, R9, UR4, RZ ;  /* 0x0000000409097c24 */ /* 0x000fe2000f8e02ff */
[----:B------:R-:W-:Y:S01]  /*17070*/  ULDC.64 UR6, c[0x0][0x2e8] ;  /* 0x0000ba0000067ab9 */ /* 0x000fe20000000a00 */
[----:B------:R-:W-:-:S04]  /*17080*/  IMAD.WIDE.U32 R2, R7, UR4, RZ ;  /* 0x0000000407027c25 */ /* 0x000fc8000f8e00ff */
        /* <DEDUP_REMOVED lines=13> */
[C---:B----4-:R-:W-:Y:S02]  /*17160*/  IMAD.SHL.U32 R12, R13.reuse, 0x10, RZ ;  /* 0x000000100d0c7824 */ /* 0x050fe400078e00ff */
[----:B-1----:R-:W-:Y:S01]  /*17170*/  IMAD.SHL.U32 R21, R13, 0x10, RZ ;  /* 0x000000100d157824 */ /* 0x002fe200078e00ff */
[----:B------:R-:W-:Y:S02]  /*17180*/  IADD3.X R8, R8, UR7, R3, P0, !PT ;  /* 0x0000000708087c10 */ /* 0x000fe400087fe403 */
[----:B------:R-:W-:Y:S02]  /*17190*/  LOP3.LUT R12, R12, 0x10, RZ, 0xc0, !PT ;  /* 0x000000100c0c7812 */ /* 0x000fe400078ec0ff */
[----:B------:R-:W-:Y:S02]  /*171a0*/  LOP3.LUT R21, R21, 0x10, RZ, 0xc0, !PT ;  /* 0x0000001015157812 */ /* 0x000fe400078ec0ff */
[----:B------:R-:W-:-:S02]  /*171b0*/  LOP3.LUT R13, R12, 0x40, RZ, 0xfc, !PT ;  /* 0x000000400c0d7812 */ /* 0x000fc400078efcff */
[----:B------:R-:W-:Y:S02]  /*171c0*/  LOP3.LUT R12, R12, 0x20, RZ, 0xfc, !PT ;  /* 0x000000200c0c7812 */ /* 0x000fe400078efcff */
[-C--:B-----5:R-:W-:Y:S02]  /*171d0*/  ISETP.GE.AND P2, PT, R13, R11.reuse, PT ;  /* 0x0000000b0d00720c */ /* 0x0a0fe40003f46270 */
[-C--:B------:R-:W-:Y:S02]  /*171e0*/  ISETP.GE.AND P3, PT, R12, R11.reuse, PT ;  /* 0x0000000b0c00720c */ /* 0x080fe40003f66270 */
[----:B------:R-:W-:Y:S01]  /*171f0*/  ISETP.GE.AND P4, PT, R21, R11, PT ;  /* 0x0000000b1500720c */ /* 0x000fe20003f86270 */
[----:B------:R-:W-:-:S12]  /*17200*/  BRA.DIV UR4, `(.L_x_579) ;  /* 0x0000003a04107947 */ /* 0x000fd8000b800000 */
[----:B------:R-:W1:Y:S04]  /*17210*/  SHFL.IDX PT, R2, R7, RZ, 0x1e1f ;  /* 0x001e1fff07027589 */ /* 0x000e6800000e0000 */
[----:B------:R-:W4:Y:S04]  /*17220*/  SHFL.IDX PT, R3, R8, RZ, 0x1e1f ;  /* 0x001e1fff08037589 */ /* 0x000f2800000e0000 */
[----:B------:R-:W0:Y:S01]  /*17230*/  SHFL.IDX PT, R8, R8, 0x1, 0x1e1f ;  /* 0x003e1f0008087f89 */ /* 0x000e2200000e0000 */
[----:B-1----:R-:W-:-:S05]  /*17240*/  IADD3 R2, P0, R21, R2, RZ ;  /* 0x0000000215027210 */ /* 0x002fca0007f1e0ff */
[----:B----4-:R-:W-:-:S05]  /*17250*/  IMAD.X R3, RZ, RZ, R3, P0 ;  /* 0x000000ffff037224 */ /* 0x010fca00000e0603 */
[----:B------:R-:W-:Y:S04]  /*17260*/  LDGSTS.E.BYPASS.LTC128B.128 [R6+0x13800], desc[UR42][R2.64], !P4 ;  /* 0x1380000002067fae */ /* 0x000fe8000e101d6a */
[----:B------:R-:W-:Y:S04]  /*17270*/  LDGSTS.E.BYPASS.LTC128B.128 [R6+0x14800], desc[UR42][R2.64+0x20], !P3 ;  /* 0x1480002002067fae */ /* 0x000fe8000d901d6a */
[----:B------:R1:W-:Y:S04]  /*17280*/  LDGSTS.E.BYPASS.LTC128B.128 [R6+0x15800], desc[UR42][R2.64+0x40], !P2 ;  /* 0x1580004002067fae */ /* 0x0003e8000d101d6a */
[----:B01----:R1:W4:Y:S02]  /*17290*/  SHFL.IDX PT, R2, R7, 0x1, 0x1e1f ;  /* 0x003e1f0007027f89 */ /* 0x00332400000e0000 */
.L_x_706:
[----:B----4-:R-:W-:-:S05]  /*172a0*/  IADD3 R2, P0, R21, R2, RZ ;  /* 0x0000000215027210 */ /* 0x010fca0007f1e0ff */
        /* <DEDUP_REMOVED lines=9> */
.L_x_580:
[----:B------:R-:W-:Y:S02]  /*17340*/  PLOP3.LUT P2, PT, P2, P0, PT, 0xa2, 0x0 ;  /* 0x000000000000781c */ /* 0x000fe40001741472 */
[----:B------:R-:W-:-:S08]  /*17350*/  @P0 R2UR P2, UR4, R0 ;  /* 0x00000000000402ca */ /* 0x000fd00000040000 */
[----:B------:R-:W-:-:S05]  /*17360*/  @P0 PLOP3.LUT P0, PT, P2, PT, PT, 0x80, 0x0 ;  /* 0x000000000000081c */ /* 0x000fca000170f070 */
[----:B------:R-:W-:Y:S01]  /*17370*/  @!P2 SYNCS.ARRIVE.TRANS64.RED.A0T1 RZ, [UR4+0x19c30], RZ ;  /* 0x019c30ffffffa9a7 */ /* 0x000fe20008200404 */
[----:B------:R-:W-:Y:S07]  /*17380*/  @!P2 ARRIVES.LDGSTSBAR.64.TRANSCNT [UR4+0x19c30] ;  /* 0x019c3000ff00a9b0 */ /* 0x000fee0008000a84 */
[----:B------:R-:W-:Y:S05]  /*17390*/  @P0 BRA.U.ANY `(.L_x_580) ;  /* 0xfffffffd00e80947 */ /* 0x000fea000393ffff */
[----:B------:R-:W-:Y:S01]  /*173a0*/  NOP ;  /* 0x0000000000007918 */ /* 0x000fe20000000000 */
[----:B0-----:R-:W-:-:S04]  /*173b0*/  MOV R2, UR39 ;  /* 0x0000002700027c02 */ /* 0x001fc80008000f00 */
[----:B------:R-:W-:-:S13]  /*173c0*/  ISETP.NE.AND P3, PT, R2, 0x3, PT ;  /* 0x000000030200780c */ /* 0x000fda0003f65270 */
[----:B------:R-:W-:Y:S05]  /*173d0*/  @!P3 BRA `(.L_x_581) ;  /* 0x000000000004b947 */ /* 0x000fea0003800000 */
[----:B------:R-:W-:Y:S01]  /*173e0*/  BPT.TRAP 0x1 ;  /* 0x000000040000795c */ /* 0x000fe20000300000 */
.L_x_581:
[----:B------:R2:W-:Y:S02]  /*173f0*/  SYNCS.ARRIVE.TRANS64.A1T0 RZ, [R0+URZ+0x19c30], RZ ;  /* 0x019c30ff00ff79a7 */ /* 0x0005e4000810003f */
[----:B--23--:R-:W-:-:S05]  /*17400*/  IMAD.U32 R0, RZ, RZ, UR36 ;  /* 0x00000024ff007e24 */ /* 0x00cfca000f8e00ff */
[----:B------:R-:W-:-:S13]  /*17410*/  ISETP.NE.AND P0, PT, R0, 0x3, PT ;  /* 0x000000030000780c */ /* 0x000fda0003f05270 */
[----:B------:R-:W-:Y:S05]  /*17420*/  @!P0 BRA `(.L_x_582) ;  /* 0x0000000000048947 */ /* 0x000fea0003800000 */
[----:B------:R-:W-:Y:S01]  /*17430*/  BPT.TRAP 0x1 ;  /* 0x000000040000795c */ /* 0x000fe20000300000 */
.L_x_582:
[----:B------:R-:W-:Y:S01]  /*17440*/  LOP3.LUT R0, R5, 0x1, RZ, 0x3c, !PT ;  /* 0x0000000105007812 */ /* 0x000fe200078e3cff */
[----:B------:R-:W-:Y:S01]  /*17450*/  IMAD R2, R4, 0x8, R22 ;  /* 0x0000000804027824 */ /* 0x000fe200078e0216 */
[----:B------:R-:W-:Y:S02]  /*17460*/  BSSY B0, `(.L_x_583) ;  /* 0x0000004000007945 */ /* 0x000fe40003800000 */
[----:B------:R-:W-:-:S04]  /*17470*/  SHF.L.U32 R0, R0, 0x1f, RZ ;  /* 0x0000001f00007819 */ /* 0x000fc800000006ff */
[----:B------:R-:W0:Y:S02]  /*17480*/  SYNCS.PHASECHK.TRANS64.TRYWAIT P2, [R2+URZ+0x19c70], R0 ;  /* 0x019c7000020075a7 */ /* 0x000e24000804017f */
[----:B0-----:R-:W-:Y:S05]  /*17490*/  @!P2 BRA `(.L_x_584) ;  /* 0x000000380004a947 */ /* 0x001fea0003800000 */
.L_x_707:
[----:B------:R-:W-:Y:S05]  /*174a0*/  BSYNC B0 ;  /* 0x0000000000007941 */ /* 0x000fea0003800000 */
.L_x_583:
[----:B------:R-:W-:-:S05]  /*174b0*/  IMAD.U32 R3, RZ, RZ, UR39 ;  /* 0x00000027ff037e24 */ /* 0x000fca000f8e00ff */
[----:B------:R-:W-:-:S13]  /*174c0*/  ISETP.NE.AND P2, PT, R3, 0x3, PT ;  /* 0x000000030300780c */ /* 0x000fda0003f45270 */
[----:B------:R-:W-:Y:S05]  /*174d0*/  @!P2 BRA `(.L_x_585) ;  /* 0x000000000004a947 */ /* 0x000fea0003800000 */
[----:B------:R-:W-:Y:S01]  /*174e0*/  BPT.TRAP 0x1 ;  /* 0x000000040000795c */ /* 0x000fe20000300000 */
.L_x_585:
[----:B0-----:R-:W-:Y:S01]  /*174f0*/  SHF.L.U32 R0, R5, 0x1f, RZ ;  /* 0x0000001f05007819 */ /* 0x001fe200000006ff */
[----:B------:R-:W-:-:S03]  /*17500*/  IMAD R3, R4, 0x3000, RZ ;  /* 0x0000300004037824 */ /* 0x000fc600078e02ff */
[----:B------:R-:W0:Y:S02]  /*17510*/  SYNCS.PHASECHK.TRANS64.TRYWAIT P2, [R2+URZ+0x19c60], R0 ;  /* 0x019c6000020075a7 */ /* 0x000e24000804017f */
[----:B0-----:R-:W-:Y:S05]  /*17520*/  @!P2 BRA `(.L_x_586) ;  /* 0x0000003400f4a947 */ /* 0x001fea0003800000 */
.L_x_708:
        /* <DEDUP_REMOVED lines=8> */
[----:B-1----:R-:W0:Y:S02]  /*175b0*/  LDSM.16.MT88.4 R4, [R0+0x9000] ;  /* 0x009000000004783b */ /* 0x002e240000004200 */
        /* <DEDUP_REMOVED lines=46> */
.L_x_587:
[----:B-1----:R1:W-:Y:S01]  /*178a0*/  SYNCS.ARRIVE.TRANS64.A1T0 RZ, [R2+URZ+0x19c50], RZ ;  /* 0x019c50ff02ff79a7 */ /* 0x0023e2000810003f */
[----:B------:R-:W-:Y:S06]  /*178b0*/  BAR.SYNC.DEFER_BLOCKING 0x2, 0x80 ;  /* 0x0082000000007b1d */ /* 0x000fec0000010000 */
[----:B------:R-:W-:Y:S05]  /*178c0*/  @!P0 BRA `(.L_x_588) ;  /* 0x0000000000048947 */ /* 0x000fea0003800000 */
[----:B------:R-:W-:Y:S01]  /*178d0*/  BPT.TRAP 0x1 ;  /* 0x000000040000795c */ /* 0x000fe20000300000 */
.L_x_588:
[----:B------:R-:W2:Y:S01]  /*178e0*/  LDL R0, [R1+0xc] ;  /* 0x00000c0001007983 */ /* 0x000ea20000100800 */
[----:B-1----:R-:W-:Y:S02]  /*178f0*/  VIADD R2, R2, 0x19c80 ;  /* 0x00019c8002027836 */ /* 0x002fe40000000000 */
[----:B------:R-:W-:Y:S02]  /*17900*/  IMAD.MOV.U32 R4, RZ, RZ, R23 ;  /* 0x000000ffff047224 */ /* 0x000fe400078e0017 */
[----:B------:R-:W-:Y:S01]  /*17910*/  IMAD.MOV.U32 R5, RZ, RZ, R25 ;  /* 0x000000ffff057224 */ /* 0x000fe200078e0019 */
[----:B--2---:R-:W-:-:S04]  /*17920*/  PRMT R2, R0, 0x654, R2 ;  /* 0x0000065400027816 */ /* 0x004fc80000000002 */
[----:B------:R3:W-:Y:S01]  /*17930*/  SYNCS.ARRIVE.TRANS64.RED.A1T0 RZ, [R2+URZ], RZ ;  /* 0x000000ff02ff79a7 */ /* 0x0007e2000810043f */
[----:B------:R-:W-:Y:S05]  /*17940*/  @P1 BRA `(.L_x_589) ;  /* 0xffffffec00c41947 */ /* 0x000fea000383ffff */
.L_x_569:
[----:B--2---:R-:W3:Y:S01]  /*17950*/  S2R R0, SR_TID.X ;  /* 0x0000000000007919 */ /* 0x004ee20000002100 */
[----:B------:R-:W-:Y:S01]  /*17960*/  BSSY B0, `(.L_x_590) ;  /* 0x0000012000007945 */ /* 0x000fe20003800000 */
[----:B---3--:R-:W-:Y:S01]  /*17970*/  LOP3.LUT R2, R0, 0x7f, RZ, 0xc0, !PT ;  /* 0x0000007f00027812 */ /* 0x008fe200078ec0ff */
[----:B------:R-:W-:-:S03]  /*17980*/  IMAD.U32 R0, RZ, RZ, UR36 ;  /* 0x00000024ff007e24 */ /* 0x000fc6000f8e00ff */
[----:B------:R-:W-:Y:S02]  /*17990*/  ISETP.NE.AND P1, PT, R2, RZ, PT ;  /* 0x000000ff0200720c */ /* 0x000fe40003f25270 */
[----:B------:R-:W-:-:S11]  /*179a0*/  ISETP.NE.AND P0, PT, R0, 0x3, PT ;  /* 0x000000030000780c */ /* 0x000fd60003f05270 */
[----:B------:R-:W-:Y:S05]  /*179b0*/  @P1 BRA `(.L_x_591) ;  /* 0x0000000000301947 */ /* 0x000fea0003800000 */
[----:B0-----:R-:W0:Y:S01]  /*179c0*/  S2R R5, SR_LANEID ;  /* 0x0000000000057919 */ /* 0x001e220000000000 */
[----:B------:R-:W-:Y:S01]  /*179d0*/  VOTEU.ANY UR4, UPT, PT ;  /* 0x0000000000047886 */ /* 0x000fe200038e0100 */
[----:B-1----:R-:W1:Y:S01]  /*179e0*/  LDC.64 R2, c[0x0][0xc60] ;  /* 0x00031800ff027b82 */ /* 0x002e620000000a00 */
        /* <DEDUP_REMOVED lines=8> */
[----:B0-----:R-:W-:-:S07]  /*17a70*/  IADD3 R16, R0, UR38, R7 ;  /* 0x0000002600107c10 */ /* 0x001fce000fffe007 */
.L_x_591:
[----:B------:R-:W-:Y:S05]  /*17a80*/  BSYNC B0 ;  /* 0x0000000000007941 */ /* 0x000fea0003800000 */
.L_x_590:
[----:B------:R-:W-:Y:S05]  /*17a90*/  @!P0 BRA `(.L_x_592) ;  /* 0x0000000000048947 */ /* 0x000fea0003800000 */
[----:B------:R-:W-:Y:S01]  /*17aa0*/  BPT.TRAP 0x1 ;  /* 0x000000040000795c */ /* 0x000fe20000300000 */
.L_x_592:
[----:B------:R-:W-:Y:S01]  /*17ab0*/  LOP3.LUT R0, R25, 0x1, RZ, 0x3c, !PT ;  /* 0x0000000119007812 */ /* 0x000fe200078e3cff */
[----:B01----:R-:W-:Y:S01]  /*17ac0*/  IMAD R3, R23, 0x8, R22 ;  /* 0x0000000817037824 */ /* 0x003fe200078e0216 */
[----:B------:R-:W-:Y:S02]  /*17ad0*/  BSSY B0, `(.L_x_593) ;  /* 0x0000004000007945 */ /* 0x000fe40003800000 */
[----:B------:R-:W-:-:S04]  /*17ae0*/  SHF.L.U32 R0, R0, 0x1f, RZ ;  /* 0x0000001f00007819 */ /* 0x000fc800000006ff */
[----:B------:R-:W0:Y:S02]  /*17af0*/  SYNCS.PHASECHK.TRANS64.TRYWAIT P1, [R3+URZ+0x19c70], R0 ;  /* 0x019c7000030075a7 */ /* 0x000e24000802017f */
[----:B0-----:R-:W-:Y:S05]  /*17b00*/  @!P1 BRA `(.L_x_594) ;  /* 0x0000003000909947 */ /* 0x001fea0003800000 */
.L_x_709:
[----:B------:R-:W-:Y:S05]  /*17b10*/  BSYNC B0 ;  /* 0x0000000000007941 */ /* 0x000fea0003800000 */
.L_x_593:
[----:B------:R-:W-:-:S04]  /*17b20*/  MOV R2, UR39 ;  /* 0x0000002700027c02 */ /* 0x000fc80008000f00 */
[----:B------:R-:W-:-:S13]  /*17b30*/  ISETP.NE.AND P1, PT, R2, 0x3, PT ;  /* 0x000000030200780c */ /* 0x000fda0003f25270 */
[----:B------:R-:W-:Y:S05]  /*17b40*/  @!P1 BRA `(.L_x_595) ;  /* 0x0000000000049947 */ /* 0x000fea0003800000 */
[----:B------:R-:W-:Y:S01]  /*17b50*/  BPT.TRAP 0x1 ;  /* 0x000000040000795c */ /* 0x000fe20000300000 */
.L_x_595:
[----:B0-----:R-:W-:-:S04]  /*17b60*/  SHF.L.U32 R0, R25, 0x1f, RZ ;  /* 0x0000001f19007819 */ /* 0x001fc800000006ff */
[----:B------:R-:W0:Y:S02]  /*17b70*/  SYNCS.PHASECHK.TRANS64.TRYWAIT P1, [R3+URZ+0x19c60], R0 ;  /* 0x019c6000030075a7 */ /* 0x000e24000802017f */
[----:B0-----:R-:W-:Y:S05]  /*17b80*/  @!P1 BRA `(.L_x_596) ;  /* 0x0000003000849947 */ /* 0x001fea0003800000 */
.L_x_710:
        /* <DEDUP_REMOVED lines=56> */
.L_x_597:
[----:B-1----:R1:W-:Y:S01]  /*17f10*/  SYNCS.ARRIVE.TRANS64.A1T0 RZ, [R3+URZ+0x19c50], RZ ;  /* 0x019c50ff03ff79a7 */ /* 0x0023e2000810003f */
[----:B------:R-:W-:Y:S06]  /*17f20*/  BAR.SYNC.DEFER_BLOCKING 0x2, 0x80 ;  /* 0x0082000000007b1d */ /* 0x000fec0000010000 */
[----:B------:R-:W-:Y:S05]  /*17f30*/  @!P0 BRA `(.L_x_598) ;  /* 0x0000000000048947 */ /* 0x000fea0003800000 */
[----:B------:R-:W-:Y:S01]  /*17f40*/  BPT.TRAP 0x1 ;  /* 0x000000040000795c */ /* 0x000fe20000300000 */
.L_x_598:
[----:B------:R-:W2:Y:S01]  /*17f50*/  LDL R0, [R1+0xc] ;  /* 0x00000c0001007983 */ /* 0x000ea20000100800 */
[----:B-1----:R-:W-:Y:S02]  /*17f60*/  VIADD R3, R3, 0x19c80 ;  /* 0x00019c8003037836 */ /* 0x002fe40000000000 */
[----:B------:R-:W-:-:S05]  /*17f70*/  VIADD R23, R23, 0x1 ;  /* 0x0000000117177836 */ /* 0x000fca0000000000 */
[----:B------:R-:W-:-:S04]  /*17f80*/  ISETP.NE.AND P0, PT, R23, 0x2, PT ;  /* 0x000000021700780c */ /* 0x000fc80003f05270 */
[----:B------:R-:W-:Y:S02]  /*17f90*/  SEL R23, R23, RZ, P0 ;  /* 0x000000ff17177207 */ /* 0x000fe40000000000 */
[----:B--2---:R-:W-:Y:S02]  /*17fa0*/  PRMT R3, R0, 0x654, R3 ;  /* 0x0000065400037816 */ /* 0x004fe40000000003 */
[----:B------:R-:W-:Y:S02]  /*17fb0*/  SEL R0, RZ, 0x1, P0 ;  /* 0x00000001ff007807 */ /* 0x000fe40000000000 */
[----:B------:R1:W-:Y:S02]  /*17fc0*/  SYNCS.ARRIVE.TRANS64.RED.A1T0 RZ, [R3+URZ], RZ ;  /* 0x000000ff03ff79a7 */ /* 0x0003e4000810043f */
[----:B------:R-:W-:-:S07]  /*17fd0*/  LOP3.LUT R25, R25, R0, RZ, 0x3c, !PT ;  /* 0x0000000019197212 */ /* 0x000fce00078e3cff */
.L_x_539:
[----:B------:R-:W2:Y:S02]  /*17fe0*/  LDL R0, [R1+0x8] ;  /* 0x0000080001007983 */ /* 0x000ea40000100800 */
[----:B--2---:R-:W-:-:S13]  /*17ff0*/  LOP3.LUT P0, RZ, R0, 0x10, RZ, 0xc0, !PT ;  /* 0x0000001000ff7812 */ /* 0x004fda000780c0ff */
[----:B------:R-:W-:Y:S05]  /*18000*/  @!P0 BRA `(.L_x_599) ;  /* 0x0000000000288947 */ /* 0x000fea0003800000 */
[----:B------:R-:W-:Y:S05]  /*18010*/  WARPSYNC.ALL ;  /* 0x0000000000007948 */ /* 0x000fea0003800000 */
[----:B------:R-:W2:Y:S08]  /*18020*/  S2UR UR4, SR_CgaCtaId ;  /* 0x00000000000479c3 */ /* 0x000eb00000008800 */
[----:B------:R-:W-:Y:S01]  /*18030*/  BAR.SYNC.DEFER_BLOCKING 0x5, 0x200 ;  /* 0x0148000000007b1d */ /* 0x000fe20000010000 */
[----:B0-----:R-:W-:Y:S01]  /*18040*/  MOV R22, 0x400 ;  /* 0x0000040000167802 */ /* 0x001fe20000000f00 */
[----:B--2---:R-:W-:-:S05]  /*18050*/  IMAD.U32 R0, RZ, RZ, UR4 ;  /* 0x00000004ff007e24 */ /* 0x004fca000f8e00ff */
[----:B------:R-:W-:Y:S01]  /*18060*/  LEA R22, R0, R22, 0x18 ;  /* 0x0000001600167211 */ /* 0x000fe200078ec0ff */
[----:B------:R0:W-:Y:S04]  /*18070*/  STL [R1+0xc], R0 ;  /* 0x00000c0001007387 */ /* 0x0001e80000100800 */
[----:B------:R0:W2:Y:S01]  /*18080*/  LDS.128 R16, [R22+0x19cd0] ;  /* 0x019cd00016107984 */ /* 0x0000a20000000c00 */
[----:B------:R-:W-:Y:S06]  /*18090*/  BAR.ARV 0x4, 0x200 ;  /* 0x0108000000007b1d */ /* 0x000fec0000002000 */
[----:B------:R-:W-:Y:S05]  /*180a0*/  BRA `(.L_x_600) ;  /* 0x0000000800487947 */ /* 0x000fea0003800000 */
.L_x_599:
[----:B------:R-:W2:Y:S01]  /*180b0*/  S2R R0, SR_TID.X ;  /* 0x0000000000007919 */ /* 0x000ea20000002100 */
[----:B------:R-:W-:Y:S01]  /*180c0*/  UMOV UR4, 0xffffffff ;  /* 0xffffffff00047882 */ /* 0x000fe20000000000 */
[----:B--2---:R-:W-:-:S04]  /*180d0*/  LOP3.LUT R6, R0, 0x1f, RZ, 0xc0, !PT ;  /* 0x0000001f00067812 */ /* 0x004fc800078ec0ff */
[----:B------:R-:W-:Y:S01]  /*180e0*/  ISETP.NE.AND P0, PT, R6, 0x1f, PT ;  /* 0x0000001f0600780c */ /* 0x000fe20003f05270 */
[----:B------:R-:W-:-:S12]  /*180f0*/  BRA.DIV UR4, `(.L_x_601) ;  /* 0x0000002e043c7947 */ /* 0x000fd8000b800000 */
[----:B0-----:R-:W-:Y:S01]  /*18100*/  IMAD.IADD R5, R19, 0x1, R6 ;  /* 0x0000000113057824 */ /* 0x001fe200078e0206 */
[----:B------:R-:W-:-:S04]  /*18110*/  ULDC UR4, c[0x0][0xc3c] ;  /* 0x00030f0000047ab9 */ /* 0x000fc80000000800 */
[----:B------:R-:W-:-:S13]  /*18120*/  ISETP.GE.OR P1, PT, R5, UR4, !P0 ;  /* 0x0000000405007c0c */ /* 0x000fda000c726670 */
[----:B-1----:R-:W0:Y:S02]  /*18130*/  @!P1 LDC.64 R2, c[0x0][0xc80] ;  /* 0x00032000ff029b82 */ /* 0x002e240000000a00 */
[----:B0-----:R-:W-:-:S06]  /*18140*/  @!P1 IMAD.WIDE R2, R5, 0x4, R2 ;  /* 0x0000000405029825 */ /* 0x001fcc00078e0202 */
[----:B------:R0:W2:Y:S01]  /*18150*/  @!P1 LDG.E R3, desc[UR42][R2.64] ;  /* 0x0000002a02039981 */ /* 0x0000a2000c1e1900 */
[C---:B------:R-:W-:Y:S02]  /*18160*/  ISETP.GE.U32.AND P2, PT, R6.reuse, 0x2, PT ;  /* 0x000000020600780c */ /* 0x040fe40003f46070 */
[C---:B------:R-:W-:Y:S01]  /*18170*/  ISETP.GE.U32.AND P3, PT, R6.reuse, 0x4, PT ;  /* 0x000000040600780c */ /* 0x040fe20003f66070 */
[----:B------:R-:W-:Y:S01]  /*18180*/  SHFL.IDX PT, R0, R16, RZ, 0x1f ;  /* 0x00001fff10007589 */ /* 0x000fe200000e0000 */
[C---:B------:R-:W-:Y:S02]  /*18190*/  ISETP.GE.U32.AND P4, PT, R6.reuse, 0x8, PT ;  /* 0x000000080600780c */ /* 0x040fe40003f86070 */
[C---:B------:R-:W-:Y:S01]  /*181a0*/  ISETP.GE.U32.AND P5, PT, R6.reuse, 0x10, PT ;  /* 0x000000100600780c */ /* 0x040fe20003fa6070 */
[----:B------:R-:W-:Y:S01]  /*181b0*/  SHFL.IDX PT, R4, R16, 0x1, 0x1f ;  /* 0x00201f0010047f89 */ /* 0x000fe200000e0000 */
[----:B0-----:R-:W-:Y:S02]  /*181c0*/  IMAD.MOV.U32 R2, RZ, RZ, RZ ;  /* 0x000000ffff027224 */ /* 0x001fe400078e00ff */
[----:B--2---:R-:W-:Y:S01]  /*181d0*/  @!P1 IMAD.MOV.U32 R2, RZ, RZ, R3 ;  /* 0x000000ffff029224 */ /* 0x004fe200078e0003 */
[----:B------:R-:W-:-:S04]  /*181e0*/  ISETP.NE.AND P1, PT, R6, RZ, PT ;  /* 0x000000ff0600720c */ /* 0x000fc80003f25270 */
[----:B------:R-:W0:Y:S02]  /*181f0*/  SHFL.UP PT, R14, R2, 0x1, RZ ;  /* 0x04200000020e7989 */ /* 0x000e2400000e00ff */
[----:B0-----:R-:W-:-:S05]  /*18200*/  SEL R5, R14, RZ, P1 ;  /* 0x000000ff0e057207 */ /* 0x001fca0000800000 */
[----:B------:R-:W-:-:S05]  /*18210*/  IMAD.IADD R3, R2, 0x1, R5 ;  /* 0x0000000102037824 */ /* 0x000fca00078e0205 */
[----:B------:R-:W0:Y:S02]  /*18220*/  SHFL.UP PT, R14, R3, 0x2, RZ ;  /* 0x04400000030e7989 */ /* 0x000e2400000e00ff */
[----:B0-----:R-:W-:-:S05]  /*18230*/  SEL R14, R14, RZ, P2 ;  /* 0x000000ff0e0e7207 */ /* 0x001fca0001000000 */
[----:B------:R-:W-:-:S05]  /*18240*/  IMAD.IADD R3, R3, 0x1, R14 ;  /* 0x0000000103037824 */ /* 0x000fca00078e020e */
[----:B------:R-:W0:Y:S02]  /*18250*/  SHFL.UP PT, R14, R3, 0x4, RZ ;  /* 0x04800000030e7989 */ /* 0x000e2400000e00ff */
[----:B0-----:R-:W-:-:S04]  /*18260*/  SEL R14, R14, RZ, P3 ;  /* 0x000000ff0e0e7207 */ /* 0x001fc80001800000 */
[----:B------:R-:W-:-:S05]  /*18270*/  IADD3 R3, R3, R14, RZ ;  /* 0x0000000e03037210 */ /* 0x000fca0007ffe0ff */
[----:B------:R-:W0:Y:S02]  /*18280*/  SHFL.UP PT, R14, R3, 0x8, RZ ;  /* 0x05000000030e7989 */ /* 0x000e2400000e00ff */
[----:B0-----:R-:W-:-:S05]  /*18290*/  SEL R14, R14, RZ, P4 ;  /* 0x000000ff0e0e7207 */ /* 0x001fca0002000000 */
[----:B------:R-:W-:-:S05]  /*182a0*/  IMAD.IADD R3, R3, 0x1, R14 ;  /* 0x0000000103037824 */ /* 0x000fca00078e020e */
[----:B------:R-:W0:Y:S02]  /*182b0*/  SHFL.UP PT, R14, R3, 0x10, RZ ;  /* 0x06000000030e7989 */ /* 0x000e2400000e00ff */
[----:B0-----:R-:W-:-:S05]  /*182c0*/  SEL R14, R14, RZ, P5 ;  /* 0x000000ff0e0e7207 */ /* 0x001fca0002800000 */
[----:B------:R-:W-:-:S05]  /*182d0*/  IMAD.IADD R3, R3, 0x1, R14 ;  /* 0x0000000103037824 */ /* 0x000fca00078e020e */
[----:B------:R0:W1:Y:S02]  /*182e0*/  SHFL.IDX PT, R14, R3, 0x1f, 0x1f ;  /* 0x03e01f00030e7f89 */ /* 0x00006400000e0000 */
.L_x_720:
[----:B------:R-:W-:Y:S02]  /*182f0*/  ULDC UR4, c[0x0][0xc38] ;  /* 0x00030e0000047ab9 */ /* 0x000fe40000000800 */
[----:B------:R-:W-:-:S04]  /*18300*/  IMAD.U32 R16, RZ, RZ, UR4 ;  /* 0x00000004ff107e24 */ /* 0x000fc8000f8e00ff */
[----:B-1----:R-:W-:-:S04]  /*18310*/  IMAD R6, R14, R16, RZ ;  /* 0x000000100e067224 */ /* 0x002fc800078e02ff */
[----:B------:R-:W-:-:S05]  /*18320*/  IMAD.IADD R4, R4, 0x1, R6 ;  /* 0x0000000104047824 */ /* 0x000fca00078e0206 */
[----:B------:R-:W-:-:S13]  /*18330*/  ISETP.GT.AND P6, PT, R4, R0, PT ;  /* 0x000000000400720c */ /* 0x000fda0003fc4270 */
[----:B------:R-:W-:Y:S05]  /*18340*/  @P6 BRA `(.L_x_602) ;  /* 0x00000000009c6947 */ /* 0x000fea0003800000 */
.L_x_607:
[----:B------:R-:W1:Y:S01]  /*18350*/  LDC R2, c[0x0][0xc3c] ;  /* 0x00030f00ff027b82 */ /* 0x000e620000000800 */
[----:B------:R-:W-:-:S05]  /*18360*/  VIADD R19, R19, 0x1f ;  /* 0x0000001f13137836 */ /* 0x000fca0000000000 */
[----:B-1----:R-:W-:-:S13]  /*18370*/  ISETP.GE.AND P6, PT, R19, R2, PT ;  /* 0x000000021300720c */ /* 0x002fda0003fc6270 */
[----:B------:R-:W-:Y:S05]  /*18380*/  @P6 BRA `(.L_x_603) ;  /* 0x0000000400446947 */ /* 0x000fea0003800000 */
[----:B0-----:R-:W0:Y:S01]  /*18390*/  S2R R3, SR_TID.X ;  /* 0x0000000000037919 */ /* 0x001e220000002100 */
[----:B------:R-:W-:Y:S01]  /*183a0*/  BSSY B0, `(.L_x_604) ;  /* 0x0000009000007945 */ /* 0x000fe20003800000 */
[----:B0-----:R-:W-:-:S05]  /*183b0*/  LOP3.LUT R3, R3, 0x1f, RZ, 0xc0, !PT ;  /* 0x0000001f03037812 */ /* 0x001fca00078ec0ff */
[----:B------:R-:W-:-:S05]  /*183c0*/  IMAD.IADD R5, R19, 0x1, R3 ;  /* 0x0000000113057824 */ /* 0x000fca00078e0203 */
[----:B------:R-:W-:Y:S01]  /*183d0*/  ISETP.GE.OR P6, PT, R5, R2, !P0 ;  /* 0x000000020500720c */ /* 0x000fe200047c6670 */
[----:B------:R-:W-:-:S12]  /*183e0*/  IMAD.MOV.U32 R2, RZ, RZ, RZ ;  /* 0x000000ffff027224 */ /* 0x000fd800078e00ff */
[----:B------:R-:W-:Y:S05]  /*183f0*/  @P6 BRA `(.L_x_605) ;  /* 0x00000000000c6947 */ /* 0x000fea0003800000 */
[----:B------:R-:W0:Y:S02]  /*18400*/  LDC.64 R2, c[0x0][0xc80] ;  /* 0x00032000ff027b82 */ /* 0x000e240000000a00 */
[----:B0-----:R-:W-:-:S06]  /*18410*/  IMAD.WIDE R2, R5, 0x4, R2 ;  /* 0x0000000405027825 */ /* 0x001fcc00078e0202 */
[----:B------:R0:W5:Y:S02]  /*18420*/  LDG.E R2, desc[UR42][R2.64] ;  /* 0x0000002a02027981 */ /* 0x000164000c1e1900 */
.L_x_605:
[----:B------:R-:W-:Y:S05]  /*18430*/  BSYNC B0 ;  /* 0x0000000000007941 */ /* 0x000fea0003800000 */
.L_x_604:
[----:B------:R-:W-:-:S03]  /*18440*/  UMOV UR4, 0xffffffff ;  /* 0xffffffff00047882 */ /* 0x000fc60000000000 */
[----:B------:R-:W-:Y:S05]  /*18450*/  BRA.DIV UR4, `(.L_x_606) ;  /* 0x0000002e04887947 */ /* 0x000fea000b800000 */
[----:B-----5:R-:W0:Y:S02]  /*18460*/  SHFL.UP PT, R14, R2, 0x1, RZ ;  /* 0x04200000020e7989 */ /* 0x020e2400000e00ff */
        /* <DEDUP_REMOVED lines=14> */
[----:B------:R0:W1:Y:S02]  /*18550*/  SHFL.IDX PT, R14, R3, 0x1f, 0x1f ;  /* 0x03e01f00030e7f89 */ /* 0x00006400000e0000 */
.L_x_728:
[----:B------:R-:W-:Y:S02]  /*18560*/  ULDC UR4, c[0x0][0xc38] ;  /* 0x00030e0000047ab9 */ /* 0x000fe40000000800 */
[----:B------:R-:W-:-:S04]  /*18570*/  IMAD.U32 R16, RZ, RZ, UR4 ;  /* 0x00000004ff107e24 */ /* 0x000fc8000f8e00ff */
[----:B-1----:R-:W-:-:S04]  /*18580*/  IMAD R6, R14, R16, RZ ;  /* 0x000000100e067224 */ /* 0x002fc800078e02ff */
[----:B------:R-:W-:-:S05]  /*18590*/  IMAD.IADD R4, R6, 0x1, R4 ;  /* 0x0000000106047824 */ /* 0x000fca00078e0204 */
[----:B------:R-:W-:-:S13]  /*185a0*/  ISETP.GT.AND P6, PT, R4, R0, PT ;  /* 0x000000000400720c */ /* 0x000fda0003fc4270 */
[----:B------:R-:W-:Y:S05]  /*185b0*/  @!P6 BRA `(.L_x_607) ;  /* 0xfffffffc0064e947 */ /* 0x000fea000383ffff */
.L_x_602:
[----:B------:R-:W-:Y:S01]  /*185c0*/  IMAD.IADD R6, R4, 0x1, -R6 ;  /* 0x0000000104067824 */ /* 0x000fe200078e0a06 */
[----:B------:R-:W-:-:S03]  /*185d0*/  UMOV UR4, 0xffffffff ;  /* 0xffffffff00047882 */ /* 0x000fc60000000000 */
[----:B------:R-:W-:-:S05]  /*185e0*/  IMAD R5, R3, R16, R6 ;  /* 0x0000001003057224 */ /* 0x000fca00078e0206 */
[----:B------:R-:W-:Y:S01]  /*185f0*/  ISETP.GT.AND P6, PT, R5, R0, PT ;  /* 0x000000000500720c */ /* 0x000fe20003fc4270 */
[----:B------:R-:W-:-:S12]  /*18600*/  BRA.DIV UR4, `(.L_x_608) ;  /* 0x0000002e04dc7947 */ /* 0x000fd8000b800000 */
[----:B------:R-:W-:-:S04]  /*18610*/  VOTE.ANY R5, PT, !P6 ;  /* 0x0000000000057806 */ /* 0x000fc800070e0100 */
[----:B------:R-:W1:Y:S02]  /*18620*/  POPC R4, R5 ;  /* 0x0000000500047309 */ /* 0x000e640000000000 */
[----:B-1----:R1:W2:Y:S02]  /*18630*/  SHFL.IDX PT, R17, R2, R4, 0x1f ;  /* 0x00001f0402117589 */ /* 0x0022a400000e0000 */
.L_x_732:
[----:B------:R-:W-:Y:S01]  /*18640*/  ISETP.NE.AND P0, PT, R5, RZ, PT ;  /* 0x000000ff0500720c */ /* 0x000fe20003f05270 */
[----:B-1----:R-:W-:-:S12]  /*18650*/  IMAD.MOV.U32 R2, RZ, RZ, RZ ;  /* 0x000000ffff027224 */ /* 0x002fd800078e00ff */
[----:B------:R-:W-:Y:S05]  /*18660*/  @!P0 BRA `(.L_x_609) ;  /* 0x0000000000108947 */ /* 0x000fea0003800000 */
[----:B------:R-:W-:Y:S01]  /*18670*/  UMOV UR4, 0xffffffff ;  /* 0xffffffff00047882 */ /* 0x000fe20000000000 */
[----:B------:R-:W-:Y:S02]  /*18680*/  VIADD R12, R4, 0xffffffff ;  /* 0xffffffff040c7836 */ /* 0x000fe40000000000 */
[----:B------:R-:W-:Y:S05]  /*18690*/  BRA.DIV UR4, `(.L_x_610) ;  /* 0x0000003204007947 */ /* 0x000fea000b800000 */
[----:B------:R1:W3:Y:S02]  /*186a0*/  SHFL.IDX PT, R2, R3, R12, 0x1f ;  /* 0x00001f0c03027589 */ /* 0x0002e400000e0000 */
.L_x_609:
[----:B--2---:R-:W-:Y:S01]  /*186b0*/  IABS R5, R17 ;  /* 0x0000001100057213 */ /* 0x004fe20000000000 */
[----:B---3--:R-:W-:Y:S02]  /*186c0*/  IMAD R16, R2, R16, R6 ;  /* 0x0000001002107224 */ /* 0x008fe400078e0206 */
[----:B------:R-:W-:Y:S01]  /*186d0*/  IMAD.IADD R19, R4, 0x1, R19 ;  /* 0x0000000104137824 */ /* 0x000fe200078e0213 */
[----:B------:R-:W2:Y:S01]  /*186e0*/  I2F.RP R7, R5 ;  /* 0x0000000500077306 */ /* 0x000ea20000209400 */
[----:B------:R-:W-:-:S07]  /*186f0*/  IMAD.IADD R0, R0, 0x1, -R16 ;  /* 0x0000000100007824 */ /* 0x000fce00078e0a10 */
[----:B--2---:R-:W2:Y:S02]  /*18700*/  MUFU.RCP R7, R7 ;  /* 0x0000000700077308 */ /* 0x004ea40000001000 */
[----:B--2---:R-:W-:-:S06]  /*18710*/  VIADD R8, R7, 0xffffffe ;  /* 0x0ffffffe07087836 */ /* 0x004fcc0000000000 */
[----:B01----:R-:W0:Y:S02]  /*18720*/  F2I.FTZ.U32.TRUNC.NTZ R3, R8 ;  /* 0x0000000800037305 */ /* 0x003e24000021f000 */
[----:B0-----:R-:W-:-:S04]  /*18730*/  IMAD.MOV R2, RZ, RZ, -R3 ;  /* 0x000000ffff027224 */ /* 0x001fc800078e0a03 */
[----:B------:R-:W-:Y:S02]  /*18740*/  IMAD R6, R2, R5, RZ ;  /* 0x0000000502067224 */ /* 0x000fe400078e02ff */
[----:B------:R-:W-:-:S04]  /*18750*/  IMAD.MOV.U32 R2, RZ, RZ, RZ ;  /* 0x000000ffff027224 */ /* 0x000fc800078e00ff */
[----:B------:R-:W-:Y:S01]  /*18760*/  IMAD.HI.U32 R2, R3, R6, R2 ;  /* 0x0000000603027227 */ /* 0x000fe200078e0002 */
[----:B------:R-:W-:Y:S02]  /*18770*/  IABS R6, R17 ;  /* 0x0000001100067213 */ /* 0x000fe40000000000 */
[----:B------:R-:W-:-:S03]  /*18780*/  IABS R3, R0 ;  /* 0x0000000000037213 */ /* 0x000fc60000000000 */
[----:B------:R-:W-:Y:S02]  /*18790*/  IMAD.MOV R6, RZ, RZ, -R6 ;  /* 0x000000ffff067224 */ /* 0x000fe400078e0a06 */
[----:B------:R-:W-:-:S04]  /*187a0*/  IMAD.HI.U32 R2, R2, R3, RZ ;  /* 0x0000000302027227 */ /* 0x000fc800078e00ff */
[----:B------:R-:W-:-:S05]  /*187b0*/  IMAD R3, R2, R6, R3 ;  /* 0x0000000602037224 */ /* 0x000fca00078e0203 */
[----:B------:R-:W-:-:S13]  /*187c0*/  ISETP.GT.U32.AND P1, PT, R5, R3, PT ;  /* 0x000000030500720c */ /* 0x000fda0003f24070 */
[----:B------:R-:W-:Y:S01]  /*187d0*/  @!P1 IMAD.IADD R3, R3, 0x1, -R5 ;  /* 0x0000000103039824 */ /* 0x000fe200078e0a05 */
[----:B------:R-:W-:Y:S02]  /*187e0*/  @!P1 IADD3 R2, R2, 0x1, RZ ;  /* 0x0000000102029810 */ /* 0x000fe40007ffe0ff */
        /* <DEDUP_REMOVED lines=11> */
.L_x_603:
[----:B------:R-:W-:Y:S01]  /*188a0*/  UMOV UR4, URZ ;  /* 0x0000003f00047c82 */ /* 0x000fe20008000000 */
[----:B------:R-:W-:Y:S01]  /*188b0*/  UMOV UR5, URZ ;  /* 0x0000003f00057c82 */ /* 0x000fe20008000000 */
[----:B------:R-:W-:Y:S01]  /*188c0*/  ULDC UR6, c[0x0][0xc3c] ;  /* 0x00030f0000067ab9 */ /* 0x000fe20000000800 */
[----:B------:R-:W-:Y:S02]  /*188d0*/  IMAD.MOV.U32 R16, RZ, RZ, R0 ;  /* 0x000000ffff107224 */ /* 0x000fe400078e0000 */
[----:B------:R-:W-:Y:S02]  /*188e0*/  IMAD.U32 R17, RZ, RZ, UR4 ;  /* 0x00000004ff117e24 */ /* 0x000fe4000f8e00ff */
[----:B------:R-:W-:Y:S02]  /*188f0*/  IMAD.U32 R18, RZ, RZ, UR5 ;  /* 0x00000005ff127e24 */ /* 0x000fe4000f8e00ff */
[----:B------:R-:W-:-:S07]  /*18900*/  IMAD.U32 R19, RZ, RZ, UR6 ;  /* 0x00000006ff137e24 */ /* 0x000fce000f8e00ff */
.L_x_611:
[----:B------:R3:W2:Y:S01]  /*18910*/  LDL R2, [R1+0xc] ;  /* 0x00000c0001027983 */ /* 0x0006a20000100800 */
[----:B------:R-:W1:Y:S01]  /*18920*/  S2R R0, SR_TID.X ;  /* 0x0000000000007919 */ /* 0x000e620000002100 */
[----:B------:R-:W-:Y:S05]  /*18930*/  WARPSYNC.ALL ;  /* 0x0000000000007948 */ /* 0x000fea0003800000 */
[----:B-1----:R-:W-:Y:S01]  /*18940*/  LOP3.LUT R0, R0, 0x1f, RZ, 0xc0, !PT ;  /* 0x0000001f00007812 */ /* 0x002fe200078ec0ff */
[----:B------:R-:W-:Y:S03]  /*18950*/  BAR.SYNC.DEFER_BLOCKING 0x4, 0x200 ;  /* 0x0108000000007b1d */ /* 0x000fe60000010000 */
[----:B------:R-:W-:-:S13]  /*18960*/  ISETP.NE.AND P0, PT, R0, RZ, PT ;  /* 0x000000ff0000720c */ /* 0x000fda0003f05270 */
[----:B------:R-:W-:Y:S01]  /*18970*/  @!P0 MOV R0, 0x400 ;  /* 0x0000040000008802 */ /* 0x000fe20000000f00 */
[----:B--2---:R-:W1:Y:S03]  /*18980*/  @!P0 S2R R2, SR_CgaCtaId ;  /* 0x0000000000028919 */ /* 0x004e660000008800 */
[----:B-1----:R-:W-:Y:S01]  /*18990*/  @!P0 LEA R22, R2, R0, 0x18 ;  /* 0x0000000002168211 */ /* 0x002fe200078ec0ff */
[----:B------:R3:W-:Y:S04]  /*189a0*/  @!P0 STL [R1+0xc], R2 ;  /* 0x00000c0201008387 */ /* 0x0007e80000100800 */
[----:B------:R3:W-:Y:S01]  /*189b0*/  @!P0 STS.128 [R22+0x19cd0], R16 ;  /* 0x019cd01016008388 */ /* 0x0007e20000000c00 */
[----:B------:R-:W-:Y:S06]  /*189c0*/  BAR.ARV 0x5, 0x200 ;  /* 0x0148000000007b1d */ /* 0x000fec0000002000 */
.L_x_600:
[----:B------:R-:W-:Y:S02]  /*189d0*/  ULDC UR4, c[0x0][0xc3c] ;  /* 0x00030f0000047ab9 */ /* 0x000fe40000000800 */
[----:B--2---:R-:W-:-:S13]  /*189e0*/  ISETP.GE.AND P0, PT, R19, UR4, PT ;  /* 0x0000000413007c0c */ /* 0x004fda000bf06270 */
[----:B------:R-:W-:Y:S05]  /*189f0*/  @!P0 BRA `(.L_x_612) ;  /* 0xffffffa000d08947 */ /* 0x000fea000383ffff */
[----:B------:R-:W-:Y:S05]  /*18a00*/  BSYNC B7 ;  /* 0x0000000000077941 */ /* 0x000fea0003800000 */
.L_x_494:
[----:B0-----:R-:W2:Y:S01]  /*18a10*/  LDL.LU R0, [R1+0x40] ;  /* 0x0000400001007983 */ /* 0x001ea20000300800 */
[----:B------:R-:W-:Y:S01]  /*18a20*/  BSSY B0, `(.L_x_613) ;  /* 0x000000b000007945 */ /* 0x000fe20003800000 */
[----:B------:R-:W0:Y:S01]  /*18a30*/  S2R R5, SR_CgaCtaId ;  /* 0x0000000000057919 */ /* 0x000e220000008800 */
[----:B--2---:R-:W-:-:S05]  /*18a40*/  VIADD R0, R0, 0x1 ;  /* 0x0000000100007836 */ /* 0x004fca0000000000 */
[----:B-1-3--:R-:W-:-:S04]  /*18a50*/  LEA.HI R2, R0, R0, RZ, 0x1 ;  /* 0x0000000000027211 */ /* 0x00afc800078f08ff */
[----:B------:R-:W-:Y:S02]  /*18a60*/  LOP3.LUT R3, R2, 0xfffffffe, RZ, 0xc0, !PT ;  /* 0xfffffffe02037812 */ /* 0x000fe400078ec0ff */
[----:B------:R-:W-:-:S03]  /*18a70*/  MOV R2, 0x400 ;  /* 0x0000040000027802 */ /* 0x000fc60000000f00 */
[----:B------:R-:W-:Y:S01]  /*18a80*/  IMAD.IADD R0, R0, 0x1, -R3 ;  /* 0x0000000100007824 */ /* 0x000fe200078e0a03 */
[----:B0-----:R-:W-:-:S04]  /*18a90*/  LEA R5, R5, R2, 0x18 ;  /* 0x0000000205057211 */ /* 0x001fc800078ec0ff */
[----:B------:R-:W-:-:S04]  /*18aa0*/  SHF.L.U32 R0, R0, 0x1f, RZ ;  /* 0x0000001f00007819 */ /* 0x000fc800000006ff */
[----:B------:R-:W0:Y:S02]  /*18ab0*/  SYNCS.PHASECHK.TRANS64.TRYWAIT P0, [R5+URZ+0x19c20], R0 ;  /* 0x019c2000050075a7 */ /* 0x000e24000800017f */
[----:B0-----:R-:W-:Y:S05]  /*18ac0*/  @!P0 BRA `(.L_x_614) ;  /* 0x0000002c001c8947 */ /* 0x001fea0003800000 */
.L_x_735:
[----:B------:R-:W-:Y:S05]  /*18ad0*/  BSYNC B0 ;  /* 0x0000000000007941 */ /* 0x000fea0003800000 */
.L_x_613:
[----:B------:R-:W-:-:S03]  /*18ae0*/  UMOV UR4, 0xffffffff ;  /* 0xffffffff00047882 */ /* 0x000fc60000000000 */
[----:B------:R-:W-:Y:S05]  /*18af0*/  BRA.DIV UR4, `(.L_x_615) ;  /* 0x0000002e04247947 */ /* 0x000fea000b800000 */
[----:B0-----:R-:W0:Y:S02]  /*18b00*/  S2R R0, SR_TID.X ;  /* 0x0000000000007919 */ /* 0x001e240000002100 */
[----:B0-----:R-:W-:-:S04]  /*18b10*/  SHF.R.U32.HI R0, RZ, 0x5, R0 ;  /* 0x00000005ff007819 */ /* 0x001fc80000011600 */
[----:B------:R-:W-:-:S05]  /*18b20*/  LOP3.LUT R0, R0, 0x3, RZ, 0xc0, !PT ;  /* 0x0000000300007812 */ /* 0x000fca00078ec0ff */
[----:B------:R0:W1:Y:S02]  /*18b30*/  SHFL.IDX PT, R14, R0, RZ, 0x1f ;  /* 0x00001fff000e7589 */ /* 0x00006400000e0000 */
.L_x_738:
[----:B-1----:R-:W-:-:S13]  /*18b40*/  ISETP.NE.AND P0, PT, R14, RZ, PT ;  /* 0x000000ff0e00720c */ /* 0x002fda0003f05270 */
[----:B------:R-:W-:Y:S05]  /*18b50*/  @P0 BRA `(.L_x_365) ;  /* 0x0000000000a80947 */ /* 0x000fea0003800000 */
[----:B------:R-:W-:-:S03]  /*18b60*/  UMOV UR4, 0xffffffff ;  /* 0xffffffff00047882 */ /* 0x000fc60000000000 */
[----:B------:R-:W-:Y:S05]  /*18b70*/  BRA.DIV UR4, `(.L_x_616) ;  /* 0x0000002e04387947 */ /* 0x000fea000b800000 */
[----:B------:R-:W-:-:S13]  /*18b80*/  ELECT P6, URZ, PT ;  /* 0x00000000003f782f */ /* 0x000fda00038c0000 */
.L_x_741:
[----:B------:R-:W-:Y:S05]  /*18b90*/  @!P6 BRA `(.L_x_365) ;  /* 0x000000000098e947 */ /* 0x000fea0003800000 */
[----:B------:R-:W-:-:S06]  /*18ba0*/  ULOP3.LUT UR4, UR37, 0x2, URZ, 0xfc, !UPT ;  /* 0x0000000225047892 */ /* 0x000fcc000f8efc3f */
[----:B0-----:R-:W-:-:S04]  /*18bb0*/  MOV R0, UR4 ;  /* 0x0000000400007c02 */ /* 0x001fc80008000f00 */
[----:B------:R-:W-:-:S13]  /*18bc0*/  ISETP.NE.AND P0, PT, R0, 0x3, PT ;  /* 0x000000030000780c */ /* 0x000fda0003f05270 */
[----:B------:R-:W-:Y:S05]  /*18bd0*/  @!P0 BRA `(.L_x_617) ;  /* 0x0000000000048947 */ /* 0x000fea0003800000 */
[----:B------:R-:W-:Y:S01]  /*18be0*/  BPT.TRAP 0x1 ;  /* 0x000000040000795c */ /* 0x000fe20000300000 */
.L_x_617:
[----:B------:R-:W-:Y:S01]  /*18bf0*/  IMAD R3, R23, 0x8, R5 ;  /* 0x0000000817037824 */ /* 0x000fe200078e0205 */
[----:B------:R-:W-:Y:S01]  /*18c00*/  SHF.L.U32 R2, R25, 0x1f, RZ ;  /* 0x0000001f19027819 */ /* 0x000fe200000006ff */
[----:B------:R-:W-:-:S03]  /*18c10*/  VIADD R23, R23, 0x1 ;  /* 0x0000000117177836 */ /* 0x000fc60000000000 */
[----:B------:R-:W0:Y:S02]  /*18c20*/  SYNCS.PHASECHK.TRANS64.TRYWAIT P1, [R3+URZ+0x19c40], R2 ;  /* 0x019c4002030075a7 */ /* 0x000e24000802017f */
[----:B------:R-:W-:-:S04]  /*18c30*/  ISETP.NE.AND P2, PT, R23, 0x2, PT ;  /* 0x000000021700780c */ /* 0x000fc80003f45270 */
[----:B------:R-:W-:Y:S01]  /*18c40*/  SEL R0, RZ, 0x1, P2 ;  /* 0x00000001ff007807 */ /* 0x000fe20001000000 */
[----:B0-----:R-:W-:Y:S08]  /*18c50*/  @!P1 BRA `(.L_x_618) ;  /* 0x0000002c00209947 */ /* 0x001ff00003800000 */
.L_x_742:
[----:B------:R-:W-:Y:S02]  /*18c60*/  SEL R23, R23, RZ, P2 ;  /* 0x000000ff17177207 */ /* 0x000fe40001000000 */
[----:B------:R-:W-:Y:S01]  /*18c70*/  LOP3.LUT R0, R25, R0, RZ, 0x3c, !PT ;  /* 0x0000000019007212 */ /* 0x000fe200078e3cff */
[----:B------:R-:W-:Y:S06]  /*18c80*/  @!P0 BRA `(.L_x_619) ;  /* 0x0000000000048947 */ /* 0x000fec0003800000 */
[----:B------:R-:W-:Y:S01]  /*18c90*/  BPT.TRAP 0x1 ;  /* 0x000000040000795c */ /* 0x000fe20000300000 */
.L_x_619:
[----:B------:R-:W-:Y:S01]  /*18ca0*/  IMAD R23, R23, 0x8, R5 ;  /* 0x0000000817177824 */ /* 0x000fe200078e0205 */
[----:B------:R-:W-:-:S04]  /*18cb0*/  SHF.L.U32 R0, R0, 0x1f, RZ ;  /* 0x0000001f00007819 */ /* 0x000fc800000006ff */
[----:B------:R-:W1:Y:S02]  /*18cc0*/  SYNCS.PHASECHK.TRANS64.TRYWAIT P1, [R23+URZ+0x19c40], R0 ;  /* 0x019c4000170075a7 */ /* 0x000e64000802017f */
[----:B-1----:R-:W-:Y:S05]  /*18cd0*/  @!P1 BRA `(.L_x_620) ;  /* 0x0000002c00149947 */ /* 0x002fea0003800000 */
.L_x_743:
[----:B------:R-:W-:Y:S05]  /*18ce0*/  @!P0 BRA `(.L_x_621) ;  /* 0x0000000000048947 */ /* 0x000fea0003800000 */
[----:B------:R-:W-:Y:S01]  /*18cf0*/  BPT.TRAP 0x1 ;  /* 0x000000040000795c */ /* 0x000fe20000300000 */
.L_x_621:
[----:B------:R-:W2:Y:S02]  /*18d00*/  SYNCS.PHASECHK.TRANS64.TRYWAIT P1, [R3+URZ+0x19c60], R2 ;  /* 0x019c6002030075a7 */ /* 0x000ea4000802017f */
[----:B--2---:R-:W-:Y:S05]  /*18d10*/  @!P1 BRA `(.L_x_622) ;  /* 0x0000002c00189947 */ /* 0x004fea0003800000 */
.L_x_744:
[----:B------:R-:W-:Y:S05]  /*18d20*/  @!P0 BRA `(.L_x_623) ;  /* 0x0000000000048947 */ /* 0x000fea0003800000 */
[----:B------:R-:W-:Y:S01]  /*18d30*/  BPT.TRAP 0x1 ;  /* 0x000000040000795c */ /* 0x000fe20000300000 */
.L_x_623:
[----:B------:R-:W3:Y:S02]  /*18d40*/  SYNCS.PHASECHK.TRANS64.TRYWAIT P1, [R23+URZ+0x19c60], R0 ;  /* 0x019c6000170075a7 */ /* 0x000ee4000802017f */
[----:B---3--:R-:W-:Y:S05]  /*18d50*/  @!P1 BRA `(.L_x_624) ;  /* 0x0000002c001c9947 */ /* 0x008fea0003800000 */
.L_x_745:
[----:B------:R-:W-:Y:S05]  /*18d60*/  @!P0 BRA `(.L_x_625) ;  /* 0x0000000000048947 */ /* 0x000fea0003800000 */
[----:B------:R-:W-:Y:S01]  /*18d70*/  BPT.TRAP 0x1 ;  /* 0x000000040000795c */ /* 0x000fe20000300000 */
.L_x_625:
[----:B------:R-:W4:Y:S02]  /*18d80*/  SYNCS.PHASECHK.TRANS64.TRYWAIT P1, [R3+URZ+0x19c80], R2 ;  /* 0x019c8002030075a7 */ /* 0x000f24000802017f */
[----:B----4-:R-:W-:Y:S05]  /*18d90*/  @!P1 BRA `(.L_x_626) ;  /* 0x0000002c00209947 */ /* 0x010fea0003800000 */
.L_x_746:
[----:B------:R-:W-:Y:S05]  /*18da0*/  @!P0 BRA `(.L_x_627) ;  /* 0x0000000000048947 */ /* 0x000fea0003800000 */
[----:B------:R-:W-:Y:S01]  /*18db0*/  BPT.TRAP 0x1 ;  /* 0x000000040000795c */ /* 0x000fe20000300000 */
.L_x_627:
[----:B------:R0:W0:Y:S02]  /*18dc0*/  SYNCS.PHASECHK.TRANS64.TRYWAIT P0, [R23+URZ+0x19c80], R0 ;  /* 0x019c8000170075a7 */ /* 0x000024000800017f */
[----:B0-----:R-:W-:Y:S05]  /*18dd0*/  @!P0 NANOSLEEP.SYNCS 0x989680 ;  /* 0x009896800000895d */ /* 0x001fea0003900000 */
[----:B------:R-:W0:Y:S02]  /*18de0*/  @!P0 SYNCS.PHASECHK.TRANS64 P0, [R23+URZ+0x19c80], R0 ;  /* 0x019c8000170085a7 */ /* 0x000e24000800007f */
[----:B0-----:R-:W-:Y:S05]  /*18df0*/  @!P0 BRA `(.L_x_627) ;  /* 0xfffffffc00f08947 */ /* 0x001fea000383ffff */
.L_x_365:
[----:B------:R-:W-:Y:S05]  /*18e00*/  BSYNC B8 ;  /* 0x0000000000087941 */ /* 0x000fea0003800000 */
.L_x_362:
[----:B------:R-:W-:Y:S05]  /*18e10*/  EXIT ;  /* 0x000000000000794d */ /* 0x000fea0003800000 */
.L_x_381:
[----:B-1----:R1:W2:Y:S02]  /*18e20*/  SYNCS.PHASECHK.TRANS64.TRYWAIT P6, [R68+URZ+0x19c90], R79 ;  /* 0x019c904f440075a7 */ /* 0x0022a400080c017f */
[----:B--2---:R-:W-:Y:S05]  /*18e30*/  @!P6 NANOSLEEP.SYNCS 0x989680 ;  /* 0x009896800000e95d */ /* 0x004fea0003900000 */
[----:B------:R-:W2:Y:S02]  /*18e40*/  @!P6 SYNCS.PHASECHK.TRANS64 P6, [R68+URZ+0x19c90], R79 ;  /* 0x019c904f4400e5a7 */ /* 0x000ea400080c007f */
[----:B--2---:R-:W-:Y:S05]  /*18e50*/  @!P6 BRA `(.L_x_381) ;  /* 0xfffffffc00f0e947 */ /* 0x004fea000383ffff */
[----:B------:R-:W-:Y:S05]  /*18e60*/  BRA `(.L_x_628) ;  /* 0xfffffe9800607947 */ /* 0x000fea000383ffff */
.L_x_382:
[----:B------:R-:W-:Y:S01]  /*18e70*/  BSSY B1, `(.L_x_629) ;  /* 0x0000008000017945 */ /* 0x000fe20003800000 */
[----:B0-----:R-:W-:Y:S02]  /*18e80*/  IMAD.MOV.U32 R13, RZ, RZ, R82 ;  /* 0x000000ffff0d7224 */ /* 0x001fe400078e0052 */
[----:B------:R-:W-:Y:S02]  /*18e90*/  IMAD.MOV.U32 R12, RZ, RZ, RZ ;  /* 0x000000ffff0c7224 */ /* 0x000fe400078e00ff */
[----:B------:R-:W-:Y:S02]  /*18ea0*/  IMAD.MOV.U32 R11, RZ, RZ, 0x1e1f ;  /* 0x00001e1fff0b7424 */ /* 0x000fe400078e00ff */
[----:B------:R-:W-:-:S07]  /*18eb0*/  IMAD.MOV.U32 R15, RZ, RZ, -0x1 ;  /* 0xffffffffff0f7424 */ /* 0x000fce00078e00ff */
[----:B-1----:R-:W-:Y:S05]  /*18ec0*/  WARPSYNC.COLLECTIVE R15, `(.L_x_630) ;  /* 0x000000000f087348 */ /* 0x002fea0003c00000 */
[----:B------:R0:W2:Y:S02]  /*18ed0*/  SHFL.IDX P6, R14, R13, R12, R11 ;  /* 0x0000000c0d0e7389 */ /* 0x0000a400000c000b */
[----:B012---:R-:W-:Y:S01]  /*18ee0*/  ENDCOLLECTIVE ;  /* 0x000000000000791b */ /* 0x007fe20003800000 */
.L_x_630:
[----:B------:R-:W-:Y:S05]  /*18ef0*/  BSYNC B1 ;  /* 0x0000000000017941 */ /* 0x000fea0003800000 */
.L_x_629:
[----:B------:R-:W-:Y:S01]  /*18f00*/  IMAD.MOV.U32 R13, RZ, RZ, R84 ;  /* 0x000000ffff0d7224 */ /* 0x000fe200078e0054 */
[----:B------:R-:W-:Y:S01]  /*18f10*/  MOV R15, 0xffffffff ;  /* 0xffffffff000f7802 */ /* 0x000fe20000000f00 */
[----:B------:R-:W-:Y:S02]  /*18f20*/  IMAD.MOV.U32 R12, RZ, RZ, RZ ;  /* 0x000000ffff0c7224 */ /* 0x000fe400078e00ff */
[----:B------:R-:W-:Y:S02]  /*18f30*/  IMAD.MOV.U32 R11, RZ, RZ, 0x1e1f ;  /* 0x00001e1fff0b7424 */ /* 0x000fe400078e00ff */
[----:B------:R-:W-:-:S07]  /*18f40*/  IMAD.MOV.U32 R39, RZ, RZ, R14 ;  /* 0x000000ffff277224 */ /* 0x000fce00078e000e */
[----:B------:R-:W-:Y:S05]  /*18f50*/  WARPSYNC.COLLECTIVE R15, `(.L_x_631) ;  /* 0x000000000f087348 */ /* 0x000fea0003c00000 */
[----:B------:R0:W1:Y:S02]  /*18f60*/  SHFL.IDX P6, R14, R13, R12, R11 ;  /* 0x0000000c0d0e7389 */ /* 0x00006400000c000b */
[----:B01----:R-:W-:Y:S01]  /*18f70*/  ENDCOLLECTIVE ;  /* 0x000000000000791b */ /* 0x003fe20003800000 */
.L_x_631:
[----:B------:R-:W-:Y:S05]  /*18f80*/  BRA `(.L_x_632) ;  /* 0xfffffe98002c7947 */ /* 0x000fea000383ffff */
.L_x_398:
[----:B-1----:R1:W2:Y:S02]  /*18f90*/  SYNCS.PHASECHK.TRANS64.TRYWAIT P6, [R68+URZ+0x19c90], R79 ;  /* 0x019c904f440075a7 */ /* 0x0022a400080c017f */
[----:B--2---:R-:W-:Y:S05]  /*18fa0*/  @!P6 NANOSLEEP.SYNCS 0x989680 ;  /* 0x009896800000e95d */ /* 0x004fea0003900000 */
[----:B------:R-:W2:Y:S02]  /*18fb0*/  @!P6 SYNCS.PHASECHK.TRANS64 P6, [R68+URZ+0x19c90], R79 ;  /* 0x019c904f4400e5a7 */ /* 0x000ea400080c007f */
[----:B--2---:R-:W-:Y:S05]  /*18fc0*/  @!P6 BRA `(.L_x_398) ;  /* 0xfffffffc00f0e947 */ /* 0x004fea000383ffff */
[----:B------:R-:W-:Y:S05]  /*18fd0*/  BRA `(.L_x_633) ;  /* 0xfffffeb000507947 */ /* 0x000fea000383ffff */
.L_x_399:
        /* <DEDUP_REMOVED lines=8> */
.L_x_635:
[----:B------:R-:W-:Y:S05]  /*19060*/  BSYNC B1 ;  /* 0x0000000000017941 */ /* 0x000fea0003800000 */
.L_x_634:
        /* <DEDUP_REMOVED lines=8> */
.L_x_636:
[----:B------:R-:W-:Y:S01]  /*190f0*/  IMAD.MOV.U32 R84, RZ, RZ, R14 ;  /* 0x000000ffff547224 */ /* 0x000fe200078e000e */
[----:B------:R-:W-:Y:S06]  /*19100*/  BRA `(.L_x_637) ;  /* 0xfffffeb000187947 */ /* 0x000fec000383ffff */
.L_x_408:
[----:B0-----:R0:W1:Y:S02]  /*19110*/  SYNCS.PHASECHK.TRANS64.TRYWAIT P5, [R68+URZ+0x19c90], R79 ;  /* 0x019c904f440075a7 */ /* 0x00106400080a017f */
[----:B-1----:R-:W-:Y:S05]  /*19120*/  @!P5 NANOSLEEP.SYNCS 0x989680 ;  /* 0x009896800000d95d */ /* 0x002fea0003900000 */
[----:B------:R-:W1:Y:S02]  /*19130*/  @!P5 SYNCS.PHASECHK.TRANS64 P5, [R68+URZ+0x19c90], R79 ;  /* 0x019c904f4400d5a7 */ /* 0x000e6400080a007f */
[----:B-1----:R-:W-:Y:S05]  /*19140*/  @!P5 BRA `(.L_x_408) ;  /* 0xfffffffc00f0d947 */ /* 0x002fea000383ffff */
[----:B------:R-:W-:Y:S05]  /*19150*/  BRA `(.L_x_638) ;  /* 0xfffffecc00d87947 */ /* 0x000fea000383ffff */
.L_x_409:
[----:B------:R-:W-:Y:S01]  /*19160*/  BSSY B1, `(.L_x_639) ;  /* 0x0000007000017945 */ /* 0x000fe20003800000 */
[----:B------:R-:W-:Y:S01]  /*19170*/  IMAD.MOV.U32 R12, RZ, RZ, RZ ;  /* 0x000000ffff0c7224 */ /* 0x000fe200078e00ff */
[----:B------:R-:W-:Y:S01]  /*19180*/  MOV R11, 0x1e1f ;  /* 0x00001e1f000b7802 */ /* 0x000fe20000000f00 */
[----:B------:R-:W-:-:S07]  /*19190*/  IMAD.MOV.U32 R15, RZ, RZ, -0x1 ;  /* 0xffffffffff0f7424 */ /* 0x000fce00078e00ff */
[----:B0-----:R-:W-:Y:S05]  /*191a0*/  WARPSYNC.COLLECTIVE R15, `(.L_x_640) ;  /* 0x000000000f087348 */ /* 0x001fea0003c00000 */
[----:B------:R1:W2:Y:S02]  /*191b0*/  SHFL.IDX P6, R14, R13, R12, R11 ;  /* 0x0000000c0d0e7389 */ /* 0x0002a400000c000b */
[----:B012---:R-:W-:Y:S01]  /*191c0*/  ENDCOLLECTIVE ;  /* 0x000000000000791b */ /* 0x007fe20003800000 */
.L_x_640:
[----:B------:R-:W-:Y:S05]  /*191d0*/  BSYNC B1 ;  /* 0x0000000000017941 */ /* 0x000fea0003800000 */
.L_x_639:
        /* <DEDUP_REMOVED lines=8> */
.L_x_641:
[----:B------:R-:W-:Y:S05]  /*19260*/  BRA `(.L_x_642) ;  /* 0xfffffed0000c7947 */ /* 0x000fea000383ffff */
.L_x_413:
[----:B0-----:R0:W2:Y:S02]  /*19270*/  SYNCS.PHASECHK.TRANS64.TRYWAIT P0, [R68+URZ+0x19cb0], R79 ;  /* 0x019cb04f440075a7 */ /* 0x0010a4000800017f */
[----:B--2---:R-:W-:Y:S05]  /*19280*/  @!P0 NANOSLEEP.SYNCS 0x989680 ;  /* 0x009896800000895d */ /* 0x004fea0003900000 */
[----:B------:R-:W2:Y:S02]  /*19290*/  @!P0 SYNCS.PHASECHK.TRANS64 P0, [R68+URZ+0x19cb0], R79 ;  /* 0x019cb04f440085a7 */ /* 0x000ea4000800007f */
[----:B--2---:R-:W-:Y:S05]  /*192a0*/  @!P0 BRA `(.L_x_413) ;  /* 0xfffffffc00f08947 */ /* 0x004fea000383ffff */
[----:B------:R-:W-:Y:S05]  /*192b0*/  BRA `(.L_x_643) ;  /* 0xfffffed0009c7947 */ /* 0x000fea000383ffff */
.L_x_431:
        /* <DEDUP_REMOVED lines=8> */
.L_x_645:
[----:B------:R-:W-:Y:S05]  /*19340*/  BSYNC B1 ;  /* 0x0000000000017941 */ /* 0x000fea0003800000 */
.L_x_644:
[----:B------:R-:W-:Y:S01]  /*19350*/  MOV R13, R28 ;  /* 0x0000001c000d7202 */ /* 0x000fe20000000f00 */
[----:B------:R-:W-:Y:S02]  /*19360*/  IMAD.MOV.U32 R12, RZ, RZ, RZ ;  /* 0x000000ffff0c7224 */ /* 0x000fe400078e00ff */
[----:B------:R-:W-:Y:S02]  /*19370*/  IMAD.MOV.U32 R11, RZ, RZ, 0x1e1f ;  /* 0x00001e1fff0b7424 */ /* 0x000fe400078e00ff */
[----:B------:R-:W-:Y:S02]  /*19380*/  IMAD.MOV.U32 R15, RZ, RZ, -0x1 ;  /* 0xffffffffff0f7424 */ /* 0x000fe400078e00ff */
[----:B------:R-:W-:-:S07]  /*19390*/  IMAD.MOV.U32 R0, RZ, RZ, R14 ;  /* 0x000000ffff007224 */ /* 0x000fce00078e000e */
[----:B------:R-:W-:Y:S05]  /*193a0*/  WARPSYNC.COLLECTIVE R15, `(.L_x_646) ;  /* 0x000000000f087348 */ /* 0x000fea0003c00000 */
[----:B------:R0:W1:Y:S02]  /*193b0*/  SHFL.IDX P6, R14, R13, R12, R11 ;  /* 0x0000000c0d0e7389 */ /* 0x00006400000c000b */
[----:B01----:R-:W-:Y:S01]  /*193c0*/  ENDCOLLECTIVE ;  /* 0x000000000000791b */ /* 0x003fe20003800000 */
.L_x_646:
[----:B------:R-:W-:Y:S02]  /*193d0*/  IMAD.MOV.U32 R13, RZ, RZ, R30 ;  /* 0x000000ffff0d7224 */ /* 0x000fe400078e001e */
[----:B------:R-:W-:-:S07]  /*193e0*/  IMAD.MOV.U32 R29, RZ, RZ, R14 ;  /* 0x000000ffff1d7224 */ /* 0x000fce00078e000e */
[----:B------:R-:W-:Y:S05]  /*193f0*/  WARPSYNC.COLLECTIVE R15, `(.L_x_647) ;  /* 0x000000000f087348 */ /* 0x000fea0003c00000 */
[----:B------:R0:W1:Y:S02]  /*19400*/  SHFL.IDX P6, R14, R13, R12, R11 ;  /* 0x0000000c0d0e7389 */ /* 0x00006400000c000b */
[----:B01----:R-:W-:Y:S01]  /*19410*/  ENDCOLLECTIVE ;  /* 0x000000000000791b */ /* 0x003fe20003800000 */
.L_x_647:
[----:B------:R-:W-:Y:S02]  /*19420*/  IMAD.MOV.U32 R13, RZ, RZ, R26 ;  /* 0x000000ffff0d7224 */ /* 0x000fe400078e001a */
[----:B------:R-:W-:-:S07]  /*19430*/  IMAD.MOV.U32 R3, RZ, RZ, R14 ;  /* 0x000000ffff037224 */ /* 0x000fce00078e000e */
[----:B------:R-:W-:Y:S05]  /*19440*/  WARPSYNC.COLLECTIVE R15, `(.L_x_648) ;  /* 0x000000000f087348 */ /* 0x000fea0003c00000 */
[----:B------:R0:W1:Y:S02]  /*19450*/  SHFL.IDX P6, R14, R13, R12, R11 ;  /* 0x0000000c0d0e7389 */ /* 0x00006400000c000b */
[----:B01----:R-:W-:Y:S01]  /*19460*/  ENDCOLLECTIVE ;  /* 0x000000000000791b */ /* 0x003fe20003800000 */
.L_x_648:
[----:B------:R-:W-:Y:S05]  /*19470*/  BRA `(.L_x_649) ;  /* 0xfffffedc00f47947 */ /* 0x000fea000383ffff */
.L_x_435:
[----:B-1----:R1:W3:Y:S02]  /*19480*/  SYNCS.PHASECHK.TRANS64.TRYWAIT P0, [R18+URZ+0x19c00], R21 ;  /* 0x019c0015120075a7 */ /* 0x0022e4000800017f */
[----:B---3--:R-:W-:Y:S05]  /*19490*/  @!P0 NANOSLEEP.SYNCS 0x989680 ;  /* 0x009896800000895d */ /* 0x008fea0003900000 */
[----:B------:R-:W3:Y:S02]  /*194a0*/  @!P0 SYNCS.PHASECHK.TRANS64 P0, [R18+URZ+0x19c00], R21 ;  /* 0x019c0015120085a7 */ /* 0x000ee4000800007f */
[----:B---3--:R-:W-:Y:S05]  /*194b0*/  @!P0 BRA `(.L_x_435) ;  /* 0xfffffffc00f08947 */ /* 0x008fea000383ffff */
[----:B------:R-:W-:Y:S05]  /*194c0*/  BRA `(.L_x_650) ;  /* 0xfffffee000c07947 */ /* 0x000fea000383ffff */
.L_x_441:
        /* <DEDUP_REMOVED lines=8> */
.L_x_652:
[----:B------:R-:W-:Y:S05]  /*19550*/  BSYNC B1 ;  /* 0x0000000000017941 */ /* 0x000fea0003800000 */
.L_x_651:
[----:B------:R-:W-:Y:S01]  /*19560*/  IMAD.MOV.U32 R13, RZ, RZ, R28 ;  /* 0x000000ffff0d7224 */ /* 0x000fe200078e001c */
[----:B------:R-:W-:Y:S01]  /*19570*/  MOV R0, R14 ;  /* 0x0000000e00007202 */ /* 0x000fe20000000f00 */
[----:B------:R-:W-:Y:S02]  /*19580*/  IMAD.MOV.U32 R12, RZ, RZ, RZ ;  /* 0x000000ffff0c7224 */ /* 0x000fe400078e00ff */
[----:B------:R-:W-:Y:S02]  /*19590*/  IMAD.MOV.U32 R11, RZ, RZ, 0x1e1f ;  /* 0x00001e1fff0b7424 */ /* 0x000fe400078e00ff */
[----:B------:R-:W-:-:S07]  /*195a0*/  IMAD.MOV.U32 R15, RZ, RZ, -0x1 ;  /* 0xffffffffff0f7424 */ /* 0x000fce00078e00ff */
[----:B------:R-:W-:Y:S05]  /*195b0*/  WARPSYNC.COLLECTIVE R15, `(.L_x_653) ;  /* 0x000000000f087348 */ /* 0x000fea0003c00000 */
[----:B------:R0:W1:Y:S02]  /*195c0*/  SHFL.IDX P6, R14, R13, R12, R11 ;  /* 0x0000000c0d0e7389 */ /* 0x00006400000c000b */
[----:B01----:R-:W-:Y:S01]  /*195d0*/  ENDCOLLECTIVE ;  /* 0x000000000000791b */ /* 0x003fe20003800000 */
.L_x_653:
[----:B------:R-:W-:Y:S02]  /*195e0*/  IMAD.MOV.U32 R13, RZ, RZ, R30 ;  /* 0x000000ffff0d7224 */ /* 0x000fe400078e001e */
[----:B------:R-:W-:-:S07]  /*195f0*/  IMAD.MOV.U32 R29, RZ, RZ, R14 ;  /* 0x000000ffff1d7224 */ /* 0x000fce00078e000e */
[----:B------:R-:W-:Y:S05]  /*19600*/  WARPSYNC.COLLECTIVE R15, `(.L_x_654) ;  /* 0x000000000f087348 */ /* 0x000fea0003c00000 */
[----:B------:R0:W1:Y:S02]  /*19610*/  SHFL.IDX P6, R14, R13, R12, R11 ;  /* 0x0000000c0d0e7389 */ /* 0x00006400000c000b */
[----:B01----:R-:W-:Y:S01]  /*19620*/  ENDCOLLECTIVE ;  /* 0x000000000000791b */ /* 0x003fe20003800000 */
.L_x_654:
[----:B------:R-:W-:Y:S02]  /*19630*/  IMAD.MOV.U32 R13, RZ, RZ, R26 ;  /* 0x000000ffff0d7224 */ /* 0x000fe400078e001a */
[----:B------:R-:W-:-:S07]  /*19640*/  IMAD.MOV.U32 R3, RZ, RZ, R14 ;  /* 0x000000ffff037224 */ /* 0x000fce00078e000e */
[----:B------:R-:W-:Y:S05]  /*19650*/  WARPSYNC.COLLECTIVE R15, `(.L_x_655) ;  /* 0x000000000f087348 */ /* 0x000fea0003c00000 */
[----:B------:R0:W1:Y:S02]  /*19660*/  SHFL.IDX P6, R14, R13, R12, R11 ;  /* 0x0000000c0d0e7389 */ /* 0x00006400000c000b */
[----:B01----:R-:W-:Y:S01]  /*19670*/  ENDCOLLECTIVE ;  /* 0x000000000000791b */ /* 0x003fe20003800000 */
.L_x_655:
[----:B------:R-:W-:Y:S01]  /*19680*/  IMAD.MOV.U32 R21, RZ, RZ, R14 ;  /* 0x000000ffff157224 */ /* 0x000fe200078e000e */
[----:B------:R-:W-:Y:S06]  /*19690*/  BRA `(.L_x_656) ;  /* 0xfffffef8003c7947 */ /* 0x000fec000383ffff */
.L_x_445:
[----:B-1----:R1:W3:Y:S02]  /*196a0*/  SYNCS.PHASECHK.TRANS64.TRYWAIT P0, [R18+URZ+0x19c00], R37 ;  /* 0x019c0025120075a7 */ /* 0x0022e4000800017f */
[----:B---3--:R-:W-:Y:S05]  /*196b0*/  @!P0 NANOSLEEP.SYNCS 0x989680 ;  /* 0x009896800000895d */ /* 0x008fea0003900000 */
[----:B------:R-:W3:Y:S02]  /*196c0*/  @!P0 SYNCS.PHASECHK.TRANS64 P0, [R18+URZ+0x19c00], R37 ;  /* 0x019c0025120085a7 */ /* 0x000ee4000800007f */
[----:B---3--:R-:W-:Y:S05]  /*196d0*/  @!P0 BRA `(.L_x_445) ;  /* 0xfffffffc00f08947 */ /* 0x008fea000383ffff */
[----:B------:R-:W-:Y:S05]  /*196e0*/  BRA `(.L_x_657) ;  /* 0xfffffefc000c7947 */ /* 0x000fea000383ffff */
.L_x_451:
[----:B-1----:R1:W2:Y:S02]  /*196f0*/  SYNCS.PHASECHK.TRANS64.TRYWAIT P1, [R3+URZ+0x19c30], R4 ;  /* 0x019c3004030075a7 */ /* 0x0022a4000802017f */
[----:B--2---:R-:W-:Y:S05]  /*19700*/  @!P1 NANOSLEEP.SYNCS 0x989680 ;  /* 0x009896800000995d */ /* 0x004fea0003900000 */
[----:B------:R-:W2:Y:S02]  /*19710*/  @!P1 SYNCS.PHASECHK.TRANS64 P1, [R3+URZ+0x19c30], R4 ;  /* 0x019c3004030095a7 */ /* 0x000ea4000802007f */
[----:B--2---:R-:W-:Y:S05]  /*19720*/  @!P1 BRA `(.L_x_451) ;  /* 0xfffffffc00f09947 */ /* 0x004fea000383ffff */
[----:B------:R-:W-:Y:S05]  /*19730*/  BRA `(.L_x_450) ;  /* 0xffffff1c007c7947 */ /* 0x000fea000383ffff */
.L_x_459:
[----:B-1----:R1:W2:Y:S02]  /*19740*/  SYNCS.PHASECHK.TRANS64.TRYWAIT P1, [R0+URZ+0x19c30], R5 ;  /* 0x019c3005000075a7 */ /* 0x0022a4000802017f */
[----:B--2---:R-:W-:Y:S05]  /*19750*/  @!P1 NANOSLEEP.SYNCS 0x989680 ;  /* 0x009896800000995d */ /* 0x004fea0003900000 */
[----:B------:R-:W2:Y:S02]  /*19760*/  @!P1 SYNCS.PHASECHK.TRANS64 P1, [R0+URZ+0x19c30], R5 ;  /* 0x019c3005000095a7 */ /* 0x000ea4000802007f */
[----:B--2---:R-:W-:Y:S05]  /*19770*/  @!P1 BRA `(.L_x_459) ;  /* 0xfffffffc00f09947 */ /* 0x004fea000383ffff */
[----:B------:R-:W-:Y:S05]  /*19780*/  BRA `(.L_x_458) ;  /* 0xffffff4000047947 */ /* 0x000fea000383ffff */
.L_x_464:
[----:B-1----:R1:W2:Y:S02]  /*19790*/  SYNCS.PHASECHK.TRANS64.TRYWAIT P1, [R7+URZ+0x19c50], R5 ;  /* 0x019c5005070075a7 */ /* 0x0022a4000802017f */
[----:B--2---:R-:W-:Y:S05]  /*197a0*/  @!P1 NANOSLEEP.SYNCS 0x989680 ;  /* 0x009896800000995d */ /* 0x004fea0003900000 */
[----:B------:R-:W2:Y:S02]  /*197b0*/  @!P1 SYNCS.PHASECHK.TRANS64 P1, [R7+URZ+0x19c50], R5 ;  /* 0x019c5005070095a7 */ /* 0x000ea4000802007f */
[----:B--2---:R-:W-:Y:S05]  /*197c0*/  @!P1 BRA `(.L_x_464) ;  /* 0xfffffffc00f09947 */ /* 0x004fea000383ffff */
[----:B------:R-:W-:Y:S05]  /*197d0*/  BRA `(.L_x_463) ;  /* 0xffffff4000847947 */ /* 0x000fea000383ffff */
.L_x_472:
[----:B-1----:R1:W2:Y:S02]  /*197e0*/  SYNCS.PHASECHK.TRANS64.TRYWAIT P1, [R4+URZ+0x19c50], R7 ;  /* 0x019c5007040075a7 */ /* 0x0022a4000802017f */
[----:B--2---:R-:W-:Y:S05]  /*197f0*/  @!P1 NANOSLEEP.SYNCS 0x989680 ;  /* 0x009896800000995d */ /* 0x004fea0003900000 */
[----:B------:R-:W2:Y:S02]  /*19800*/  @!P1 SYNCS.PHASECHK.TRANS64 P1, [R4+URZ+0x19c50], R7 ;  /* 0x019c5007040095a7 */ /* 0x000ea4000802007f */
[----:B--2---:R-:W-:Y:S05]  /*19810*/  @!P1 BRA `(.L_x_472) ;  /* 0xfffffffc00f09947 */ /* 0x004fea000383ffff */
[----:B------:R-:W-:Y:S05]  /*19820*/  BRA `(.L_x_471) ;  /* 0xffffff5c00087947 */ /* 0x000fea000383ffff */
.L_x_500:
[----:B-1----:R-:W0:Y:S01]  /*19830*/  S2R R8, SR_TID.X ;  /* 0x0000000000087919 */ /* 0x002e220000002100 */
[----:B------:R-:W-:Y:S01]  /*19840*/  BSSY B1, `(.L_x_658) ;  /* 0x000000a000017945 */ /* 0x000fe20003800000 */
[----:B------:R-:W-:Y:S01]  /*19850*/  IMAD.MOV.U32 R12, RZ, RZ, RZ ;  /* 0x000000ffff0c7224 */ /* 0x000fe200078e00ff */
[----:B------:R-:W-:Y:S01]  /*19860*/  MOV R11, 0x1f ;  /* 0x0000001f000b7802 */ /* 0x000fe20000000f00 */
[----:B------:R-:W-:Y:S01]  /*19870*/  IMAD.MOV.U32 R15, RZ, RZ, -0x1 ;  /* 0xffffffffff0f7424 */ /* 0x000fe200078e00ff */
[----:B0-----:R-:W-:-:S04]  /*19880*/  SHF.R.U32.HI R8, RZ, 0x5, R8 ;  /* 0x00000005ff087819 */ /* 0x001fc80000011608 */
[----:B------:R-:W-:-:S05]  /*19890*/  LOP3.LUT R8, R8, 0x3, RZ, 0xc0, !PT ;  /* 0x0000000308087812 */ /* 0x000fca00078ec0ff */
[----:B------:R-:W-:-:S07]  /*198a0*/  IMAD.MOV.U32 R13, RZ, RZ, R8 ;  /* 0x000000ffff0d7224 */ /* 0x000fce00078e0008 */
[----:B------:R-:W-:Y:S05]  /*198b0*/  WARPSYNC.COLLECTIVE R15, `(.L_x_659) ;  /* 0x000000000f087348 */ /* 0x000fea0003c00000 */
[----:B------:R0:W1:Y:S02]  /*198c0*/  SHFL.IDX P6, R14, R13, R12, R11 ;  /* 0x0000000c0d0e7389 */ /* 0x00006400000c000b */
[----:B01----:R-:W-:Y:S01]  /*198d0*/  ENDCOLLECTIVE ;  /* 0x000000000000791b */ /* 0x003fe20003800000 */
.L_x_659:
[----:B------:R-:W-:Y:S05]  /*198e0*/  BSYNC B1 ;  /* 0x0000000000017941 */ /* 0x000fea0003800000 */
.L_x_658:
[----:B------:R-:W-:Y:S05]  /*198f0*/  BRA `(.L_x_660) ;  /* 0xffffff9800c07947 */ /* 0x000fea000383ffff */
.L_x_502:
[----:B------:R-:W-:Y:S01]  /*19900*/  BSSY B1, `(.L_x_661) ;  /* 0x0000006000017945 */ /* 0x000fe20003800000 */
[----:B------:R-:W-:-:S07]  /*19910*/  IMAD.MOV.U32 R15, RZ, RZ, -0x1 ;  /* 0xffffffffff0f7424 */ /* 0x000fce00078e00ff */
[----:B01----:R-:W-:Y:S05]  /*19920*/  WARPSYNC.COLLECTIVE R15, `(.L_x_662) ;  /* 0x000000000f0c7348 */ /* 0x003fea0003c00000 */
[----:B------:R-:W-:Y:S02]  /*19930*/  ELECT P6, UR62, PT ;  /* 0x00000000003e782f */ /* 0x000fe400038c0000 */
[----:B------:R-:W-:Y:S01]  /*19940*/  MOV R14, UR62 ;  /* 0x0000003e000e7c02 */ /* 0x000fe20008000f00 */
[----:B01----:R-:W-:Y:S10]  /*19950*/  ENDCOLLECTIVE ;  /* 0x000000000000791b */ /* 0x003ff40003800000 */
.L_x_662:
[----:B------:R-:W-:Y:S05]  /*19960*/  BSYNC B1 ;  /* 0x0000000000017941 */ /* 0x000fea0003800000 */
.L_x_661:
[----:B------:R-:W-:Y:S05]  /*19970*/  BRA `(.L_x_501) ;  /* 0xffffff9800b87947 */ /* 0x000fea000383ffff */
.L_x_504:
[----:B0-----:R0:W2:Y:S02]  /*19980*/  SYNCS.PHASECHK.TRANS64.TRYWAIT P0, [R22+URZ+0x19c20], R5 ;  /* 0x019c2005160075a7 */ /* 0x0010a4000800017f */
[----:B--2---:R-:W-:Y:S05]  /*19990*/  @!P0 NANOSLEEP.SYNCS 0x989680 ;  /* 0x009896800000895d */ /* 0x004fea0003900000 */
[----:B------:R-:W2:Y:S02]  /*199a0*/  @!P0 SYNCS.PHASECHK.TRANS64 P0, [R22+URZ+0x19c20], R5 ;  /* 0x019c2005160085a7 */ /* 0x000ea4000800007f */
[----:B--2---:R-:W-:Y:S05]  /*199b0*/  @!P0 BRA `(.L_x_504) ;  /* 0xfffffffc00f08947 */ /* 0x004fea000383ffff */
[----:B------:R-:W-:Y:S05]  /*199c0*/  BRA `(.L_x_663) ;  /* 0xffffff9800c87947 */ /* 0x000fea000383ffff */
.L_x_508:
[----:B-1----:R1:W2:Y:S02]  /*199d0*/  SYNCS.PHASECHK.TRANS64.TRYWAIT P0, [R8+URZ+0x19ca0], R10 ;  /* 0x019ca00a080075a7 */ /* 0x0022a4000800017f */
[----:B--2---:R-:W-:Y:S05]  /*199e0*/  @!P0 NANOSLEEP.SYNCS 0x989680 ;  /* 0x009896800000895d */ /* 0x004fea0003900000 */
[----:B------:R-:W2:Y:S02]  /*199f0*/  @!P0 SYNCS.PHASECHK.TRANS64 P0, [R8+URZ+0x19ca0], R10 ;  /* 0x019ca00a080085a7 */ /* 0x000ea4000800007f */
[----:B--2---:R-:W-:Y:S05]  /*19a00*/  @!P0 BRA `(.L_x_508) ;  /* 0xfffffffc00f08947 */ /* 0x004fea000383ffff */
[----:B------:R-:W-:Y:S05]  /*19a10*/  BRA `(.L_x_664) ;  /* 0xffffff9800e07947 */ /* 0x000fea000383ffff */
.L_x_515:
[----:B0-----:R0:W2:Y:S02]  /*19a20*/  SYNCS.PHASECHK.TRANS64.TRYWAIT P0, [R8+URZ+0x19cc0], R10 ;  /* 0x019cc00a080075a7 */ /* 0x0010a4000800017f */
[----:B--2---:R-:W-:Y:S05]  /*19a30*/  @!P0 NANOSLEEP.SYNCS 0x989680 ;  /* 0x009896800000895d */ /* 0x004fea0003900000 */
[----:B------:R-:W2:Y:S02]  /*19a40*/  @!P0 SYNCS.PHASECHK.TRANS64 P0, [R8+URZ+0x19cc0], R10 ;  /* 0x019cc00a080085a7 */ /* 0x000ea4000800007f */
[----:B--2---:R-:W-:Y:S05]  /*19a50*/  @!P0 BRA `(.L_x_515) ;  /* 0xfffffffc00f08947 */ /* 0x004fea000383ffff */
[----:B------:R-:W-:Y:S05]  /*19a60*/  BRA `(.L_x_665) ;  /* 0xffffff9c00dc7947 */ /* 0x000fea000383ffff */
.L_x_524:
[----:B-1----:R1:W2:Y:S02]  /*19a70*/  SYNCS.PHASECHK.TRANS64.TRYWAIT P1, [R8+URZ+0x19ca0], R7 ;  /* 0x019ca007080075a7 */ /* 0x0022a4000802017f */
[----:B--2---:R-:W-:Y:S05]  /*19a80*/  @!P1 NANOSLEEP.SYNCS 0x989680 ;  /* 0x009896800000995d */ /* 0x004fea0003900000 */
[----:B------:R-:W2:Y:S02]  /*19a90*/  @!P1 SYNCS.PHASECHK.TRANS64 P1, [R8+URZ+0x19ca0], R7 ;  /* 0x019ca007080095a7 */ /* 0x000ea4000802007f */
[----:B--2---:R-:W-:Y:S05]  /*19aa0*/  @!P1 BRA `(.L_x_524) ;  /* 0xfffffffc00f09947 */ /* 0x004fea000383ffff */
[----:B------:R-:W-:Y:S05]  /*19ab0*/  BRA `(.L_x_666) ;  /* 0xffffffa400107947 */ /* 0x000fea000383ffff */
.L_x_531:
[----:B0-----:R0:W2:Y:S02]  /*19ac0*/  SYNCS.PHASECHK.TRANS64.TRYWAIT P1, [R8+URZ+0x19cc0], R7 ;  /* 0x019cc007080075a7 */ /* 0x0010a4000802017f */
[----:B--2---:R-:W-:Y:S05]  /*19ad0*/  @!P1 NANOSLEEP.SYNCS 0x989680 ;  /* 0x009896800000995d */ /* 0x004fea0003900000 */
[----:B------:R-:W2:Y:S02]  /*19ae0*/  @!P1 SYNCS.PHASECHK.TRANS64 P1, [R8+URZ+0x19cc0], R7 ;  /* 0x019cc007080095a7 */ /* 0x000ea4000802007f */
[----:B--2---:R-:W-:Y:S05]  /*19af0*/  @!P1 BRA `(.L_x_531) ;  /* 0xfffffffc00f09947 */ /* 0x004fea000383ffff */
[----:B------:R-:W-:Y:S05]  /*19b00*/  BRA `(.L_x_667) ;  /* 0xffffffa800087947 */ /* 0x000fea000383ffff */
.L_x_548:
[----:B-1----:R-:W0:Y:S01]  /*19b10*/  S2R R20, SR_TID.X ;  /* 0x0000000000147919 */ /* 0x002e220000002100 */
[----:B------:R-:W-:Y:S01]  /*19b20*/  BSSY B0, `(.L_x_668) ;  /* 0x000000a000007945 */ /* 0x000fe20003800000 */
        /* <DEDUP_REMOVED lines=9> */
.L_x_669:
[----:B------:R-:W-:Y:S05]  /*19bc0*/  BSYNC B0 ;  /* 0x0000000000007941 */ /* 0x000fea0003800000 */
.L_x_668:
[----:B------:R-:W-:Y:S05]  /*19bd0*/  BRA `(.L_x_670) ;  /* 0xffffffb400b07947 */ /* 0x000fea000383ffff */
.L_x_551:
[----:B0-----:R-:W2:Y:S02]  /*19be0*/  LDL R3, [R1+0x30] ;  /* 0x0000300001037983 */ /* 0x001ea40000100800 */
[----:B--2---:R0:W1:Y:S02]  /*19bf0*/  SYNCS.PHASECHK.TRANS64.TRYWAIT P0, [R4+URZ+0x19c80], R3 ;  /* 0x019c8003040075a7 */ /* 0x004064000800017f */
[----:B-1----:R-:W-:Y:S05]  /*19c00*/  @!P0 NANOSLEEP.SYNCS 0x989680 ;  /* 0x009896800000895d */ /* 0x002fea0003900000 */
[----:B------:R-:W1:Y:S02]  /*19c10*/  @!P0 SYNCS.PHASECHK.TRANS64 P0, [R4+URZ+0x19c80], R3 ;  /* 0x019c8003040085a7 */ /* 0x000e64000800007f */
[----:B-1----:R-:W-:Y:S05]  /*19c20*/  @!P0 BRA `(.L_x_551) ;  /* 0xfffffffc00ec8947 */ /* 0x002fea000383ffff */
[----:B------:R-:W-:Y:S05]  /*19c30*/  BRA `(.L_x_671) ;  /* 0xffffffb400c07947 */ /* 0x000fea000383ffff */
.L_x_552:
        /* <DEDUP_REMOVED lines=8> */
.L_x_673:
[----:B------:R-:W-:Y:S05]  /*19cc0*/  BSYNC B0 ;  /* 0x0000000000007941 */ /* 0x000fea0003800000 */
.L_x_672:
[----:B------:R-:W0:Y:S01]  /*19cd0*/  S2R R7, SR_TID.X ;  /* 0x0000000000077919 */ /* 0x000e220000002100 */
[----:B------:R-:W-:Y:S01]  /*19ce0*/  MOV R13, R8 ;  /* 0x00000008000d7202 */ /* 0x000fe20000000f00 */
[----:B------:R-:W-:Y:S02]  /*19cf0*/  IMAD.MOV.U32 R12, RZ, RZ, RZ ;  /* 0x000000ffff0c7224 */ /* 0x000fe400078e00ff */
[----:B------:R-:W-:Y:S02]  /*19d00*/  IMAD.MOV.U32 R11, RZ, RZ, 0x1e1f ;  /* 0x00001e1fff0b7424 */ /* 0x000fe400078e00ff */
[----:B------:R-:W-:Y:S02]  /*19d10*/  IMAD.MOV.U32 R15, RZ, RZ, -0x1 ;  /* 0xffffffffff0f7424 */ /* 0x000fe400078e00ff */
[----:B------:R-:W-:-:S07]  /*19d20*/  IMAD.MOV.U32 R0, RZ, RZ, R14 ;  /* 0x000000ffff007224 */ /* 0x000fce00078e000e */
[----:B0-----:R-:W-:Y:S05]  /*19d30*/  WARPSYNC.COLLECTIVE R15, `(.L_x_674) ;  /* 0x000000000f087348 */ /* 0x001fea0003c00000 */
[----:B------:R1:W2:Y:S02]  /*19d40*/  SHFL.IDX P6, R14, R13, R12, R11 ;  /* 0x0000000c0d0e7389 */ /* 0x0002a400000c000b */
[----:B012---:R-:W-:Y:S01]  /*19d50*/  ENDCOLLECTIVE ;  /* 0x000000000000791b */ /* 0x007fe20003800000 */
.L_x_674:
[----:B------:R-:W0:Y:S01]  /*19d60*/  LDC R11, c[0x0][0x2f4] ;  /* 0x0000bd00ff0b7b82 */ /* 0x000e220000000800 */
[----:B------:R-:W-:Y:S02]  /*19d70*/  IMAD.MOV.U32 R13, RZ, RZ, R9 ;  /* 0x000000ffff0d7224 */ /* 0x000fe400078e0009 */
[----:B------:R-:W-:Y:S02]  /*19d80*/  IMAD.SHL.U32 R15, R7, 0x10, RZ ;  /* 0x00000010070f7824 */ /* 0x000fe400078e00ff */
[----:B------:R-:W-:-:S03]  /*19d90*/  IMAD.MOV.U32 R6, RZ, RZ, R14 ;  /* 0x000000ffff067224 */ /* 0x000fc600078e000e */
[----:B------:R-:W-:-:S04]  /*19da0*/  LOP3.LUT R15, R15, 0x10, RZ, 0xc0, !PT ;  /* 0x000000100f0f7812 */ /* 0x000fc800078ec0ff */
[C---:B------:R-:W-:Y:S02]  /*19db0*/  IADD3 R6, P0, R15.reuse, R6, RZ ;  /* 0x000000060f067210 */ /* 0x040fe40007f1e0ff */
[----:B------:R-:W-:-:S03]  /*19dc0*/  LOP3.LUT R12, R15, 0x20, RZ, 0xfc, !PT ;  /* 0x000000200f0c7812 */ /* 0x000fc600078efcff */
[----:B------:R-:W-:Y:S02]  /*19dd0*/  IMAD.X R7, RZ, RZ, R0, P0 ;  /* 0x000000ffff077224 */ /* 0x000fe400000e0600 */
[----:B------:R-:W-:Y:S01]  /*19de0*/  IMAD.IADD R0, R22, 0x1, R10 ;  /* 0x0000000116007824 */ /* 0x000fe200078e020a */
[-C--:B0-----:R-:W-:Y:S02]  /*19df0*/  ISETP.GE.AND P4, PT, R15, R11.reuse, PT ;  /* 0x0000000b0f00720c */ /* 0x081fe40003f86270 */
[----:B------:R-:W-:Y:S01]  /*19e00*/  ISETP.GE.AND P2, PT, R12, R11, PT ;  /* 0x0000000b0c00720c */ /* 0x000fe20003f46270 */
[----:B------:R-:W-:Y:S01]  /*19e10*/  IMAD.MOV.U32 R12, RZ, RZ, 0x1 ;  /* 0x00000001ff0c7424 */ /* 0x000fe200078e00ff */
[----:B------:R-:W-:Y:S02]  /*19e20*/  ISETP.LT.OR P0, PT, R3, 0x1, P4 ;  /* 0x000000010300780c */ /* 0x000fe40002701670 */
[----:B------:R-:W-:-:S11]  /*19e30*/  LOP3.LUT R15, R15, 0x40, RZ, 0xfc, !PT ;  /* 0x000000400f0f7812 */ /* 0x000fd600078efcff */
        /* <DEDUP_REMOVED lines=13> */
.L_x_675:
[----:B------:R-:W-:Y:S01]  /*19f10*/  @!PT LDS RZ, [RZ] ;  /* 0x00000000fffff984 */ /* 0x000fe20000000800 */
[----:B------:R-:W-:Y:S01]  /*19f20*/  @!PT LDS RZ, [RZ] ;  /* 0x00000000fffff984 */ /* 0x000fe20000000800 */
[----:B------:R-:W-:Y:S01]  /*19f30*/  @!PT LDS RZ, [RZ] ;  /* 0x00000000fffff984 */ /* 0x000fe20000000800 */
[----:B------:R0:W-:Y:S01]  /*19f40*/  LDGSTS.E.BYPASS.LTC128B.128 [R0+0xb000], desc[UR42][R6.64+0x40], !P3 ;  /* 0x0b00004006007fae */ /* 0x0001e2000d901d6a */
[----:B------:R-:W-:Y:S01]  /*19f50*/  ISETP.GE.AND P3, PT, R3, 0x41, PT ;  /* 0x000000410300780c */ /* 0x000fe20003f66270 */
[----:B------:R-:W-:Y:S01]  /*19f60*/  IMAD.MOV.U32 R13, RZ, RZ, R8 ;  /* 0x000000ffff0d7224 */ /* 0x000fe200078e0008 */
[----:B------:R-:W-:-:S11]  /*19f70*/  MOV R9, R14 ;  /* 0x0000000e00097202 */ /* 0x000fd60000000f00 */
[----:B0-----:R-:W-:Y:S05]  /*19f80*/  WARPSYNC.COLLECTIVE R15, `(.L_x_676) ;  /* 0x000000000f087348 */ /* 0x001fea0003c00000 */
[----:B------:R1:W2:Y:S02]  /*19f90*/  SHFL.IDX P6, R14, R13, R12, R11 ;  /* 0x0000000c0d0e7389 */ /* 0x0002a400000c000b */
[----:B012---:R-:W-:Y:S01]  /*19fa0*/  ENDCOLLECTIVE ;  /* 0x000000000000791b */ /* 0x007fe20003800000 */
.L_x_676:
[----:B------:R-:W-:Y:S01]  /*19fb0*/  IMAD.MOV.U32 R6, RZ, RZ, R14 ;  /* 0x000000ffff067224 */ /* 0x000fe200078e000e */
[----:B------:R-:W-:Y:S06]  /*19fc0*/  BRA `(.L_x_677) ;  /* 0xffffffb400ac7947 */ /* 0x000fec000383ffff */
.L_x_557:
[----:B---3--:R-:W3:Y:S02]  /*19fd0*/  LDL R3, [R1+0x30] ;  /* 0x0000300001037983 */ /* 0x008ee40000100800 */
[----:B---3--:R3:W4:Y:S02]  /*19fe0*/  SYNCS.PHASECHK.TRANS64.TRYWAIT P0, [R4+URZ+0x19c40], R3 ;  /* 0x019c4003040075a7 */ /* 0x008724000800017f */
[----:B----4-:R-:W-:Y:S05]  /*19ff0*/  @!P0 NANOSLEEP.SYNCS 0x989680 ;  /* 0x009896800000895d */ /* 0x010fea0003900000 */
[----:B------:R-:W4:Y:S02]  /*1a000*/  @!P0 SYNCS.PHASECHK.TRANS64 P0, [R4+URZ+0x19c40], R3 ;  /* 0x019c4003040085a7 */ /* 0x000f24000800007f */
[----:B----4-:R-:W-:Y:S05]  /*1a010*/  @!P0 BRA `(.L_x_557) ;  /* 0xfffffffc00ec8947 */ /* 0x010fea000383ffff */
[----:B------:R-:W-:Y:S05]  /*1a020*/  BRA `(.L_x_678) ;  /* 0xffffffb8001c7947 */ /* 0x000fea000383ffff */
.L_x_558:
[----:B------:R-:W-:Y:S01]  /*1a030*/  BSSY B0, `(.L_x_679) ;  /* 0x0000008000007945 */ /* 0x000fe20003800000 */
[----:B------:R-:W-:Y:S02]  /*1a040*/  IMAD.MOV.U32 R13, RZ, RZ, R6 ;  /* 0x000000ffff0d7224 */ /* 0x000fe400078e0006 */
[----:B------:R-:W-:Y:S02]  /*1a050*/  IMAD.MOV.U32 R12, RZ, RZ, RZ ;  /* 0x000000ffff0c7224 */ /* 0x000fe400078e00ff */
[----:B------:R-:W-:Y:S02]  /*1a060*/  IMAD.MOV.U32 R11, RZ, RZ, 0x1e1f ;  /* 0x00001e1fff0b7424 */ /* 0x000fe400078e00ff */
[----:B------:R-:W-:-:S07]  /*1a070*/  IMAD.MOV.U32 R15, RZ, RZ, -0x1 ;  /* 0xffffffffff0f7424 */ /* 0x000fce00078e00ff */
[----:B--2---:R-:W-:Y:S05]  /*1a080*/  WARPSYNC.COLLECTIVE R15, `(.L_x_680) ;  /* 0x000000000f087348 */ /* 0x004fea0003c00000 */
[----:B------:R0:W1:Y:S02]  /*1a090*/  SHFL.IDX P6, R14, R13, R12, R11 ;  /* 0x0000000c0d0e7389 */ /* 0x00006400000c000b */
[----:B012---:R-:W-:Y:S01]  /*1a0a0*/  ENDCOLLECTIVE ;  /* 0x000000000000791b */ /* 0x007fe20003800000 */
.L_x_680:
[----:B------:R-:W-:Y:S05]  /*1a0b0*/  BSYNC B0 ;  /* 0x0000000000007941 */ /* 0x000fea0003800000 */
.L_x_679:
        /* <DEDUP_REMOVED lines=8> */
.L_x_681:
[----:B------:R-:W-:Y:S02]  /*1a140*/  IMAD.MOV.U32 R13, RZ, RZ, R6 ;  /* 0x000000ffff0d7224 */ /* 0x000fe400078e0006 */
[----:B------:R-:W-:Y:S01]  /*1a150*/  IMAD.MOV.U32 R12, RZ, RZ, 0x1 ;  /* 0x00000001ff0c7424 */ /* 0x000fe200078e00ff */
[----:B------:R-:W-:-:S07]  /*1a160*/  MOV R3, R14 ;  /* 0x0000000e00037202 */ /* 0x000fce0000000f00 */
[----:B------:R-:W-:Y:S05]  /*1a170*/  WARPSYNC.COLLECTIVE R15, `(.L_x_682) ;  /* 0x000000000f087348 */ /* 0x000fea0003c00000 */
[----:B------:R0:W1:Y:S02]  /*1a180*/  SHFL.IDX P6, R14, R13, R12, R11 ;  /* 0x0000000c0d0e7389 */ /* 0x00006400000c000b */
[----:B01----:R-:W-:Y:S01]  /*1a190*/  ENDCOLLECTIVE ;  /* 0x000000000000791b */ /* 0x003fe20003800000 */
.L_x_682:
[----:B------:R-:W-:-:S05]  /*1a1a0*/  @P1 IADD3 R3, P0, R8, R3, RZ ;  /* 0x0000000308031210 */ /* 0x000fca0007f1e0ff */
[----:B------:R-:W-:-:S05]  /*1a1b0*/  @P1 IMAD.X R2, RZ, RZ, R2, P0 ;  /* 0x000000ffff021224 */ /* 0x000fca00000e0602 */
[----:B------:R-:W-:Y:S01]  /*1a1c0*/  @P1 LOP3.LUT R3, R3, R2, RZ, 0x3c, !PT ;  /* 0x0000000203031212 */ /* 0x000fe200078e3cff */
[----:B------:R-:W-:-:S03]  /*1a1d0*/  IMAD.MOV.U32 R13, RZ, RZ, R5 ;  /* 0x000000ffff0d7224 */ /* 0x000fc600078e0005 */
[----:B------:R-:W-:-:S04]  /*1a1e0*/  @P1 LOP3.LUT R2, R3, R2, RZ, 0x3c, !PT ;  /* 0x0000000203021212 */ /* 0x000fc800078e3cff */
[----:B------:R-:W-:Y:S01]  /*1a1f0*/  @P1 LOP3.LUT R3, R3, R2, RZ, 0x3c, !PT ;  /* 0x0000000203031212 */ /* 0x000fe200078e3cff */
[----:B------:R-:W-:-:S04]  /*1a200*/  IMAD.MOV.U32 R6, RZ, RZ, R14 ;  /* 0x000000ffff067224 */ /* 0x000fc800078e000e */
[----:B------:R-:W-:Y:S01]  /*1a210*/  @!PT LDS RZ, [RZ] ;  /* 0x00000000fffff984 */ /* 0x000fe20000000800 */
[----:B------:R-:W-:Y:S01]  /*1a220*/  @!PT LDS RZ, [RZ] ;  /* 0x00000000fffff984 */ /* 0x000fe20000000800 */
[----:B------:R-:W-:Y:S01]  /*1a230*/  @!PT LDS RZ, [RZ] ;  /* 0x00000000fffff984 */ /* 0x000fe20000000800 */
[----:B------:R0:W-:Y:S03]  /*1a240*/  @P1 LDGSTS.E.BYPASS.LTC128B.128 [R0+0x13800], desc[UR42][R2.64], !P5 ;  /* 0x1380000002001fae */ /* 0x0001e6000e901d6a */
[----:B0-----:R-:W-:Y:S05]  /*1a250*/  WARPSYNC.COLLECTIVE R15, `(.L_x_683) ;  /* 0x000000000f087348 */ /* 0x001fea0003c00000 */
[----:B------:R1:W2:Y:S02]  /*1a260*/  SHFL.IDX P6, R14, R13, R12, R11 ;  /* 0x0000000c0d0e7389 */ /* 0x0002a400000c000b */
[----:B012---:R-:W-:Y:S01]  /*1a270*/  ENDCOLLECTIVE ;  /* 0x000000000000791b */ /* 0x007fe20003800000 */
.L_x_683:
[----:B------:R-:W-:Y:S01]  /*1a280*/  @!PT LDS RZ, [RZ] ;  /* 0x00000000fffff984 */ /* 0x000fe20000000800 */
[----:B------:R-:W-:Y:S01]  /*1a290*/  @!PT LDS RZ, [RZ] ;  /* 0x00000000fffff984 */ /* 0x000fe20000000800 */
[----:B------:R-:W-:Y:S01]  /*1a2a0*/  @!PT LDS RZ, [RZ] ;  /* 0x00000000fffff984 */ /* 0x000fe20000000800 */
[----:B------:R1:W-:Y:S04]  /*1a2b0*/  @P1 LDGSTS.E.BYPASS.LTC128B.128 [R0+0x14800], desc[UR42][R2.64+0x20], !P4 ;  /* 0x1480002002001fae */ /* 0x0003e8000e101d6a */
[----:B------:R1:W-:Y:S01]  /*1a2c0*/  @P1 LDGSTS.E.BYPASS.LTC128B.128 [R0+0x15800], desc[UR42][R2.64+0x40], !P2 ;  /* 0x1580004002001fae */ /* 0x0003e2000d101d6a */
[----:B------:R-:W-:Y:S01]  /*1a2d0*/  IMAD.MOV.U32 R5, RZ, RZ, R14 ;  /* 0x000000ffff057224 */ /* 0x000fe200078e000e */
[----:B------:R-:W-:Y:S06]  /*1a2e0*/  BRA `(.L_x_684) ;  /* 0xffffffb8001c7947 */ /* 0x000fec000383ffff */
.L_x_563:
[----:B------:R-:W-:Y:S02]  /*1a2f0*/  IMAD.MOV.U32 R13, RZ, RZ, R4 ;  /* 0x000000ffff0d7224 */ /* 0x000fe400078e0004 */
[----:B------:R-:W-:Y:S02]  /*1a300*/  IMAD.MOV.U32 R12, RZ, RZ, RZ ;  /* 0x000000ffff0c7224 */ /* 0x000fe400078e00ff */
[----:B------:R-:W-:Y:S02]  /*1a310*/  IMAD.MOV.U32 R11, RZ, RZ, 0x1e1f ;  /* 0x00001e1fff0b7424 */ /* 0x000fe400078e00ff */
[----:B------:R-:W-:Y:S02]  /*1a320*/  IMAD.MOV.U32 R15, RZ, RZ, -0x1 ;  /* 0xffffffffff0f7424 */ /* 0x000fe400078e00ff */
[----:B-----5:R-:W-:Y:S02]  /*1a330*/  IMAD R0, R21, R9, RZ ;  /* 0x0000000915007224 */ /* 0x020fe400078e02ff */
[----:B------:R-:W-:-:S07]  /*1a340*/  IMAD R17, R17, 0xc0, R20 ;  /* 0x000000c011117824 */ /* 0x000fce00078e0214 */
[----:B------:R-:W-:Y:S05]  /*1a350*/  WARPSYNC.COLLECTIVE R15, `(.L_x_685) ;  /* 0x000000000f087348 */ /* 0x000fea0003c00000 */
[----:B------:R0:W1:Y:S02]  /*1a360*/  SHFL.IDX P6, R14, R13, R12, R11 ;  /* 0x0000000c0d0e7389 */ /* 0x00006400000c000b */
[----:B01----:R-:W-:Y:S01]  /*1a370*/  ENDCOLLECTIVE ;  /* 0x000000000000791b */ /* 0x003fe20003800000 */
.L_x_685:
[----:B------:R-:W-:Y:S02]  /*1a380*/  ISETP.GE.AND P2, PT, R17, R0, PT ;  /* 0x000000001100720c */ /* 0x000fe40003f46270 */
[----:B------:R-:W-:Y:S01]  /*1a390*/  MOV R13, R6 ;  /* 0x00000006000d7202 */ /* 0x000fe20000000f00 */
[----:B------:R-:W-:-:S10]  /*1a3a0*/  IMAD.MOV.U32 R2, RZ, RZ, R14 ;  /* 0x000000ffff027224 */ /* 0x000fd400078e000e */
[----:B------:R-:W-:Y:S05]  /*1a3b0*/  WARPSYNC.COLLECTIVE R15, `(.L_x_686) ;  /* 0x000000000f087348 */ /* 0x000fea0003c00000 */
[----:B------:R0:W1:Y:S02]  /*1a3c0*/  SHFL.IDX P6, R14, R13, R12, R11 ;  /* 0x0000000c0d0e7389 */ /* 0x00006400000c000b */
[----:B01----:R-:W-:Y:S01]  /*1a3d0*/  ENDCOLLECTIVE ;  /* 0x000000000000791b */ /* 0x003fe20003800000 */
.L_x_686:
[----:B------:R-:W-:Y:S02]  /*1a3e0*/  IMAD.MOV.U32 R13, RZ, RZ, R4 ;  /* 0x000000ffff0d7224 */ /* 0x000fe400078e0004 */
[----:B------:R-:W-:Y:S02]  /*1a3f0*/  IMAD.MOV.U32 R12, RZ, RZ, 0x1 ;  /* 0x00000001ff0c7424 */ /* 0x000fe400078e00ff */
[----:B------:R-:W-:-:S07]  /*1a400*/  IMAD.MOV.U32 R3, RZ, RZ, R14 ;  /* 0x000000ffff037224 */ /* 0x000fce00078e000e */
[----:B------:R-:W-:Y:S05]  /*1a410*/  WARPSYNC.COLLECTIVE R15, `(.L_x_687) ;  /* 0x000000000f087348 */ /* 0x000fea0003c00000 */
[----:B------:R0:W1:Y:S02]  /*1a420*/  SHFL.IDX P6, R14, R13, R12, R11 ;  /* 0x0000000c0d0e7389 */ /* 0x00006400000c000b */
[----:B01----:R-:W-:Y:S01]  /*1a430*/  ENDCOLLECTIVE ;  /* 0x000000000000791b */ /* 0x003fe20003800000 */
.L_x_687:
        /* <DEDUP_REMOVED lines=10> */
.L_x_688:
[----:B------:R-:W-:Y:S01]  /*1a4e0*/  @!PT LDS RZ, [RZ] ;  /* 0x00000000fffff984 */ /* 0x000fe20000000800 */
[----:B------:R-:W-:Y:S01]  /*1a4f0*/  @!PT LDS RZ, [RZ] ;  /* 0x00000000fffff984 */ /* 0x000fe20000000800 */
[----:B------:R-:W-:Y:S01]  /*1a500*/  @!PT LDS RZ, [RZ] ;  /* 0x00000000fffff984 */ /* 0x000fe20000000800 */
[----:B------:R-:W-:Y:S04]  /*1a510*/  @!P2 LDGSTS.E.BYPASS.LTC128B.128 [R8+0xf000], desc[UR42][R2.64], !P3 ;  /* 0x0f0000000208afae */ /* 0x000fe8000d901d6a */
[----:B------:R-:W-:Y:S04]  /*1a520*/  @!P2 LDGSTS.E.BYPASS.LTC128B.128 [R8+0x10800], desc[UR42][R2.64+0x20], !P0 ;  /* 0x108000200208afae */ /* 0x000fe8000c101d6a */
[----:B------:R0:W-:Y:S01]  /*1a530*/  @!P2 LDGSTS.E.BYPASS.LTC128B.128 [R8+0x12000], desc[UR42][R2.64+0x40], !P1 ;  /* 0x120000400208afae */ /* 0x0001e2000c901d6a */
[----:B------:R-:W-:Y:S02]  /*1a540*/  IMAD.MOV.U32 R13, RZ, RZ, R5 ;  /* 0x000000ffff0d7224 */ /* 0x000fe400078e0005 */
[----:B------:R-:W-:-:S02]  /*1a550*/  IMAD.MOV.U32 R12, RZ, RZ, RZ ;  /* 0x000000ffff0c7224 */ /* 0x000fc400078e00ff */
[----:B0-----:R-:W-:Y:S02]  /*1a560*/  VIADD R3, R17, 0x40 ;  /* 0x0000004011037836 */ /* 0x001fe40000000000 */
[----:B------:R-:W-:-:S07]  /*1a570*/  IMAD.MOV.U32 R6, RZ, RZ, R14 ;  /* 0x000000ffff067224 */ /* 0x000fce00078e000e */
[----:B------:R-:W-:Y:S05]  /*1a580*/  WARPSYNC.COLLECTIVE R15, `(.L_x_689) ;  /* 0x000000000f087348 */ /* 0x000fea0003c00000 */
[----:B------:R0:W1:Y:S02]  /*1a590*/  SHFL.IDX P6, R14, R13, R12, R11 ;  /* 0x0000000c0d0e7389 */ /* 0x00006400000c000b */
[----:B01----:R-:W-:Y:S01]  /*1a5a0*/  ENDCOLLECTIVE ;  /* 0x000000000000791b */ /* 0x003fe20003800000 */
.L_x_689:
[----:B------:R-:W-:-:S13]  /*1a5b0*/  ISETP.GE.AND P2, PT, R3, R0, PT ;  /* 0x000000000300720c */ /* 0x000fda0003f46270 */
[----:B------:R-:W-:Y:S01]  /*1a5c0*/  @!P2 IADD3 R2, P4, R10, R6, RZ ;  /* 0x000000060a02a210 */ /* 0x000fe20007f9e0ff */
[----:B------:R-:W-:-:S04]  /*1a5d0*/  IMAD.MOV.U32 R13, RZ, RZ, R7 ;  /* 0x000000ffff0d7224 */ /* 0x000fc800078e0007 */
[----:B------:R-:W-:-:S05]  /*1a5e0*/  @!P2 IMAD.X R3, RZ, RZ, R4, P4 ;  /* 0x000000ffff03a224 */ /* 0x000fca00020e0604 */
[----:B------:R-:W-:Y:S01]  /*1a5f0*/  @!PT LDS RZ, [RZ] ;  /* 0x00000000fffff984 */ /* 0x000fe20000000800 */
[----:B------:R-:W-:Y:S01]  /*1a600*/  @!PT LDS RZ, [RZ] ;  /* 0x00000000fffff984 */ /* 0x000fe20000000800 */
[----:B------:R-:W-:Y:S01]  /*1a610*/  @!PT LDS RZ, [RZ] ;  /* 0x00000000fffff984 */ /* 0x000fe20000000800 */
[----:B------:R-:W-:Y:S04]  /*1a620*/  @!P2 LDGSTS.E.BYPASS.LTC128B.128 [R8+0xf800], desc[UR42][R2.64], !P3 ;  /* 0x0f8000000208afae */ /* 0x000fe8000d901d6a */
[----:B------:R-:W-:Y:S04]  /*1a630*/  @!P2 LDGSTS.E.BYPASS.LTC128B.128 [R8+0x11000], desc[UR42][R2.64+0x20], !P0 ;  /* 0x110000200208afae */ /* 0x000fe8000c101d6a */
[----:B------:R0:W-:Y:S02]  /*1a640*/  @!P2 LDGSTS.E.BYPASS.LTC128B.128 [R8+0x12800], desc[UR42][R2.64+0x40], !P1 ;  /* 0x128000400208afae */ /* 0x0001e4000c901d6a */
[----:B0-----:R-:W-:-:S07]  /*1a650*/  MOV R3, R14 ;  /* 0x0000000e00037202 */ /* 0x001fce0000000f00 */
[----:B------:R-:W-:Y:S05]  /*1a660*/  WARPSYNC.COLLECTIVE R15, `(.L_x_690) ;  /* 0x000000000f087348 */ /* 0x000fea0003c00000 */
[----:B------:R0:W1:Y:S02]  /*1a670*/  SHFL.IDX P6, R14, R13, R12, R11 ;  /* 0x0000000c0d0e7389 */ /* 0x00006400000c000b */
[----:B01----:R-:W-:Y:S01]  /*1a680*/  ENDCOLLECTIVE ;  /* 0x000000000000791b */ /* 0x003fe20003800000 */
.L_x_690:
[----:B------:R-:W-:Y:S01]  /*1a690*/  IMAD.MOV.U32 R2, RZ, RZ, R14 ;  /* 0x000000ffff027224 */ /* 0x000fe200078e000e */
[----:B------:R-:W-:Y:S06]  /*1a6a0*/  BRA `(.L_x_691) ;  /* 0xffffffbc00c87947 */ /* 0x000fec000383ffff */
.L_x_568:
[----:B--2---:R2:W3:Y:S02]  /*1a6b0*/  SYNCS.PHASECHK.TRANS64.TRYWAIT P0, [R22+URZ+0x19c20], R0 ;  /* 0x019c2000160075a7 */ /* 0x0044e4000800017f */
[----:B---3--:R-:W-:Y:S05]  /*1a6c0*/  @!P0 NANOSLEEP.SYNCS 0x989680 ;  /* 0x009896800000895d */ /* 0x008fea0003900000 */
[----:B------:R-:W3:Y:S02]  /*1a6d0*/  @!P0 SYNCS.PHASECHK.TRANS64 P0, [R22+URZ+0x19c20], R0 ;  /* 0x019c2000160085a7 */ /* 0x000ee4000800007f */
[----:B---3--:R-:W-:Y:S05]  /*1a6e0*/  @!P0 BRA `(.L_x_568) ;  /* 0xfffffffc00f08947 */ /* 0x008fea000383ffff */
[----:B------:R-:W-:Y:S05]  /*1a6f0*/  BRA `(.L_x_692) ;  /* 0xffffffc000387947 */ /* 0x000fea000383ffff */
.L_x_572:
[----:B0-----:R0:W1:Y:S02]  /*1a700*/  SYNCS.PHASECHK.TRANS64.TRYWAIT P0, [R0+URZ+0x19c80], R10 ;  /* 0x019c800a000075a7 */ /* 0x001064000800017f */
[----:B-1----:R-:W-:Y:S05]  /*1a710*/  @!P0 NANOSLEEP.SYNCS 0x989680 ;  /* 0x009896800000895d */ /* 0x002fea0003900000 */
[----:B------:R-:W1:Y:S02]  /*1a720*/  @!P0 SYNCS.PHASECHK.TRANS64 P0, [R0+URZ+0x19c80], R10 ;  /* 0x019c800a000085a7 */ /* 0x000e64000800007f */
[----:B-1----:R-:W-:Y:S05]  /*1a730*/  @!P0 BRA `(.L_x_572) ;  /* 0xfffffffc00f08947 */ /* 0x002fea000383ffff */
[----:B------:R-:W-:Y:S05]  /*1a740*/  BRA `(.L_x_693) ;  /* 0xffffffc400047947 */ /* 0x000fea000383ffff */
.L_x_573:
        /* <DEDUP_REMOVED lines=8> */
.L_x_695:
[----:B------:R-:W-:Y:S05]  /*1a7d0*/  BSYNC B0 ;  /* 0x0000000000007941 */ /* 0x000fea0003800000 */
.L_x_694:
[----:B------:R-:W0:Y:S01]  /*1a7e0*/  S2R R2, SR_TID.X ;  /* 0x0000000000027919 */ /* 0x000e220000002100 */
[----:B------:R-:W-:Y:S02]  /*1a7f0*/  IMAD.MOV.U32 R13, RZ, RZ, R21 ;  /* 0x000000ffff0d7224 */ /* 0x000fe400078e0015 */
[----:B------:R-:W-:Y:S02]  /*1a800*/  IMAD.MOV.U32 R12, RZ, RZ, RZ ;  /* 0x000000ffff0c7224 */ /* 0x000fe400078e00ff */
[----:B------:R-:W-:Y:S02]  /*1a810*/  IMAD.MOV.U32 R11, RZ, RZ, 0x1e1f ;  /* 0x00001e1fff0b7424 */ /* 0x000fe400078e00ff */
[----:B------:R-:W-:Y:S02]  /*1a820*/  IMAD.MOV.U32 R15, RZ, RZ, -0x1 ;  /* 0xffffffffff0f7424 */ /* 0x000fe400078e00ff */
[----:B------:R-:W-:Y:S02]  /*1a830*/  IMAD.MOV.U32 R3, RZ, RZ, R14 ;  /* 0x000000ffff037224 */ /* 0x000fe400078e000e */
[----:B------:R-:W-:-:S07]  /*1a840*/  IMAD.IADD R6, R22, 0x1, R6 ;  /* 0x0000000116067824 */ /* 0x000fce00078e0206 */
[----:B0-----:R-:W-:Y:S05]  /*1a850*/  WARPSYNC.COLLECTIVE R15, `(.L_x_696) ;  /* 0x000000000f087348 */ /* 0x001fea0003c00000 */
[----:B------:R1:W2:Y:S02]  /*1a860*/  SHFL.IDX P6, R14, R13, R12, R11 ;  /* 0x0000000c0d0e7389 */ /* 0x0002a400000c000b */
[----:B012---:R-:W-:Y:S01]  /*1a870*/  ENDCOLLECTIVE ;  /* 0x000000000000791b */ /* 0x007fe20003800000 */
.L_x_696:
[----:B------:R-:W-:Y:S02]  /*1a880*/  IMAD.MOV.U32 R13, RZ, RZ, R26 ;  /* 0x000000ffff0d7224 */ /* 0x000fe400078e001a */
[----:B------:R-:W-:Y:S01]  /*1a890*/  IMAD.MOV.U32 R12, RZ, RZ, 0x1 ;  /* 0x00000001ff0c7424 */ /* 0x000fe200078e00ff */
[----:B------:R-:W-:Y:S01]  /*1a8a0*/  SHF.L.U32 R15, R2, 0x4, RZ ;  /* 0x00000004020f7819 */ /* 0x000fe200000006ff */
        /* <DEDUP_REMOVED lines=8> */
.L_x_697:
        /* <DEDUP_REMOVED lines=11> */
.L_x_698:
[----:B------:R-:W-:Y:S01]  /*1a9e0*/  IMAD.MOV.U32 R2, RZ, RZ, R14 ;  /* 0x000000ffff027224 */ /* 0x000fe200078e000e */
[----:B------:R-:W-:Y:S06]  /*1a9f0*/  BRA `(.L_x_699) ;  /* 0xffffffc400107947 */ /* 0x000fec000383ffff */
.L_x_578:
[----:B---3--:R3:W4:Y:S02]  /*1aa00*/  SYNCS.PHASECHK.TRANS64.TRYWAIT P0, [R0+URZ+0x19c40], R10 ;  /* 0x019c400a000075a7 */ /* 0x008724000800017f */
[----:B----4-:R-:W-:Y:S05]  /*1aa10*/  @!P0 NANOSLEEP.SYNCS 0x989680 ;  /* 0x009896800000895d */ /* 0x010fea0003900000 */
[----:B------:R-:W4:Y:S02]  /*1aa20*/  @!P0 SYNCS.PHASECHK.TRANS64 P0, [R0+URZ+0x19c40], R10 ;  /* 0x019c400a000085a7 */ /* 0x000f24000800007f */
[----:B----4-:R-:W-:Y:S05]  /*1aa30*/  @!P0 BRA `(.L_x_578) ;  /* 0xfffffffc00f08947 */ /* 0x010fea000383ffff */
[----:B------:R-:W-:Y:S05]  /*1aa40*/  BRA `(.L_x_700) ;  /* 0xffffffc400747947 */ /* 0x000fea000383ffff */
.L_x_579:
[----:B------:R-:W-:Y:S01]  /*1aa50*/  BSSY B0, `(.L_x_701) ;  /* 0x0000008000007945 */ /* 0x000fe20003800000 */
[----:B------:R-:W-:Y:S01]  /*1aa60*/  IMAD.MOV.U32 R13, RZ, RZ, R8 ;  /* 0x000000ffff0d7224 */ /* 0x000fe200078e0008 */
[----:B------:R-:W-:Y:S01]  /*1aa70*/  MOV R11, 0x1e1f ;  /* 0x00001e1f000b7802 */ /* 0x000fe20000000f00 */
[----:B------:R-:W-:Y:S02]  /*1aa80*/  IMAD.MOV.U32 R12, RZ, RZ, RZ ;  /* 0x000000ffff0c7224 */ /* 0x000fe400078e00ff */
[----:B------:R-:W-:-:S07]  /*1aa90*/  IMAD.MOV.U32 R15, RZ, RZ, -0x1 ;  /* 0xffffffffff0f7424 */ /* 0x000fce00078e00ff */
[----:B0-23--:R-:W-:Y:S05]  /*1aaa0*/  WARPSYNC.COLLECTIVE R15, `(.L_x_702) ;  /* 0x000000000f087348 */ /* 0x00dfea0003c00000 */
[----:B------:R1:W4:Y:S02]  /*1aab0*/  SHFL.IDX P6, R14, R13, R12, R11 ;  /* 0x0000000c0d0e7389 */ /* 0x00032400000c000b */
[----:B01234-:R-:W-:Y:S01]  /*1aac0*/  ENDCOLLECTIVE ;  /* 0x000000000000791b */ /* 0x01ffe20003800000 */
.L_x_702:
[----:B------:R-:W-:Y:S05]  /*1aad0*/  BSYNC B0 ;  /* 0x0000000000007941 */ /* 0x000fea0003800000 */
.L_x_701:
        /* <DEDUP_REMOVED lines=8> */
.L_x_703:
[----:B------:R-:W-:Y:S02]  /*1ab60*/  IMAD.MOV.U32 R13, RZ, RZ, R8 ;  /* 0x000000ffff0d7224 */ /* 0x000fe400078e0008 */
[----:B------:R-:W-:Y:S02]  /*1ab70*/  IMAD.MOV.U32 R12, RZ, RZ, 0x1 ;  /* 0x00000001ff0c7424 */ /* 0x000fe400078e00ff */
[----:B------:R-:W-:-:S07]  /*1ab80*/  IMAD.MOV.U32 R2, RZ, RZ, R14 ;  /* 0x000000ffff027224 */ /* 0x000fce00078e000e */
[----:B------:R-:W-:Y:S05]  /*1ab90*/  WARPSYNC.COLLECTIVE R15, `(.L_x_704) ;  /* 0x000000000f087348 */ /* 0x000fea0003c00000 */
[----:B------:R0:W1:Y:S02]  /*1aba0*/  SHFL.IDX P6, R14, R13, R12, R11 ;  /* 0x0000000c0d0e7389 */ /* 0x00006400000c000b */
[----:B01----:R-:W-:Y:S01]  /*1abb0*/  ENDCOLLECTIVE ;  /* 0x000000000000791b */ /* 0x003fe20003800000 */
.L_x_704:
[----:B------:R-:W-:-:S05]  /*1abc0*/  IADD3 R2, P0, R21, R2, RZ ;  /* 0x0000000215027210 */ /* 0x000fca0007f1e0ff */
[----:B------:R-:W-:-:S05]  /*1abd0*/  IMAD.X R3, RZ, RZ, R3, P0 ;  /* 0x000000ffff037224 */ /* 0x000fca00000e0603 */
[----:B------:R-:W-:Y:S01]  /*1abe0*/  @!PT LDS RZ, [RZ] ;  /* 0x00000000fffff984 */ /* 0x000fe20000000800 */
[----:B------:R-:W-:Y:S01]  /*1abf0*/  @!PT LDS RZ, [RZ] ;  /* 0x00000000fffff984 */ /* 0x000fe20000000800 */
[----:B------:R-:W-:Y:S01]  /*1ac00*/  @!PT LDS RZ, [RZ] ;  /* 0x00000000fffff984 */ /* 0x000fe20000000800 */
[----:B------:R0:W-:Y:S01]  /*1ac10*/  LDGSTS.E.BYPASS.LTC128B.128 [R6+0x13800], desc[UR42][R2.64], !P4 ;  /* 0x1380000002067fae */ /* 0x0001e2000e101d6a */
[----:B------:R-:W-:-:S03]  /*1ac20*/  MOV R13, R7 ;  /* 0x00000007000d7202 */ /* 0x000fc60000000f00 */
[----:B------:R0:W-:Y:S04]  /*1ac30*/  LDGSTS.E.BYPASS.LTC128B.128 [R6+0x14800], desc[UR42][R2.64+0x20], !P3 ;  /* 0x1480002002067fae */ /* 0x0001e8000d901d6a */
[----:B------:R0:W-:Y:S01]  /*1ac40*/  LDGSTS.E.BYPASS.LTC128B.128 [R6+0x15800], desc[UR42][R2.64+0x40], !P2 ;  /* 0x1580004002067fae */ /* 0x0001e2000d101d6a */
[----:B------:R-:W-:-:S07]  /*1ac50*/  IMAD.MOV.U32 R8, RZ, RZ, R14 ;  /* 0x000000ffff087224 */ /* 0x000fce00078e000e */
[----:B0-----:R-:W-:Y:S05]  /*1ac60*/  WARPSYNC.COLLECTIVE R15, `(.L_x_705) ;  /* 0x000000000f087348 */ /* 0x001fea0003c00000 */
[----:B------:R1:W2:Y:S02]  /*1ac70*/  SHFL.IDX P6, R14, R13, R12, R11 ;  /* 0x0000000c0d0e7389 */ /* 0x0002a400000c000b */
[----:B012---:R-:W-:Y:S01]  /*1ac80*/  ENDCOLLECTIVE ;  /* 0x000000000000791b */ /* 0x007fe20003800000 */
.L_x_705:
[----:B------:R-:W-:Y:S01]  /*1ac90*/  IMAD.MOV.U32 R2, RZ, RZ, R14 ;  /* 0x000000ffff027224 */ /* 0x000fe200078e000e */
[----:B------:R-:W-:Y:S06]  /*1aca0*/  BRA `(.L_x_706) ;  /* 0xffffffc4007c7947 */ /* 0x000fec000383ffff */
.L_x_584:
[----:B0-----:R0:W2:Y:S02]  /*1acb0*/  SYNCS.PHASECHK.TRANS64.TRYWAIT P2, [R2+URZ+0x19c70], R0 ;  /* 0x019c7000020075a7 */ /* 0x0010a4000804017f */
[----:B--2---:R-:W-:Y:S05]  /*1acc0*/  @!P2 NANOSLEEP.SYNCS 0x989680 ;  /* 0x009896800000a95d */ /* 0x004fea0003900000 */
[----:B------:R-:W2:Y:S02]  /*1acd0*/  @!P2 SYNCS.PHASECHK.TRANS64 P2, [R2+URZ+0x19c70], R0 ;  /* 0x019c70000200a5a7 */ /* 0x000ea4000804007f */
[----:B--2---:R-:W-:Y:S05]  /*1ace0*/  @!P2 BRA `(.L_x_584) ;  /* 0xfffffffc00f0a947 */ /* 0x004fea000383ffff */
[----:B------:R-:W-:Y:S05]  /*1acf0*/  BRA `(.L_x_707) ;  /* 0xffffffc400e87947 */ /* 0x000fea000383ffff */
.L_x_586:
[----:B0-----:R0:W2:Y:S02]  /*1ad00*/  SYNCS.PHASECHK.TRANS64.TRYWAIT P2, [R2+URZ+0x19c60], R0 ;  /* 0x019c6000020075a7 */ /* 0x0010a4000804017f */
[----:B--2---:R-:W-:Y:S05]  /*1ad10*/  @!P2 NANOSLEEP.SYNCS 0x989680 ;  /* 0x009896800000a95d */ /* 0x004fea0003900000 */
[----:B------:R-:W2:Y:S02]  /*1ad20*/  @!P2 SYNCS.PHASECHK.TRANS64 P2, [R2+URZ+0x19c60], R0 ;  /* 0x019c60000200a5a7 */ /* 0x000ea4000804007f */
[----:B--2---:R-:W-:Y:S05]  /*1ad30*/  @!P2 BRA `(.L_x_586) ;  /* 0xfffffffc00f0a947 */ /* 0x004fea000383ffff */
[----:B------:R-:W-:Y:S05]  /*1ad40*/  BRA `(.L_x_708) ;  /* 0xffffffc400f87947 */ /* 0x000fea000383ffff */
.L_x_594:
[----:B0-----:R0:W1:Y:S02]  /*1ad50*/  SYNCS.PHASECHK.TRANS64.TRYWAIT P1, [R3+URZ+0x19c70], R0 ;  /* 0x019c7000030075a7 */ /* 0x001064000802017f */
[----:B-1----:R-:W-:Y:S05]  /*1ad60*/  @!P1 NANOSLEEP.SYNCS 0x989680 ;  /* 0x009896800000995d */ /* 0x002fea0003900000 */
[----:B------:R-:W1:Y:S02]  /*1ad70*/  @!P1 SYNCS.PHASECHK.TRANS64 P1, [R3+URZ+0x19c70], R0 ;  /* 0x019c7000030095a7 */ /* 0x000e64000802007f */
[----:B-1----:R-:W-:Y:S05]  /*1ad80*/  @!P1 BRA `(.L_x_594) ;  /* 0xfffffffc00f09947 */ /* 0x002fea000383ffff */
[----:B------:R-:W-:Y:S05]  /*1ad90*/  BRA `(.L_x_709) ;  /* 0xffffffcc005c7947 */ /* 0x000fea000383ffff */
.L_x_596:
[----:B0-----:R0:W1:Y:S02]  /*1ada0*/  SYNCS.PHASECHK.TRANS64.TRYWAIT P1, [R3+URZ+0x19c60], R0 ;  /* 0x019c6000030075a7 */ /* 0x001064000802017f */
[----:B-1----:R-:W-:Y:S05]  /*1adb0*/  @!P1 NANOSLEEP.SYNCS 0x989680 ;  /* 0x009896800000995d */ /* 0x002fea0003900000 */
[----:B------:R-:W1:Y:S02]  /*1adc0*/  @!P1 SYNCS.PHASECHK.TRANS64 P1, [R3+URZ+0x19c60], R0 ;  /* 0x019c6000030095a7 */ /* 0x000e64000802007f */
[----:B-1----:R-:W-:Y:S05]  /*1add0*/  @!P1 BRA `(.L_x_596) ;  /* 0xfffffffc00f09947 */ /* 0x002fea000383ffff */
[----:B------:R-:W-:Y:S05]  /*1ade0*/  BRA `(.L_x_710) ;  /* 0xffffffcc00687947 */ /* 0x000fea000383ffff */
.L_x_601:
[----:B------:R-:W-:Y:S01]  /*1adf0*/  BSSY B0, `(.L_x_711) ;  /* 0x0000008000007945 */ /* 0x000fe20003800000 */
[----:B------:R-:W-:Y:S02]  /*1ae00*/  IMAD.MOV.U32 R13, RZ, RZ, R16 ;  /* 0x000000ffff0d7224 */ /* 0x000fe400078e0010 */
[----:B------:R-:W-:Y:S02]  /*1ae10*/  IMAD.MOV.U32 R12, RZ, RZ, RZ ;  /* 0x000000ffff0c7224 */ /* 0x000fe400078e00ff */
[----:B0-----:R-:W-:Y:S02]  /*1ae20*/  IMAD.MOV.U32 R11, RZ, RZ, 0x1f ;  /* 0x0000001fff0b7424 */ /* 0x001fe400078e00ff */
[----:B------:R-:W-:-:S07]  /*1ae30*/  IMAD.MOV.U32 R15, RZ, RZ, -0x1 ;  /* 0xffffffffff0f7424 */ /* 0x000fce00078e00ff */
[----:B-1----:R-:W-:Y:S05]  /*1ae40*/  WARPSYNC.COLLECTIVE R15, `(.L_x_712) ;  /* 0x000000000f087348 */ /* 0x002fea0003c00000 */
[----:B------:R0:W2:Y:S02]  /*1ae50*/  SHFL.IDX P6, R14, R13, R12, R11 ;  /* 0x0000000c0d0e7389 */ /* 0x0000a400000c000b */
[----:B012---:R-:W-:Y:S01]  /*1ae60*/  ENDCOLLECTIVE ;  /* 0x000000000000791b */ /* 0x007fe20003800000 */
.L_x_712:
[----:B------:R-:W-:Y:S05]  /*1ae70*/  BSYNC B0 ;  /* 0x0000000000007941 */ /* 0x000fea0003800000 */
.L_x_711:
[----:B------:R-:W-:Y:S01]  /*1ae80*/  IMAD.MOV.U32 R13, RZ, RZ, R16 ;  /* 0x000000ffff0d7224 */ /* 0x000fe200078e0010 */
[----:B------:R-:W-:Y:S01]  /*1ae90*/  IADD3 R5, R19, R6, RZ ;  /* 0x0000000613057210 */ /* 0x000fe20007ffe0ff */
[----:B------:R-:W-:Y:S02]  /*1aea0*/  IMAD.MOV.U32 R12, RZ, RZ, 0x1 ;  /* 0x00000001ff0c7424 */ /* 0x000fe400078e00ff */
[----:B------:R-:W-:Y:S02]  /*1aeb0*/  IMAD.MOV.U32 R11, RZ, RZ, 0x1f ;  /* 0x0000001fff0b7424 */ /* 0x000fe400078e00ff */
[----:B------:R-:W-:Y:S02]  /*1aec0*/  IMAD.MOV.U32 R15, RZ, RZ, -0x1 ;  /* 0xffffffffff0f7424 */ /* 0x000fe400078e00ff */
[----:B------:R-:W-:-:S07]  /*1aed0*/  IMAD.MOV.U32 R0, RZ, RZ, R14 ;  /* 0x000000ffff007224 */ /* 0x000fce00078e000e */
[----:B------:R-:W-:Y:S05]  /*1aee0*/  WARPSYNC.COLLECTIVE R15, `(.L_x_713) ;  /* 0x000000000f087348 */ /* 0x000fea0003c00000 */
[----:B------:R0:W1:Y:S02]  /*1aef0*/  SHFL.IDX P6, R14, R13, R12, R11 ;  /* 0x0000000c0d0e7389 */ /* 0x00006400000c000b */
[----:B01----:R-:W-:Y:S01]  /*1af00*/  ENDCOLLECTIVE ;  /* 0x000000000000791b */ /* 0x003fe20003800000 */
.L_x_713:
[----:B------:R-:W-:Y:S02]  /*1af10*/  ULDC UR4, c[0x0][0xc3c] ;  /* 0x00030f0000047ab9 */ /* 0x000fe40000000800 */
[----:B------:R-:W-:-:S13]  /*1af20*/  ISETP.GE.OR P1, PT, R5, UR4, !P0 ;  /* 0x0000000405007c0c */ /* 0x000fda000c726670 */
[----:B------:R-:W0:Y:S01]  /*1af30*/  @!P1 LDC.64 R2, c[0x0][0xc80] ;  /* 0x00032000ff029b82 */ /* 0x000e220000000a00 */
[----:B------:R-:W-:Y:S02]  /*1af40*/  IMAD.MOV.U32 R11, RZ, RZ, RZ ;  /* 0x000000ffff0b7224 */ /* 0x000fe400078e00ff */
[----:B------:R-:W-:Y:S02]  /*1af50*/  IMAD.MOV.U32 R4, RZ, RZ, R14 ;  /* 0x000000ffff047224 */ /* 0x000fe400078e000e */
[----:B0-----:R-:W-:-:S06]  /*1af60*/  @!P1 IMAD.WIDE R2, R5, 0x4, R2 ;  /* 0x0000000405029825 */ /* 0x001fcc00078e0202 */
[----:B------:R0:W2:Y:S01]  /*1af70*/  @!P1 LDG.E R3, desc[UR42][R2.64] ;  /* 0x0000002a02039981 */ /* 0x0000a2000c1e1900 */
[C---:B------:R-:W-:Y:S02]  /*1af80*/  ISETP.GE.U32.AND P2, PT, R6.reuse, 0x2, PT ;  /* 0x000000020600780c */ /* 0x040fe40003f46070 */
[C---:B------:R-:W-:Y:S02]  /*1af90*/  ISETP.GE.U32.AND P3, PT, R6.reuse, 0x4, PT ;  /* 0x000000040600780c */ /* 0x040fe40003f66070 */
[C---:B------:R-:W-:Y:S02]  /*1afa0*/  ISETP.GE.U32.AND P4, PT, R6.reuse, 0x8, PT ;  /* 0x000000080600780c */ /* 0x040fe40003f86070 */
[C---:B------:R-:W-:Y:S01]  /*1afb0*/  ISETP.GE.U32.AND P5, PT, R6.reuse, 0x10, PT ;  /* 0x000000100600780c */ /* 0x040fe20003fa6070 */
[----:B0-----:R-:W-:Y:S02]  /*1afc0*/  IMAD.MOV.U32 R2, RZ, RZ, RZ ;  /* 0x000000ffff027224 */ /* 0x001fe400078e00ff */
[----:B--2---:R-:W-:Y:S01]  /*1afd0*/  @!P1 IMAD.MOV.U32 R2, RZ, RZ, R3 ;  /* 0x000000ffff029224 */ /* 0x004fe200078e0003 */
[----:B------:R-:W-:-:S03]  /*1afe0*/  ISETP.NE.AND P1, PT, R6, RZ, PT ;  /* 0x000000ff0600720c */ /* 0x000fc60003f25270 */
[----:B------:R-:W-:-:S10]  /*1aff0*/  IMAD.MOV.U32 R13, RZ, RZ, R2 ;  /* 0x000000ffff0d7224 */ /* 0x000fd400078e0002 */
[----:B------:R-:W-:Y:S05]  /*1b000*/  WARPSYNC.COLLECTIVE R15, `(.L_x_714) ;  /* 0x000000000f087348 */ /* 0x000fea0003c00000 */
[----:B------:R0:W1:Y:S02]  /*1b010*/  SHFL.UP P6, R14, R13, R12, R11 ;  /* 0x0400000c0d0e7389 */ /* 0x00006400000c000b */
[----:B01----:R-:W-:Y:S01]  /*1b020*/  ENDCOLLECTIVE ;  /* 0x000000000000791b */ /* 0x003fe20003800000 */
.L_x_714:
[----:B------:R-:W-:Y:S01]  /*1b030*/  IMAD.MOV.U32 R12, RZ, RZ, 0x2 ;  /* 0x00000002ff0c7424 */ /* 0x000fe200078e00ff */
[----:B------:R-:W-:-:S05]  /*1b040*/  SEL R5, R14, RZ, P1 ;  /* 0x000000ff0e057207 */ /* 0x000fca0000800000 */
[----:B------:R-:W-:-:S04]  /*1b050*/  IMAD.IADD R3, R2, 0x1, R5 ;  /* 0x0000000102037824 */ /* 0x000fc800078e0205 */
[----:B------:R-:W-:-:S07]  /*1b060*/  IMAD.MOV.U32 R13, RZ, RZ, R3 ;  /* 0x000000ffff0d7224 */ /* 0x000fce00078e0003 */
[----:B------:R-:W-:Y:S05]  /*1b070*/  WARPSYNC.COLLECTIVE R15, `(.L_x_715) ;  /* 0x000000000f087348 */ /* 0x000fea0003c00000 */
[----:B------:R0:W1:Y:S02]  /*1b080*/  SHFL.UP P6, R14, R13, R12, R11 ;  /* 0x0400000c0d0e7389 */ /* 0x00006400000c000b */
[----:B01----:R-:W-:Y:S01]  /*1b090*/  ENDCOLLECTIVE ;  /* 0x000000000000791b */ /* 0x003fe20003800000 */
.L_x_715:
[----:B------:R-:W-:Y:S01]  /*1b0a0*/  IMAD.MOV.U32 R12, RZ, RZ, 0x4 ;  /* 0x00000004ff0c7424 */ /* 0x000fe200078e00ff */
[----:B------:R-:W-:-:S05]  /*1b0b0*/  SEL R14, R14, RZ, P2 ;  /* 0x000000ff0e0e7207 */ /* 0x000fca0001000000 */
[----:B------:R-:W-:-:S04]  /*1b0c0*/  IMAD.IADD R3, R3, 0x1, R14 ;  /* 0x0000000103037824 */ /* 0x000fc800078e020e */
[----:B------:R-:W-:-:S07]  /*1b0d0*/  IMAD.MOV.U32 R13, RZ, RZ, R3 ;  /* 0x000000ffff0d7224 */ /* 0x000fce00078e0003 */
[----:B------:R-:W-:Y:S05]  /*1b0e0*/  WARPSYNC.COLLECTIVE R15, `(.L_x_716) ;  /* 0x000000000f087348 */ /* 0x000fea0003c00000 */
[----:B------:R0:W1:Y:S02]  /*1b0f0*/  SHFL.UP P6, R14, R13, R12, R11 ;  /* 0x0400000c0d0e7389 */ /* 0x00006400000c000b */
[----:B01----:R-:W-:Y:S01]  /*1b100*/  ENDCOLLECTIVE ;  /* 0x000000000000791b */ /* 0x003fe20003800000 */
.L_x_716:
[----:B------:R-:W-:Y:S01]  /*1b110*/  IMAD.MOV.U32 R12, RZ, RZ, 0x8 ;  /* 0x00000008ff0c7424 */ /* 0x000fe200078e00ff */
[----:B------:R-:W-:-:S05]  /*1b120*/  SEL R14, R14, RZ, P3 ;  /* 0x000000ff0e0e7207 */ /* 0x000fca0001800000 */
[----:B------:R-:W-:-:S05]  /*1b130*/  IMAD.IADD R3, R3, 0x1, R14 ;  /* 0x0000000103037824 */ /* 0x000fca00078e020e */
[----:B------:R-:W-:-:S07]  /*1b140*/  MOV R13, R3 ;  /* 0x00000003000d7202 */ /* 0x000fce0000000f00 */
[----:B------:R-:W-:Y:S05]  /*1b150*/  WARPSYNC.COLLECTIVE R15, `(.L_x_717) ;  /* 0x000000000f087348 */ /* 0x000fea0003c00000 */
[----:B------:R0:W1:Y:S02]  /*1b160*/  SHFL.UP P6, R14, R13, R12, R11 ;  /* 0x0400000c0d0e7389 */ /* 0x00006400000c000b */
[----:B01----:R-:W-:Y:S01]  /*1b170*/  ENDCOLLECTIVE ;  /* 0x000000000000791b */ /* 0x003fe20003800000 */
.L_x_717:
[----:B------:R-:W-:Y:S01]  /*1b180*/  IMAD.MOV.U32 R12, RZ, RZ, 0x10 ;  /* 0x00000010ff0c7424 */ /* 0x000fe200078e00ff */
[----:B------:R-:W-:-:S05]  /*1b190*/  SEL R14, R14, RZ, P4 ;  /* 0x000000ff0e0e7207 */ /* 0x000fca0002000000 */
[----:B------:R-:W-:-:S04]  /*1b1a0*/  IMAD.IADD R3, R3, 0x1, R14 ;  /* 0x0000000103037824 */ /* 0x000fc800078e020e */
[----:B------:R-:W-:-:S07]  /*1b1b0*/  IMAD.MOV.U32 R13, RZ, RZ, R3 ;  /* 0x000000ffff0d7224 */ /* 0x000fce00078e0003 */
[----:B------:R-:W-:Y:S05]  /*1b1c0*/  WARPSYNC.COLLECTIVE R15, `(.L_x_718) ;  /* 0x000000000f087348 */ /* 0x000fea0003c00000 */
[----:B------:R0:W1:Y:S02]  /*1b1d0*/  SHFL.UP P6, R14, R13, R12, R11 ;  /* 0x0400000c0d0e7389 */ /* 0x00006400000c000b */
[----:B01----:R-:W-:Y:S01]  /*1b1e0*/  ENDCOLLECTIVE ;  /* 0x000000000000791b */ /* 0x003fe20003800000 */
.L_x_718:
[----:B------:R-:W-:Y:S02]  /*1b1f0*/  IMAD.MOV.U32 R12, RZ, RZ, 0x1f ;  /* 0x0000001fff0c7424 */ /* 0x000fe400078e00ff */
[----:B------:R-:W-:Y:S01]  /*1b200*/  IMAD.MOV.U32 R11, RZ, RZ, 0x1f ;  /* 0x0000001fff0b7424 */ /* 0x000fe200078e00ff */
[----:B------:R-:W-:-:S05]  /*1b210*/  SEL R14, R14, RZ, P5 ;  /* 0x000000ff0e0e7207 */ /* 0x000fca0002800000 */
[----:B------:R-:W-:-:S04]  /*1b220*/  IMAD.IADD R3, R3, 0x1, R14 ;  /* 0x0000000103037824 */ /* 0x000fc800078e020e */
[----:B------:R-:W-:-:S07]  /*1b230*/  IMAD.MOV.U32 R13, RZ, RZ, R3 ;  /* 0x000000ffff0d7224 */ /* 0x000fce00078e0003 */
[----:B------:R-:W-:Y:S05]  /*1b240*/  WARPSYNC.COLLECTIVE R15, `(.L_x_719) ;  /* 0x000000000f087348 */ /* 0x000fea0003c00000 */
[----:B------:R0:W1:Y:S02]  /*1b250*/  SHFL.IDX P6, R14, R13, R12, R11 ;  /* 0x0000000c0d0e7389 */ /* 0x00006400000c000b */
[----:B01----:R-:W-:Y:S01]  /*1b260*/  ENDCOLLECTIVE ;  /* 0x000000000000791b */ /* 0x003fe20003800000 */
.L_x_719:
[----:B------:R-:W-:Y:S05]  /*1b270*/  BRA `(.L_x_720) ;  /* 0xffffffd0001c7947 */ /* 0x000fea000383ffff */
.L_x_606:
[----:B------:R-:W-:Y:S01]  /*1b280*/  BSSY B0, `(.L_x_721) ;  /* 0x0000008000007945 */ /* 0x000fe20003800000 */
[----:B-----5:R-:W-:Y:S01]  /*1b290*/  IMAD.MOV.U32 R13, RZ, RZ, R2 ;  /* 0x000000ffff0d7224 */ /* 0x020fe200078e0002 */
[----:B------:R-:W-:Y:S01]  /*1b2a0*/  MOV R15, 0xffffffff ;  /* 0xffffffff000f7802 */ /* 0x000fe20000000f00 */
[----:B------:R-:W-:Y:S02]  /*1b2b0*/  IMAD.MOV.U32 R12, RZ, RZ, 0x1 ;  /* 0x00000001ff0c7424 */ /* 0x000fe400078e00ff */
[----:B------:R-:W-:-:S07]  /*1b2c0*/  IMAD.MOV.U32 R11, RZ, RZ, RZ ;  /* 0x000000ffff0b7224 */ /* 0x000fce00078e00ff */
[----:B0-----:R-:W-:Y:S05]  /*1b2d0*/  WARPSYNC.COLLECTIVE R15, `(.L_x_722) ;  /* 0x000000000f087348 */ /* 0x001fea0003c00000 */
[----:B------:R1:W2:Y:S02]  /*1b2e0*/  SHFL.UP P6, R14, R13, R12, R11 ;  /* 0x0400000c0d0e7389 */ /* 0x0002a400000c000b */
[----:B012---:R-:W-:Y:S01]  /*1b2f0*/  ENDCOLLECTIVE ;  /* 0x000000000000791b */ /* 0x007fe20003800000 */
.L_x_722:
[----:B------:R-:W-:Y:S05]  /*1b300*/  BSYNC B0 ;  /* 0x0000000000007941 */ /* 0x000fea0003800000 */
.L_x_721:
[----:B------:R-:W-:Y:S01]  /*1b310*/  SEL R3, R14, RZ, P1 ;  /* 0x000000ff0e037207 */ /* 0x000fe20000800000 */
[----:B------:R-:W-:Y:S02]  /*1b320*/  IMAD.MOV.U32 R12, RZ, RZ, 0x2 ;  /* 0x00000002ff0c7424 */ /* 0x000fe400078e00ff */
[----:B------:R-:W-:Y:S02]  /*1b330*/  IMAD.MOV.U32 R11, RZ, RZ, RZ ;  /* 0x000000ffff0b7224 */ /* 0x000fe400078e00ff */
[----:B------:R-:W-:Y:S02]  /*1b340*/  IMAD.IADD R3, R2, 0x1, R3 ;  /* 0x0000000102037824 */ /* 0x000fe400078e0203 */
[----:B------:R-:W-:Y:S02]  /*1b350*/  IMAD.MOV.U32 R15, RZ, RZ, -0x1 ;  /* 0xffffffffff0f7424 */ /* 0x000fe400078e00ff */
[----:B------:R-:W-:-:S07]  /*1b360*/  IMAD.MOV.U32 R13, RZ, RZ, R3 ;  /* 0x000000ffff0d7224 */ /* 0x000fce00078e0003 */
[----:B------:R-:W-:Y:S05]  /*1b370*/  WARPSYNC.COLLECTIVE R15, `(.L_x_723) ;  /* 0x000000000f087348 */ /* 0x000fea0003c00000 */
[----:B------:R0:W1:Y:S02]  /*1b380*/  SHFL.UP P6, R14, R13, R12, R11 ;  /* 0x0400000c0d0e7389 */ /* 0x00006400000c000b */
[----:B01----:R-:W-:Y:S01]  /*1b390*/  ENDCOLLECTIVE ;  /* 0x000000000000791b */ /* 0x003fe20003800000 */
.L_x_723:
[----:B------:R-:W-:Y:S01]  /*1b3a0*/  IMAD.MOV.U32 R12, RZ, RZ, 0x4 ;  /* 0x00000004ff0c7424 */ /* 0x000fe200078e00ff */
[----:B------:R-:W-:-:S05]  /*1b3b0*/  SEL R14, R14, RZ, P2 ;  /* 0x000000ff0e0e7207 */ /* 0x000fca0001000000 */
[----:B------:R-:W-:-:S04]  /*1b3c0*/  IMAD.IADD R3, R3, 0x1, R14 ;  /* 0x0000000103037824 */ /* 0x000fc800078e020e */
[----:B------:R-:W-:-:S07]  /*1b3d0*/  IMAD.MOV.U32 R13, RZ, RZ, R3 ;  /* 0x000000ffff0d7224 */ /* 0x000fce00078e0003 */
[----:B------:R-:W-:Y:S05]  /*1b3e0*/  WARPSYNC.COLLECTIVE R15, `(.L_x_724) ;  /* 0x000000000f087348 */ /* 0x000fea0003c00000 */
[----:B------:R0:W1:Y:S02]  /*1b3f0*/  SHFL.UP P6, R14, R13, R12, R11 ;  /* 0x0400000c0d0e7389 */ /* 0x00006400000c000b */
[----:B01----:R-:W-:Y:S01]  /*1b400*/  ENDCOLLECTIVE ;  /* 0x000000000000791b */ /* 0x003fe20003800000 */
.L_x_724:
[----:B------:R-:W-:Y:S01]  /*1b410*/  IMAD.MOV.U32 R12, RZ, RZ, 0x8 ;  /* 0x00000008ff0c7424 */ /* 0x000fe200078e00ff */
[----:B------:R-:W-:-:S05]  /*1b420*/  SEL R14, R14, RZ, P3 ;  /* 0x000000ff0e0e7207 */ /* 0x000fca0001800000 */
[----:B------:R-:W-:-:S04]  /*1b430*/  IMAD.IADD R3, R3, 0x1, R14 ;  /* 0x0000000103037824 */ /* 0x000fc800078e020e */
[----:B------:R-:W-:-:S07]  /*1b440*/  IMAD.MOV.U32 R13, RZ, RZ, R3 ;  /* 0x000000ffff0d7224 */ /* 0x000fce00078e0003 */
[----:B------:R-:W-:Y:S05]  /*1b450*/  WARPSYNC.COLLECTIVE R15, `(.L_x_725) ;  /* 0x000000000f087348 */ /* 0x000fea0003c00000 */
[----:B------:R0:W1:Y:S02]  /*1b460*/  SHFL.UP P6, R14, R13, R12, R11 ;  /* 0x0400000c0d0e7389 */ /* 0x00006400000c000b */
[----:B01----:R-:W-:Y:S01]  /*1b470*/  ENDCOLLECTIVE ;  /* 0x000000000000791b */ /* 0x003fe20003800000 */
.L_x_725:
[----:B------:R-:W-:Y:S01]  /*1b480*/  IMAD.MOV.U32 R12, RZ, RZ, 0x10 ;  /* 0x00000010ff0c7424 */ /* 0x000fe200078e00ff */
[----:B------:R-:W-:-:S04]  /*1b490*/  SEL R14, R14, RZ, P4 ;  /* 0x000000ff0e0e7207 */ /* 0x000fc80002000000 */
[----:B------:R-:W-:-:S05]  /*1b4a0*/  IADD3 R3, R3, R14, RZ ;  /* 0x0000000e03037210 */ /* 0x000fca0007ffe0ff */
[----:B------:R-:W-:-:S07]  /*1b4b0*/  IMAD.MOV.U32 R13, RZ, RZ, R3 ;  /* 0x000000ffff0d7224 */ /* 0x000fce00078e0003 */
[----:B------:R-:W-:Y:S05]  /*1b4c0*/  WARPSYNC.COLLECTIVE R15, `(.L_x_726) ;  /* 0x000000000f087348 */ /* 0x000fea0003c00000 */
[----:B------:R0:W1:Y:S02]  /*1b4d0*/  SHFL.UP P6, R14, R13, R12, R11 ;  /* 0x0400000c0d0e7389 */ /* 0x00006400000c000b */
[----:B01----:R-:W-:Y:S01]  /*1b4e0*/  ENDCOLLECTIVE ;  /* 0x000000000000791b */ /* 0x003fe20003800000 */
.L_x_726:
        /* <DEDUP_REMOVED lines=8> */
.L_x_727:
[----:B------:R-:W-:Y:S05]  /*1b570*/  BRA `(.L_x_728) ;  /* 0xffffffcc00f87947 */ /* 0x000fea000383ffff */
.L_x_608:
[----:B------:R-:W-:Y:S01]  /*1b580*/  BSSY B0, `(.L_x_729) ;  /* 0x0000006000007945 */ /* 0x000fe20003800000 */
[----:B------:R-:W-:Y:S01]  /*1b590*/  PLOP3.LUT P6, PT, P6, PT, PT, 0x8, 0x0 ;  /* 0x000000000000781c */ /* 0x000fe200037ce170 */
[----:B------:R-:W-:-:S12]  /*1b5a0*/  IMAD.MOV.U32 R15, RZ, RZ, -0x1 ;  /* 0xffffffffff0f7424 */ /* 0x000fd800078e00ff */
[----:B0-----:R-:W-:Y:S05]  /*1b5b0*/  WARPSYNC.COLLECTIVE R15, `(.L_x_730) ;  /* 0x000000000f087348 */ /* 0x001fea0003c00000 */
[----:B------:R-:W-:Y:S01]  /*1b5c0*/  VOTE.ANY R14, PT, P6 ;  /* 0x00000000000e7806 */ /* 0x000fe200030e0100 */
[----:B0-----:R-:W-:Y:S06]  /*1b5d0*/  ENDCOLLECTIVE ;  /* 0x000000000000791b */ /* 0x001fec0003800000 */
.L_x_730:
[----:B------:R-:W-:Y:S05]  /*1b5e0*/  BSYNC B0 ;  /* 0x0000000000007941 */ /* 0x000fea0003800000 */
.L_x_729:
[----:B------:R-:W-:Y:S01]  /*1b5f0*/  IMAD.MOV.U32 R5, RZ, RZ, R14 ;  /* 0x000000ffff057224 */ /* 0x000fe200078e000e */
[----:B------:R-:W-:Y:S01]  /*1b600*/  MOV R15, 0xffffffff ;  /* 0xffffffff000f7802 */ /* 0x000fe20000000f00 */
[----:B------:R-:W-:Y:S02]  /*1b610*/  IMAD.MOV.U32 R13, RZ, RZ, R2 ;  /* 0x000000ffff0d7224 */ /* 0x000fe400078e0002 */
[----:B------:R-:W0:Y:S01]  /*1b620*/  POPC R4, R5 ;  /* 0x0000000500047309 */ /* 0x000e220000000000 */
[----:B------:R-:W-:Y:S02]  /*1b630*/  IMAD.MOV.U32 R11, RZ, RZ, 0x1f ;  /* 0x0000001fff0b7424 */ /* 0x000fe400078e00ff */
[----:B0-----:R-:W-:-:S07]  /*1b640*/  IMAD.MOV.U32 R12, RZ, RZ, R4 ;  /* 0x000000ffff0c7224 */ /* 0x001fce00078e0004 */
[----:B------:R-:W-:Y:S05]  /*1b650*/  WARPSYNC.COLLECTIVE R15, `(.L_x_731) ;  /* 0x000000000f087348 */ /* 0x000fea0003c00000 */
[----:B------:R0:W1:Y:S02]  /*1b660*/  SHFL.IDX P6, R14, R13, R12, R11 ;  /* 0x0000000c0d0e7389 */ /* 0x00006400000c000b */
[----:B01----:R-:W-:Y:S01]  /*1b670*/  ENDCOLLECTIVE ;  /* 0x000000000000791b */ /* 0x003fe20003800000 */
.L_x_731:
[----:B------:R-:W-:Y:S01]  /*1b680*/  IMAD.MOV.U32 R17, RZ, RZ, R14 ;  /* 0x000000ffff117224 */ /* 0x000fe200078e000e */
[----:B------:R-:W-:Y:S06]  /*1b690*/  BRA `(.L_x_732) ;  /* 0xffffffcc00e87947 */ /* 0x000fec000383ffff */
.L_x_610:
[----:B------:R-:W-:Y:S01]  /*1b6a0*/  BSSY B0, `(.L_x_733) ;  /* 0x0000007000007945 */ /* 0x000fe20003800000 */
[----:B------:R-:W-:Y:S02]  /*1b6b0*/  IMAD.MOV.U32 R13, RZ, RZ, R3 ;  /* 0x000000ffff0d7224 */ /* 0x000fe400078e0003 */
[----:B------:R-:W-:Y:S02]  /*1b6c0*/  IMAD.MOV.U32 R11, RZ, RZ, 0x1f ;  /* 0x0000001fff0b7424 */ /* 0x000fe400078e00ff */
[----:B------:R-:W-:-:S07]  /*1b6d0*/  IMAD.MOV.U32 R15, RZ, RZ, -0x1 ;  /* 0xffffffffff0f7424 */ /* 0x000fce00078e00ff */
[----:B0-2---:R-:W-:Y:S05]  /*1b6e0*/  WARPSYNC.COLLECTIVE R15, `(.L_x_734) ;  /* 0x000000000f087348 */ /* 0x005fea0003c00000 */
[----:B------:R1:W3:Y:S02]  /*1b6f0*/  SHFL.IDX P6, R14, R13, R12, R11 ;  /* 0x0000000c0d0e7389 */ /* 0x0002e400000c000b */
[----:B0123--:R-:W-:Y:S01]  /*1b700*/  ENDCOLLECTIVE ;  /* 0x000000000000791b */ /* 0x00ffe20003800000 */
.L_x_734:
[----:B------:R-:W-:Y:S05]  /*1b710*/  BSYNC B0 ;  /* 0x0000000000007941 */ /* 0x000fea0003800000 */
.L_x_733:
[----:B------:R-:W-:Y:S01]  /*1b720*/  IMAD.MOV.U32 R2, RZ, RZ, R14 ;  /* 0x000000ffff027224 */ /* 0x000fe200078e000e */
[----:B------:R-:W-:Y:S06]  /*1b730*/  BRA `(.L_x_609) ;  /* 0xffffffcc00dc7947 */ /* 0x000fec000383ffff */
.L_x_614:
[----:B0-----:R0:W1:Y:S02]  /*1b740*/  SYNCS.PHASECHK.TRANS64.TRYWAIT P0, [R5+URZ+0x19c20], R0 ;  /* 0x019c2000050075a7 */ /* 0x001064000800017f */
[----:B-1----:R-:W-:Y:S05]  /*1b750*/  @!P0 NANOSLEEP.SYNCS 0x989680 ;  /* 0x009896800000895d */ /* 0x002fea0003900000 */
[----:B------:R-:W1:Y:S02]  /*1b760*/  @!P0 SYNCS.PHASECHK.TRANS64 P0, [R5+URZ+0x19c20], R0 ;  /* 0x019c2000050085a7 */ /* 0x000e64000800007f */
[----:B-1----:R-:W-:Y:S05]  /*1b770*/  @!P0 BRA `(.L_x_614) ;  /* 0xfffffffc00f08947 */ /* 0x002fea000383ffff */
[----:B------:R-:W-:Y:S05]  /*1b780*/  BRA `(.L_x_735) ;  /* 0xffffffd000d07947 */ /* 0x000fea000383ffff */
.L_x_615:
        /* <DEDUP_REMOVED lines=11> */
.L_x_737:
[----:B------:R-:W-:Y:S05]  /*1b840*/  BSYNC B0 ;  /* 0x0000000000007941 */ /* 0x000fea0003800000 */
.L_x_736:
[----:B------:R-:W-:Y:S05]  /*1b850*/  BRA `(.L_x_738) ;  /* 0xffffffd000b87947 */ /* 0x000fea000383ffff */
.L_x_616:
[----:B------:R-:W-:Y:S01]  /*1b860*/  BSSY B0, `(.L_x_739) ;  /* 0x0000006000007945 */ /* 0x000fe20003800000 */
[----:B------:R-:W-:-:S07]  /*1b870*/  IMAD.MOV.U32 R15, RZ, RZ, -0x1 ;  /* 0xffffffffff0f7424 */ /* 0x000fce00078e00ff */
[----:B0-----:R-:W-:Y:S05]  /*1b880*/  WARPSYNC.COLLECTIVE R15, `(.L_x_740) ;  /* 0x000000000f0c7348 */ /* 0x001fea0003c00000 */
[----:B------:R-:W-:Y:S02]  /*1b890*/  ELECT P6, UR62, PT ;  /* 0x00000000003e782f */ /* 0x000fe400038c0000 */
[----:B------:R-:W-:Y:S01]  /*1b8a0*/  MOV R14, UR62 ;  /* 0x0000003e000e7c02 */ /* 0x000fe20008000f00 */
[----:B0-----:R-:W-:Y:S10]  /*1b8b0*/  ENDCOLLECTIVE ;  /* 0x000000000000791b */ /* 0x001ff40003800000 */
.L_x_740:
[----:B------:R-:W-:Y:S05]  /*1b8c0*/  BSYNC B0 ;  /* 0x0000000000007941 */ /* 0x000fea0003800000 */
.L_x_739:
[----:B------:R-:W-:Y:S05]  /*1b8d0*/  BRA `(.L_x_741) ;  /* 0xffffffd000ac7947 */ /* 0x000fea000383ffff */
.L_x_618:
[----:B0-----:R0:W1:Y:S02]  /*1b8e0*/  SYNCS.PHASECHK.TRANS64.TRYWAIT P1, [R3+URZ+0x19c40], R2 ;  /* 0x019c4002030075a7 */ /* 0x001064000802017f */
[----:B-1----:R-:W-:Y:S05]  /*1b8f0*/  @!P1 NANOSLEEP.SYNCS 0x989680 ;  /* 0x009896800000995d */ /* 0x002fea0003900000 */
[----:B------:R-:W1:Y:S02]  /*1b900*/  @!P1 SYNCS.PHASECHK.TRANS64 P1, [R3+URZ+0x19c40], R2 ;  /* 0x019c4002030095a7 */ /* 0x000e64000802007f */
[----:B-1----:R-:W-:Y:S05]  /*1b910*/  @!P1 BRA `(.L_x_618) ;  /* 0xfffffffc00f09947 */ /* 0x002fea000383ffff */
[----:B------:R-:W-:Y:S05]  /*1b920*/  BRA `(.L_x_742) ;  /* 0xffffffd000cc7947 */ /* 0x000fea000383ffff */
.L_x_620:
[----:B-1----:R1:W2:Y:S02]  /*1b930*/  SYNCS.PHASECHK.TRANS64.TRYWAIT P1, [R23+URZ+0x19c40], R0 ;  /* 0x019c4000170075a7 */ /* 0x0022a4000802017f */
[----:B--2---:R-:W-:Y:S05]  /*1b940*/  @!P1 NANOSLEEP.SYNCS 0x989680 ;  /* 0x009896800000995d */ /* 0x004fea0003900000 */
[----:B------:R-:W2:Y:S02]  /*1b950*/  @!P1 SYNCS.PHASECHK.TRANS64 P1, [R23+URZ+0x19c40], R0 ;  /* 0x019c4000170095a7 */ /* 0x000ea4000802007f */
[----:B--2---:R-:W-:Y:S05]  /*1b960*/  @!P1 BRA `(.L_x_620) ;  /* 0xfffffffc00f09947 */ /* 0x004fea000383ffff */
[----:B------:R-:W-:Y:S05]  /*1b970*/  BRA `(.L_x_743) ;  /* 0xffffffd000d87947 */ /* 0x000fea000383ffff */
.L_x_622:
[----:B--2---:R2:W3:Y:S02]  /*1b980*/  SYNCS.PHASECHK.TRANS64.TRYWAIT P1, [R3+URZ+0x19c60], R2 ;  /* 0x019c6002030075a7 */ /* 0x0044e4000802017f */
[----:B---3--:R-:W-:Y:S05]  /*1b990*/  @!P1 NANOSLEEP.SYNCS 0x989680 ;  /* 0x009896800000995d */ /* 0x008fea0003900000 */
[----:B------:R-:W3:Y:S02]  /*1b9a0*/  @!P1 SYNCS.PHASECHK.TRANS64 P1, [R3+URZ+0x19c60], R2 ;  /* 0x019c6002030095a7 */ /* 0x000ee4000802007f */
[----:B---3--:R-:W-:Y:S05]  /*1b9b0*/  @!P1 BRA `(.L_x_622) ;  /* 0xfffffffc00f09947 */ /* 0x008fea000383ffff */
[----:B------:R-:W-:Y:S05]  /*1b9c0*/  BRA `(.L_x_744) ;  /* 0xffffffd000d47947 */ /* 0x000fea000383ffff */
.L_x_624:
[----:B---3--:R3:W4:Y:S02]  /*1b9d0*/  SYNCS.PHASECHK.TRANS64.TRYWAIT P1, [R23+URZ+0x19c60], R0 ;  /* 0x019c6000170075a7 */ /* 0x008724000802017f */
[----:B----4-:R-:W-:Y:S05]  /*1b9e0*/  @!P1 NANOSLEEP.SYNCS 0x989680 ;  /* 0x009896800000995d */ /* 0x010fea0003900000 */
[----:B------:R-:W4:Y:S02]  /*1b9f0*/  @!P1 SYNCS.PHASECHK.TRANS64 P1, [R23+URZ+0x19c60], R0 ;  /* 0x019c6000170095a7 */ /* 0x000f24000802007f */
[----:B----4-:R-:W-:Y:S05]  /*1ba00*/  @!P1 BRA `(.L_x_624) ;  /* 0xfffffffc00f09947 */ /* 0x010fea000383ffff */
[----:B------:R-:W-:Y:S05]  /*1ba10*/  BRA `(.L_x_745) ;  /* 0xffffffd000d07947 */ /* 0x000fea000383ffff */
.L_x_626:
[----:B----4-:R4:W0:Y:S02]  /*1ba20*/  SYNCS.PHASECHK.TRANS64.TRYWAIT P1, [R3+URZ+0x19c80], R2 ;  /* 0x019c8002030075a7 */ /* 0x010824000802017f */
[----:B0-----:R-:W-:Y:S05]  /*1ba30*/  @!P1 NANOSLEEP.SYNCS 0x989680 ;  /* 0x009896800000995d */ /* 0x001fea0003900000 */
[----:B------:R-:W0:Y:S02]  /*1ba40*/  @!P1 SYNCS.PHASECHK.TRANS64 P1, [R3+URZ+0x19c80], R2 ;  /* 0x019c8002030095a7 */ /* 0x000e24000802007f */
[----:B0-----:R-:W-:Y:S05]  /*1ba50*/  @!P1 BRA `(.L_x_626) ;  /* 0xfffffffc00f09947 */ /* 0x001fea000383ffff */
[----:B------:R-:W-:Y:S05]  /*1ba60*/  BRA `(.L_x_746) ;  /* 0xffffffd000cc7947 */ /* 0x000fea000383ffff */
.L_x_747:
        /* <DEDUP_REMOVED lines=9> */
.L_x_2580:


//--------------------- .text._ZN7cutlass13device_kernelIN5flash11enable_sm90INS1_16FlashAttnFwdSm90INS1_25CollectiveMainloopFwdSm90ILi2EN4cute5tupleIJNS5_1CILi1EEES8_S8_EEENS6_IJNS7_ILi192EEENS7_ILi128EEENS7_ILi96EEEEEELi96ENS_12float_e4m3_tEfNS_4arch4Sm90ELb0ELb1ELb0ELb0ELb1ELb0ELb0ELb1ELb1ELb1ELb0ELb0EEENS1_21CollectiveEpilogueFwdINS6_IJSA_SC_SB_EEES9_NS_10bfloat16_tESG_Li384ELb0ELb1ELb0ELb1EEENS1_30DynamicPersistentTileSchedulerILi384ELi128ELb0ELb1ELb1EEEEEEEEEvNT_6ParamsE --------------------------
	.section	.text._ZN7cutlass13device_kernelIN5flash11enable_sm90INS1_16FlashAttnFwdSm90INS1_25CollectiveMainloopFwdSm90ILi2EN4cute5tupleIJNS5_1CILi1EEES8_S8_EEENS6_IJNS7_ILi192EEENS7_ILi128EEENS7_ILi96EEEEEELi96ENS_12float_e4m3_tEfNS_4arch4Sm90ELb0ELb1ELb0ELb0ELb1ELb0ELb0ELb1ELb1ELb1ELb0ELb0EEENS1_21CollectiveEpilogueFwdINS6_IJSA_SC_SB_EEES9_NS_10bfloat16_tESG_Li384ELb0ELb1ELb0ELb1EEENS1_30DynamicPersistentTileSchedulerILi384ELi128ELb0ELb1ELb1EEEEEEEEEvNT_6ParamsE,"ax",@progbits
	.align	128
.text._ZN7cutlass13device_kernelIN5flash11enable_sm90INS1_16FlashAttnFwdSm90INS1_25CollectiveMainloopFwdSm90ILi2EN4cute5tupleIJNS5_1CILi1EEES8_S8_EEENS6_IJNS7_ILi192EEENS7_ILi128EEENS7_ILi96EEEEEELi96ENS_12float_e4m3_tEfNS_4arch4Sm90ELb0ELb1ELb0ELb0ELb1ELb0ELb0ELb1ELb1ELb1ELb0ELb0EEENS1_21CollectiveEpilogueFwdINS6_IJSA_SC_SB_EEES9_NS_10bfloat16_tESG_Li384ELb0ELb1ELb0ELb1EEENS1_30DynamicPersistentTileSchedulerILi384ELi128ELb0ELb1ELb1EEEEEEEEEvNT_6ParamsE:
        .type           _ZN7cutlass13device_kernelIN5flash11enable_sm90INS1_16FlashAttnFwdSm90INS1_25CollectiveMainloopFwdSm90ILi2EN4cute5tupleIJNS5_1CILi1EEES8_S8_EEENS6_IJNS7_ILi192EEENS7_ILi128EEENS7_ILi96EEEEEELi96ENS_12float_e4m3_tEfNS_4arch4Sm90ELb0ELb1ELb0ELb0ELb1ELb0ELb0ELb1ELb1ELb1ELb0ELb0EEENS1_21CollectiveEpilogueFwdINS6_IJSA_SC_SB_EEES9_NS_10bfloat16_tESG_Li384ELb0ELb1ELb0ELb1EEENS1_30DynamicPersistentTileSchedulerILi384ELi128ELb0ELb1ELb1EEEEEEEEEvNT_6ParamsE,@function
        .size           _ZN7cutlass13device_kernelIN5flash11enable_sm90INS1_16FlashAttnFwdSm90INS1_25CollectiveMainloopFwdSm90ILi2EN4cute5tupleIJNS5_1CILi1EEES8_S8_EEENS6_IJNS7_ILi192EEENS7_ILi128EEENS7_ILi96EEEEEELi96ENS_12float_e4m3_tEfNS_4arch4Sm90ELb0ELb1ELb0ELb0ELb1ELb0ELb0ELb1ELb1ELb1ELb0ELb0EEENS1_21CollectiveEpilogueFwdINS6_IJSA_SC_SB_EEES9_NS_10bfloat16_tESG_Li384ELb0ELb1ELb0ELb1EEENS1_30DynamicPersistentTileSchedulerILi384ELi128ELb0ELb1ELb1EEEEEEEEEvNT_6ParamsE,(.L_x_2581 - _ZN7cutlass13device_kernelIN5flash11enable_sm90INS1_16FlashAttnFwdSm90INS1_25CollectiveMainloopFwdSm90ILi2EN4cute5tupleIJNS5_1CILi1EEES8_S8_EEENS6_IJNS7_ILi192EEENS7_ILi128EEENS7_ILi96EEEEEELi96ENS_12float_e4m3_tEfNS_4arch4Sm90ELb0ELb1ELb0ELb0ELb1ELb0ELb0ELb1ELb1ELb1ELb0ELb0EEENS1_21CollectiveEpilogueFwdINS6_IJSA_SC_SB_EEES9_NS_10bfloat16_tESG_Li384ELb0ELb1ELb0ELb1EEENS1_30DynamicPersistentTileSchedulerILi384ELi128ELb0ELb1ELb1EEEEEEEEEvNT_6ParamsE)
        .other          _ZN7cutlass13device_kernelIN5flash11enable_sm90INS1_16FlashAttnFwdSm90INS1_25CollectiveMainloopFwdSm90ILi2EN4cute5tupleIJNS5_1CILi1EEES8_S8_EEENS6_IJNS7_ILi192EEENS7_ILi128EEENS7_ILi96EEEEEELi96ENS_12float_e4m3_tEfNS_4arch4Sm90ELb0ELb1ELb0ELb0ELb1ELb0ELb0ELb1ELb1ELb1ELb0ELb0EEENS1_21CollectiveEpilogueFwdINS6_IJSA_SC_SB_EEES9_NS_10bfloat16_tESG_Li384ELb0ELb1ELb0ELb1EEENS1_30DynamicPersistentTileSchedulerILi384ELi128ELb0ELb1ELb1EEEEEEEEEvNT_6ParamsE,@"STO_CUDA_ENTRY STV_DEFAULT"
_ZN7cutlass13device_kernelIN5flash11enable_sm90INS1_16FlashAttnFwdSm90INS1_25CollectiveMainloopFwdSm90ILi2EN4cute5tupleIJNS5_1CILi1EEES8_S8_EEENS6_IJNS7_ILi192EEENS7_ILi128EEENS7_ILi96EEEEEELi96ENS_12float_e4m3_tEfNS_4arch4Sm90ELb0ELb1ELb0ELb0ELb1ELb0ELb0ELb1ELb1ELb1ELb0ELb0EEENS1_21CollectiveEpilogueFwdINS6_IJSA_SC_SB_EEES9_NS_10bfloat16_tESG_Li384ELb0ELb1ELb0ELb1EEENS1_30DynamicPersistentTileSchedulerILi384ELi128ELb0ELb1ELb1EEEEEEEEEvNT_6ParamsE:
        /* <DEDUP_REMOVED lines=45> */
.L_x_748:
        /* <DEDUP_REMOVED lines=22> */
.L_x_749:
        /* <DEDUP_REMOVED lines=18> */
.L_x_750:
        /* <DEDUP_REMOVED lines=22> */
.L_x_751:
        /* <DEDUP_REMOVED lines=24> */
.L_x_752:
[----:B------:R-:W-:Y:S01]  /*0830*/  UISETP.NE.AND UP0, UPT, UR9, URZ, UPT ;  /* 0x0000003f0900728c */ /* 0x000fe2000bf05270 */
[----:B------:R-:W-:Y:S01]  /*0840*/  NOP ;  /* 0x0000000000007918 */ /* 0x000fe20000000000 */
[----:B------:R-:W-:Y:S01]  /*0850*/  UMOV UR38, 0x1 ;  /* 0x0000000100267882 */ /* 0x000fe20000000000 */
[----:B------:R-:W-:Y:S01]  /*0860*/  IMAD.U32 R29, RZ, RZ, UR10 ;  /* 0x0000000aff1d7e24 */ /* 0x000fe2000f8e00ff */
[----:B------:R-:W-:Y:S01]  /*0870*/  USEL UR38, UR38, 0x2, !UP0 ;  /* 0x0000000226267887 */ /* 0x000fe2000c000000 */
[----:B01234-:R-:W-:Y:S01]  /*0880*/  BAR.SYNC.DEFER_BLOCKING 0x0 ;  /* 0x0000000000007b1d */ /* 0x01ffe20000010000 */
[----:B------:R-:W-:-:S05]  /*0890*/  PLOP3.LUT P0, PT, PT, PT, UP0, 0x80, 0x0 ;  /* 0x000000000000781c */ /* 0x000fca0003f0f008 */
[----:B------:R-:W-:-:S08]  /*08a0*/  ULDC.64 UR52, c[0x0][0x208] ;  /* 0x0000820000347ab9 */ /* 0x000fd00000000a00 */
[----:B------:R-:W-:Y:S05]  /*08b0*/  @!P0 BRA `(.L_x_753) ;  /* 0x000000e000f08947 */ /* 0x000fea0003800000 */
.L_x_754:
[----:B------:R-:W-:-:S08]  /*08c0*/  NOP ;  /* 0x0000000000007918 */ /* 0x000fd00000000000 */
[----:B------:R-:W0:Y:S02]  /*08d0*/  USETMAXREG.TRY_ALLOC.CTAPOOL UP0, 0xa0 ;  /* 0x000000a0000079c8 */ /* 0x000e240008000600 */
[----:B0-----:R-:W-:-:S13]  /*08e0*/  PLOP3.LUT P0, PT, PT, PT, UP0, 0x80, 0x0 ;  /* 0x000000000000781c */ /* 0x001fda0003f0f008 */
[----:B------:R-:W-:Y:S05]  /*08f0*/  @!P0 BRA `(.L_x_754) ;  /* 0xfffffffc00f08947 */ /* 0x000fea000383ffff */
[----:B------:R-:W0:Y:S08]  /*0900*/  S2UR UR4, SR_CTAID.X ;  /* 0x00000000000479c3 */ /* 0x000e300000002500 */
[----:B------:R-:W-:Y:S08]  /*0910*/  BAR.ARV 0x4, 0x200 ;  /* 0x0108000000007b1d */ /* 0x000ff00000002000 */
[----:B------:R-:W0:Y:S08]  /*0920*/  LDC R0, c[0x0][0xc38] ;  /* 0x00030e00ff007b82 */ /* 0x000e300000000800 */
[----:B------:R-:W-:Y:S06]  /*0930*/  BAR.ARV 0x8, 0x200 ;  /* 0x0208000000007b1d */ /* 0x000fec0000002000 */
        /* <DEDUP_REMOVED lines=48> */
[----:B------:R-:W-:Y:S01]  /*0c40*/  IMAD R156, R4, 0x40, R7 ;  /* 0x00000040049c7824 */ /* 0x000fe200078e0207 */
[----:B------:R-:W-:Y:S01]  /*0c50*/  SHF.R.S32.HI R2, RZ, 0x1f, R22 ;  /* 0x0000001fff027819 */ /* 0x000fe20000011416 */
[----:B------:R-:W-:Y:S01]  /*0c60*/  IMAD.IADD R3, R152, 0x1, -R3 ;  /* 0x0000000198037824 */ /* 0x000fe200078e0a03 */
[----:B------:R-:W-:Y:S01]  /*0c70*/  SHF.R.S32.HI R0, RZ, 0x1f, R23 ;  /* 0x0000001fff007819 */ /* 0x000fe20000011417 */
[----:B------:R-:W-:Y:S02]  /*0c80*/  IMAD.IADD R16, R154, 0x1, -R5 ;  /* 0x000000019a107824 */ /* 0x000fe400078e0a05 */
[----:B------:R-:W-:-:S07]  /*0c90*/  IMAD R18, R3, 0x8, R156 ;  /* 0x0000000803127824 */ /* 0x000fce00078e029c */
.L_x_851:
[----:B------:R-:W-:Y:S01]  /*0ca0*/  ULDC UR5, c[0x0][0xc60] ;  /* 0x0003180000057ab9 */ /* 0x000fe20000000800 */
[----:B------:R-:W-:Y:S01]  /*0cb0*/  UMOV UR9, UR4 ;  /* 0x0000000400097c82 */ /* 0x000fe20008000000 */
[----:B------:R-:W-:-:S11]  /*0cc0*/  UISETP.NE.AND UP0, UPT, UR5, 0x1, UPT ;  /* 0x000000010500788c */ /* 0x000fd6000bf05270 */
[----:B------:R-:W-:Y:S01]  /*0cd0*/  @UP0 ULDC UR6, c[0x0][0xc64] ;  /* 0x0003190000060ab9 */ /* 0x000fe20000000800 */
[----:B------:R-:W-:Y:S01]  /*0ce0*/  @UP0 ULDC UR8, c[0x0][0xc68] ;  /* 0x00031a0000080ab9 */ /* 0x000fe20000000800 */
[----:B------:R-:W-:-:S04]  /*0cf0*/  UIMAD.WIDE.U32 UR6, UR4, UR6, URZ ;  /* 0x00000006040672a5 */ /* 0x000fc8000f8e003f */
[----:B------:R-:W-:-:S03]  /*0d00*/  @UP0 USHF.R.U32.HI UR9, URZ, UR8, UR7 ;  /* 0x000000083f090299 */ /* 0x000fc60008011607 */
[----:B------:R-:W-:Y:S02]  /*0d10*/  ULDC UR6, c[0x0][0xc78] ;  /* 0x00031e0000067ab9 */ /* 0x000fe40000000800 */
[----:B------:R-:W-:Y:S02]  /*0d20*/  UISETP.GE.AND UP0, UPT, UR9, UR6, UPT ;  /* 0x000000060900728c */ /* 0x000fe4000bf06270 */
[----:B------:R-:W-:-:S04]  /*0d30*/  UIADD3 UR6, -UR9, URZ, URZ ;  /* 0x0000003f09067290 */ /* 0x000fc8000fffe13f */
[----:B------:R-:W-:Y:S01]  /*0d40*/  PLOP3.LUT P0, PT, PT, PT, UP0, 0x80, 0x0 ;  /* 0x000000000000781c */ /* 0x000fe20003f0f008 */
[----:B------:R-:W-:-:S12]  /*0d50*/  UIMAD UR7, UR5, UR6, UR4 ;  /* 0x00000006050772a4 */ /* 0x000fd8000f8e0204 */
[----:B01234-:R-:W-:Y:S05]  /*0d60*/  @!P0 BRA `(.L_x_755) ;  /* 0x0000000000208947 */ /* 0x01ffea0003800000 */
[----:B------:R-:W-:Y:S01]  /*0d70*/  ULDC UR6, c[0x0][0xc6c] ;  /* 0x00031b0000067ab9 */ /* 0x000fe20000000800 */
[----:B------:R-:W-:Y:S01]  /*0d80*/  UMOV UR8, UR7 ;  /* 0x0000000700087c82 */ /* 0x000fe20008000000 */
[----:B------:R-:W-:-:S11]  /*0d90*/  UISETP.NE.AND UP0, UPT, UR6, 0x1, UPT ;  /* 0x000000010600788c */ /* 0x000fd6000bf05270 */
[----:B------:R-:W-:Y:S02]  /*0da0*/  @UP0 ULDC.64 UR10, c[0x0][0xc70] ;  /* 0x00031c00000a0ab9 */ /* 0x000fe40000000a00 */
[----:B------:R-:W-:-:S04]  /*0db0*/  UIMAD.WIDE.U32 UR4, UR7, UR10, URZ ;  /* 0x0000000a070472a5 */ /* 0x000fc8000f8e003f */
[----:B------:R-:W-:-:S04]  /*0dc0*/  @UP0 USHF.R.U32.HI UR8, URZ, UR11, UR5 ;  /* 0x0000000b3f080299 */ /* 0x000fc80008011605 */
[----:B------:R-:W-:Y:S01]  /*0dd0*/  UIMAD UR4, UR8, UR6, URZ ;  /* 0x00000006080472a4 */ /* 0x000fe2000f8e023f */
[----:B------:R-:W-:Y:S11]  /*0de0*/  BRA `(.L_x_756) ;  /* 0x00000000001c7947 */ /* 0x000ff60003800000 */
.L_x_755:
[----:B------:R-:W-:Y:S01]  /*0df0*/  ULDC UR6, c[0x0][0xc54] ;  /* 0x0003150000067ab9 */ /* 0x000fe20000000800 */
[----:B------:R-:W-:Y:S01]  /*0e00*/  UMOV UR8, UR7 ;  /* 0x0000000700087c82 */ /* 0x000fe20008000000 */
[----:B------:R-:W-:-:S11]  /*0e10*/  UISETP.NE.AND UP0, UPT, UR6, 0x1, UPT ;  /* 0x000000010600788c */ /* 0x000fd6000bf05270 */
[----:B------:R-:W-:Y:S02]  /*0e20*/  @UP0 ULDC.64 UR10, c[0x0][0xc58] ;  /* 0x00031600000a0ab9 */ /* 0x000fe40000000a00 */
[----:B------:R-:W-:-:S04]  /*0e30*/  UIMAD.WIDE.U32 UR4, UR7, UR10, URZ ;  /* 0x0000000a070472a5 */ /* 0x000fc8000f8e003f */
[----:B------:R-:W-:-:S04]  /*0e40*/  @UP0 USHF.R.U32.HI UR8, URZ, UR11, UR5 ;  /* 0x0000000b3f080299 */ /* 0x000fc80008011605 */
[----:B------:R-:W-:-:S12]  /*0e50*/  UIMAD UR4, UR8, UR6, URZ ;  /* 0x00000006080472a4 */ /* 0x000fd8000f8e023f */
.L_x_756:
[----:B------:R-:W-:Y:S01]  /*0e60*/  ULDC UR40, c[0x0][0xc48] ;  /* 0x0003120000287ab9 */ /* 0x000fe20000000800 */
[----:B------:R-:W-:Y:S01]  /*0e70*/  UIADD3 UR6, UR7, -UR4, URZ ;  /* 0x8000000407067290 */ /* 0x000fe2000fffe03f */
[----:B------:R-:W-:Y:S01]  /*0e80*/  IMAD.MOV.U32 R5, RZ, RZ, 0x3f800000 ;  /* 0x3f800000ff057424 */ /* 0x000fe200078e00ff */
[----:B------:R-:W-:Y:S01]  /*0e90*/  UISETP.NE.AND UP2, UPT, UR40, 0x1, UPT ;  /* 0x000000012800788c */ /* 0x000fe2000bf45270 */
[----:B------:R-:W-:Y:S01]  /*0ea0*/  IMAD.MOV.U32 R0, RZ, RZ, 0x3f800000 ;  /* 0x3f800000ff007424 */ /* 0x000fe200078e00ff */
[----:B------:R-:W-:Y:S01]  /*0eb0*/  ULDC.64 UR4, c[0x0][0x990] ;  /* 0x0002640000047ab9 */ /* 0x000fe20000000a00 */
[----:B------:R-:W-:Y:S01]  /*0ec0*/  ULDC UR18, c[0x0][0xc54] ;  /* 0x0003150000127ab9 */ /* 0x000fe20000000800 */
[----:B------:R-:W-:Y:S02]  /*0ed0*/  UISETP.NE.U32.AND UP0, UPT, UR4, URZ, UPT ;  /* 0x0000003f0400728c */ /* 0x000fe4000bf05070 */
[----:B------:R-:W-:Y:S02]  /*0ee0*/  UIMAD UR18, UR9, UR18, UR6 ;  /* 0x00000012091272a4 */ /* 0x000fe4000f8e0206 */
[----:B------:R-:W-:Y:S01]  /*0ef0*/  UISETP.NE.AND.EX UP0, UPT, UR5, URZ, UPT, UP0 ;  /* 0x0000003f0500728c */ /* 0x000fe2000bf05300 */
[----:B------:R-:W-:-:S02]  /*0f00*/  ULDC.64 UR6, c[0x0][0x998] ;  /* 0x0002660000067ab9 */ /* 0x000fc40000000a00 */
[----:B------:R-:W-:Y:S01]  /*0f10*/  @UP2 ULDC UR10, c[0x0][0xc4c] ;  /* 0x00031300000a2ab9 */ /* 0x000fe20000000800 */
[----:B------:R-:W-:Y:S02]  /*0f20*/  UISETP.NE.U32.AND UP1, UPT, UR6, URZ, UPT ;  /* 0x0000003f0600728c */ /* 0x000fe4000bf25070 */
[----:B------:R-:W-:Y:S01]  /*0f30*/  UIMAD.WIDE.U32 UR10, UR18, UR10, URZ ;  /* 0x0000000a120a72a5 */ /* 0x000fe2000f8e003f */
[----:B------:R-:W-:Y:S01]  /*0f40*/  PLOP3.LUT P0, PT, PT, PT, UP0, 0x80, 0x0 ;  /* 0x000000000000781c */ /* 0x000fe20003f0f008 */
[----:B------:R-:W-:Y:S01]  /*0f50*/  @UP2 ULDC UR9, c[0x0][0xc50] ;  /* 0x0003140000092ab9 */ /* 0x000fe20000000800 */
[----:B------:R-:W-:Y:S01]  /*0f60*/  UISETP.NE.AND.EX UP1, UPT, UR7, URZ, UPT, UP1 ;  /* 0x0000003f0700728c */ /* 0x000fe2000bf25310 */
[----:B------:R-:W-:Y:S01]  /*0f70*/  UMOV UR39, UR18 ;  /* 0x0000001200277c82 */ /* 0x000fe20008000000 */
[----:B------:R-:W-:Y:S02]  /*0f80*/  @UP2 USHF.R.U32.HI UR39, URZ, UR9, UR11 ;  /* 0x000000093f272299 */ /* 0x000fe4000801160b */
[----:B------:R-:W-:-:S02]  /*0f90*/  ULOP3.LUT UR8, URZ, UR8, URZ, 0x33, !UPT ;  /* 0x000000083f087292 */ /* 0x000fc4000f8e333f */
[----:B------:R-:W-:Y:S01]  /*0fa0*/  PLOP3.LUT P1, PT, PT, PT, UP1, 0x80, 0x0 ;  /* 0x000000000000781c */ /* 0x000fe20003f2f018 */
[----:B------:R-:W-:Y:S01]  /*0fb0*/  @UP0 USHF.R.S32.HI UR9, URZ, 0x1f, UR39 ;  /* 0x0000001f3f090899 */ /* 0x000fe20008011427 */
[----:B------:R-:W-:Y:S01]  /*0fc0*/  @UP0 ULDC.64 UR10, c[0x0][0x9a8] ;  /* 0x00026a00000a0ab9 */ /* 0x000fe20000000a00 */
[----:B------:R-:W-:Y:S02]  /*0fd0*/  UIADD3 UR15, -UR39, URZ, URZ ;  /* 0x0000003f270f7290 */ /* 0x000fe4000fffe13f */
[----:B------:R-:W-:Y:S02]  /*0fe0*/  @UP0 UIMAD UR9, UR9, UR10, URZ ;  /* 0x0000000a090902a4 */ /* 0x000fe4000f8e023f */
[----:B------:R-:W-:Y:S02]  /*0ff0*/  @UP0 UIMAD.WIDE.U32 UR12, UR39, UR10, URZ ;  /* 0x0000000a270c02a5 */ /* 0x000fe4000f8e003f */
[----:B------:R-:W-:Y:S01]  /*1000*/  @UP1 USHF.R.S32.HI UR10, URZ, 0x1f, UR39 ;  /* 0x0000001f3f0a1899 */ /* 0x000fe20008011427 */
[----:B------:R-:W-:Y:S01]  /*1010*/  @UP1 ULDC.64 UR16, c[0x0][0x9b8] ;  /* 0x00026e0000101ab9 */ /* 0x000fe20000000a00 */
[----:B------:R-:W-:-:S02]  /*1020*/  @UP0 UIMAD UR14, UR39, UR11, UR9 ;  /* 0x0000000b270e02a4 */ /* 0x000fc4000f8e0209 */
[----:B------:R-:W-:Y:S02]  /*1030*/  @UP1 UIMAD UR9, UR10, UR16, URZ ;  /* 0x000000100a0912a4 */ /* 0x000fe4000f8e023f */
[----:B------:R-:W-:Y:S02]  /*1040*/  UIMAD UR40, UR40, UR15, UR18 ;  /* 0x0000000f282872a4 */ /* 0x000fe4000f8e0212 */
[----:B------:R-:W-:Y:S02]  /*1050*/  @UP1 UIMAD UR15, UR39, UR17, UR9 ;  /* 0x00000011270f12a4 */ /* 0x000fe4000f8e0209 */
[----:B------:R-:W-:Y:S02]  /*1060*/  @UP0 USHF.R.S32.HI UR9, URZ, 0x1f, UR40 ;  /* 0x0000001f3f090899 */ /* 0x000fe40008011428 */
[----:B------:R-:W-:Y:S02]  /*1070*/  @UP1 UIMAD.WIDE.U32 UR10, UR39, UR16, URZ ;  /* 0x00000010270a12a5 */ /* 0x000fe4000f8e003f */
[----:B------:R-:W-:Y:S01]  /*1080*/  @UP1 USHF.R.S32.HI UR20, URZ, 0x1f, UR40 ;  /* 0x0000001f3f141899 */ /* 0x000fe20008011428 */
[----:B------:R-:W-:Y:S01]  /*1090*/  @UP0 ULDC.64 UR16, c[0x0][0x9b0] ;  /* 0x00026c0000100ab9 */ /* 0x000fe20000000a00 */
[----:B------:R-:W-:Y:S01]  /*10a0*/  @UP1 ULDC.64 UR18, c[0x0][0x9c0] ;  /* 0x0002700000121ab9 */ /* 0x000fe20000000a00 */
[----:B------:R-:W-:-:S02]  /*10b0*/  @UP0 UIADD3 UR13, UR13, UR14, URZ ;  /* 0x0000000e0d0d0290 */ /* 0x000fc4000fffe03f */
[----:B------:R-:W-:Y:S02]  /*10c0*/  @UP0 UIMAD UR9, UR9, UR16, URZ ;  /* 0x00000010090902a4 */ /* 0x000fe4000f8e023f */
[----:B------:R-:W-:Y:S02]  /*10d0*/  @UP1 UIADD3 UR11, UR11, UR15, URZ ;  /* 0x0000000f0b0b1290 */ /* 0x000fe4000fffe03f */
[----:B------:R-:W-:Y:S02]  /*10e0*/  @UP1 UIMAD UR14, UR20, UR18, URZ ;  /* 0x00000012140e12a4 */ /* 0x000fe4000f8e023f */
[----:B------:R-:W-:Y:S02]  /*10f0*/  @UP0 UIMAD UR9, UR40, UR17, UR9 ;  /* 0x00000011280902a4 */ /* 0x000fe4000f8e0209 */
[----:B------:R-:W-:Y:S02]  /*1100*/  @UP0 UIMAD.WIDE.U32 UR12, UR40, UR16, UR12 ;  /* 0x00000010280c02a5 */ /* 0x000fe4000f8e000c */
[----:B------:R-:W-:-:S02]  /*1110*/  @UP1 UIMAD UR14, UR40, UR19, UR14 ;  /* 0x00000013280e12a4 */ /* 0x000fc4000f8e020e */
[----:B------:R-:W-:Y:S02]  /*1120*/  @UP1 UIMAD.WIDE.U32 UR10, UR40, UR18, UR10 ;  /* 0x00000012280a12a5 */ /* 0x000fe4000f8e000a */
[----:B------:R-:W-:Y:S02]  /*1130*/  @UP0 UIADD3 UR13, UR13, UR9, URZ ;  /* 0x000000090d0d0290 */ /* 0x000fe4000fffe03f */
[----:B------:R-:W-:Y:S02]  /*1140*/  @UP0 ULEA UR4, UP2, UR12, UR4, 0x2 ;  /* 0x000000040c040291 */ /* 0x000fe4000f84103f */
[----:B------:R-:W-:Y:S02]  /*1150*/  @UP1 UIADD3 UR9, UR11, UR14, URZ ;  /* 0x0000000e0b091290 */ /* 0x000fe4000fffe03f */
[----:B------:R-:W-:Y:S02]  /*1160*/  @UP1 ULEA UR6, UP3, UR10, UR6, 0x2 ;  /* 0x000000060a061291 */ /* 0x000fe4000f86103f */
[----:B------:R-:W-:Y:S01]  /*1170*/  @UP0 ULEA.HI.X UR5, UR12, UR5, UR13, 0x2, UP2 ;  /* 0x000000050c050291 */ /* 0x000fe200090f140d */
[----:B------:R-:W-:Y:S01]  /*1180*/  IMAD.U32 R2, RZ, RZ, UR4 ;  /* 0x00000004ff027e24 */ /* 0x000fe2000f8e00ff */
[----:B------:R-:W-:-:S02]  /*1190*/  @UP1 ULEA.HI.X UR7, UR10, UR7, UR9, 0x2, UP3 ;  /* 0x000000070a071291 */ /* 0x000fc400098f1409 */
[----:B------:R-:W-:Y:S01]  /*11a0*/  IMAD.U32 R6, RZ, RZ, UR6 ;  /* 0x00000006ff067e24 */ /* 0x000fe2000f8e00ff */
[----:B------:R-:W-:Y:S01]  /*11b0*/  ULDC UR42, c[0x0][0x424] ;  /* 0x00010900002a7ab9 */ /* 0x000fe20000000800 */
[----:B------:R-:W-:Y:S01]  /*11c0*/  IMAD.U32 R3, RZ, RZ, UR5 ;  /* 0x00000005ff037e24 */ /* 0x000fe2000f8e00ff */
[----:B------:R-:W-:Y:S01]  /*11d0*/  ULDC.64 UR4, c[0x0][0x418] ;  /* 0x0001060000047ab9 */ /* 0x000fe20000000a00 */
[----:B------:R-:W-:Y:S01]  /*11e0*/  IMAD.U32 R7, RZ, RZ, UR7 ;  /* 0x00000007ff077e24 */ /* 0x000fe2000f8e00ff */
[----:B------:R-:W-:Y:S01]  /*11f0*/  ULDC UR51, c[0x0][0x288] ;  /* 0x0000a20000337ab9 */ /* 0x000fe20000000800 */
[----:B------:R-:W-:Y:S01]  /*1200*/  ULDC UR10, c[0x0][0x2f0] ;  /* 0x0000bc00000a7ab9 */ /* 0x000fe20000000800 */
[----:B------:R-:W2:Y:S01]  /*1210*/  @P0 LDG.E R5, desc[UR52][R2.64] ;  /* 0x0000003402050981 */ /* 0x000ea2000c1e1900 */
[----:B------:R-:W-:-:S03]  /*1220*/  ULDC UR11, c[0x0][0x988] ;  /* 0x00026200000b7ab9 */ /* 0x000fc60000000800 */
[----:B------:R-:W2:Y:S01]  /*1230*/  @P1 LDG.E R0, desc[UR52][R6.64] ;  /* 0x0000003406001981 */ /* 0x000ea2000c1e1900 */
[----:B------:R-:W-:Y:S02]  /*1240*/  UISETP.NE.U32.AND UP0, UPT, UR4, URZ, UPT ;  /* 0x0000003f0400728c */ /* 0x000fe4000bf05070 */
[----:B------:R-:W-:Y:S02]  /*1250*/  UIADD3 UR9, -UR51, 0x1, URZ ;  /* 0x0000000133097890 */ /* 0x000fe4000fffe13f */
[----:B------:R-:W-:Y:S01]  /*1260*/  UISETP.NE.AND.EX UP0, UPT, UR5, URZ, UPT, UP0 ;  /* 0x0000003f0500728c */ /* 0x000fe2000bf05300 */
[----:B------:R-:W-:Y:S02]  /*1270*/  ULDC UR4, c[0x0][0xc3c] ;  /* 0x00030f0000047ab9 */ /* 0x000fe40000000800 */
[----:B------:R-:W-:Y:S01]  /*1280*/  ULDC UR5, c[0x0][0x448] ;  /* 0x0001120000057ab9 */ /* 0x000fe20000000800 */
[----:B------:R-:W-:Y:S02]  /*1290*/  UIADD3 UR4, UR8, UR4, URZ ;  /* 0x0000000408047290 */ /* 0x000fe4000fffe03f */
[----:B------:R-:W-:-:S02]  /*12a0*/  UISETP.NE.AND UP5, UPT, UR5, 0x1, UPT ;  /* 0x000000010500788c */ /* 0x000fc4000bfa5270 */
[----:B------:R-:W-:Y:S02]  /*12b0*/  UIMAD UR41, UR4, 0xc0, URZ ;  /* 0x000000c0042978a4 */ /* 0x000fe4000f8e023f */
[----:B------:R-:W-:Y:S02]  /*12c0*/  USEL UR42, UR42, 0x1, UP0 ;  /* 0x000000012a2a7887 */ /* 0x000fe40008000000 */
[----:B------:R-:W-:Y:S01]  /*12d0*/  UIADD3 UR8, UR41, 0xbf, URZ ;  /* 0x000000bf29087890 */ /* 0x000fe2000fffe03f */
[----:B------:R-:W-:Y:S01]  /*12e0*/  ULDC.64 UR4, c[0x0][0x9e0] ;  /* 0x0002780000047ab9 */ /* 0x000fe20000000a00 */
[----:B------:R-:W-:-:S03]  /*12f0*/  UIMAD UR9, UR42, UR10, UR9 ;  /* 0x0000000a2a0972a4 */ /* 0x000fc6000f8e0209 */
[----:B------:R-:W-:Y:S01]  /*1300*/  @UP5 ULDC UR6, c[0x0][0x44c] ;  /* 0x0001130000065ab9 */ /* 0x000fe20000000800 */
[----:B------:R-:W-:Y:S02]  /*1310*/  UISETP.GE.AND UP4, UPT, UR5, 0x1, UPT ;  /* 0x000000010500788c */ /* 0x000fe4000bf86270 */
[----:B------:R-:W-:Y:S01]  /*1320*/  UIMAD.WIDE.U32 UR6, UR8, UR6, URZ ;  /* 0x00000006080672a5 */ /* 0x000fe2000f8e003f */
[----:B------:R-:W-:Y:S01]  /*1330*/  @UP5 ULDC UR12, c[0x0][0x450] ;  /* 0x00011400000c5ab9 */ /* 0x000fe20000000800 */
[----:B------:R-:W-:Y:S02]  /*1340*/  UP2UR UR50, UPR, URZ, 0x20 ;  /* 0x000000203f327883 */ /* 0x000fe40008000000 */
[----:B------:R-:W-:Y:S01]  /*1350*/  PLOP3.LUT P0, PT, PT, PT, UP4, 0x40, 0x0 ;  /* 0x000000000000781c */ /* 0x000fe20003f0e848 */
[----:B------:R-:W-:Y:S02]  /*1360*/  @UP5 USHF.R.U32.HI UR8, URZ, UR12, UR7 ;  /* 0x0000000c3f085299 */ /* 0x000fe40008011607 */
[----:B------:R-:W-:-:S02]  /*1370*/  UP2UR UR49, UPR, URZ, 0x10 ;  /* 0x000000103f317883 */ /* 0x000fc40008000000 */
[----:B------:R-:W-:-:S04]  /*1380*/  UIADD3 UR8, UR9, UR8, URZ ;  /* 0x0000000809087290 */ /* 0x000fc8000fffe03f */
[----:B------:R-:W-:Y:S01]  /*1390*/  UIADD3 UR4, UR8, UR4, URZ ;  /* 0x0000000408047290 */ /* 0x000fe2000fffe03f */
[----:B--2---:R-:W-:-:S04]  /*13a0*/  FMUL.FTZ R0, R5, R0 ;  /* 0x0000000005007220 */ /* 0x004fc80000410000 */
[----:B------:R-:W-:-:S05]  /*13b0*/  FMUL.FTZ R0, R0, UR11 ;  /* 0x0000000b00007c20 */ /* 0x000fca0008410000 */
[----:B------:R-:W-:Y:S01]  /*13c0*/  R2UR UR43, R0 ;  /* 0x00000000002b72ca */ /* 0x000fe200000e0000 */
[----:B------:R-:W-:Y:S01]  /*13d0*/  IMAD.U32 R0, RZ, RZ, UR4 ;  /* 0x00000004ff007e24 */ /* 0x000fe2000f8e00ff */
[----:B------:R-:W-:-:S13]  /*13e0*/  @P0 BRA `(.L_x_757) ;  /* 0x0000000000400947 */ /* 0x000fda0003800000 */
[----:B------:R-:W-:Y:S01]  /*13f0*/  ISETP.LT.AND P0, PT, RZ, UR8, PT ;  /* 0x00000008ff007c0c */ /* 0x000fe2000bf01270 */
[----:B------:R-:W-:-:S12]  /*1400*/  UIADD3 UR4, UR8, -0x1, URZ ;  /* 0xffffffff08047890 */ /* 0x000fd8000fffe03f */
[----:B------:R-:W-:Y:S05]  /*1410*/  @P0 BRA `(.L_x_758) ;  /* 0x00000000001c0947 */ /* 0x000fea0003800000 */
[----:B------:R-:W-:Y:S02]  /*1420*/  UISETP.NE.AND UP0, UPT, UR5, 0x1, UPT ;  /* 0x000000010500788c */ /* 0x000fe4000bf05270 */
[----:B------:R-:W-:-:S09]  /*1430*/  UIADD3 UR4, -UR8, URZ, URZ ;  /* 0x0000003f08047290 */ /* 0x000fd2000fffe13f */
[----:B------:R-:W-:Y:S02]  /*1440*/  @UP0 ULDC.64 UR8, c[0x0][0x9e8] ;  /* 0x00027a0000080ab9 */ /* 0x000fe40000000a00 */
[----:B------:R-:W-:-:S04]  /*1450*/  UIMAD.WIDE.U32 UR6, UR4, UR8, URZ ;  /* 0x00000008040672a5 */ /* 0x000fc8000f8e003f */
[----:B------:R-:W-:-:S04]  /*1460*/  @UP0 USHF.R.U32.HI UR4, URZ, UR9, UR7 ;  /* 0x000000093f040299 */ /* 0x000fc80008011607 */
[----:B------:R-:W-:Y:S01]  /*1470*/  ULOP3.LUT UR4, URZ, UR4, URZ, 0x33, !UPT ;  /* 0x000000043f047292 */ /* 0x000fe2000f8e333f */
[----:B------:R-:W-:Y:S11]  /*1480*/  BRA `(.L_x_759) ;  /* 0x0000000000107947 */ /* 0x000ff60003800000 */
.L_x_758:
[----:B------:R-:W-:-:S11]  /*1490*/  UISETP.NE.AND UP0, UPT, UR5, 0x1, UPT ;  /* 0x000000010500788c */ /* 0x000fd6000bf05270 */
[----:B------:R-:W-:Y:S02]  /*14a0*/  @UP0 ULDC.64 UR8, c[0x0][0x9e8] ;  /* 0x00027a0000080ab9 */ /* 0x000fe40000000a00 */
[----:B------:R-:W-:-:S04]  /*14b0*/  UIMAD.WIDE.U32 UR6, UR4, UR8, URZ ;  /* 0x00000008040672a5 */ /* 0x000fc8000f8e003f */
[----:B------:R-:W-:-:S12]  /*14c0*/  @UP0 USHF.R.U32.HI UR4, URZ, UR9, UR7 ;  /* 0x000000093f040299 */ /* 0x000fd80008011607 */
.L_x_759:
[----:B------:R-:W-:-:S06]  /*14d0*/  UIMAD UR4, UR4, UR5, UR5 ;  /* 0x00000005040472a4 */ /* 0x000fcc000f8e0205 */
[----:B------:R-:W-:-:S07]  /*14e0*/  VIMNMX R0, R0, UR4, PT ;  /* 0x0000000400007c48 */ /* 0x000fce000bfe0100 */
.L_x_757:
[----:B------:R-:W-:Y:S01]  /*14f0*/  UISETP.NE.AND UP0, UPT, UR50, URZ, UPT ;  /* 0x0000003f3200728c */ /* 0x000fe2000bf05270 */
[----:B------:R-:W-:Y:S01]  /*1500*/  VIADD R0, R0, 0x7f ;  /* 0x0000007f00007836 */ /* 0x000fe20000000000 */
[----:B------:R-:W-:Y:S01]  /*1510*/  UMOV UR9, UR41 ;  /* 0x0000002900097c82 */ /* 0x000fe20008000000 */
[----:B------:R-:W-:Y:S02]  /*1520*/  UIMAD UR4, UR42, UR10, 0x7f ;  /* 0x0000007f2a0474a4 */ /* 0x000fe4000f8e020a */
[----:B------:R-:W-:Y:S01]  /*1530*/  UIMAD UR51, UR42, UR10, -UR51 ;  /* 0x0000000a2a3372a4 */ /* 0x000fe2000f8e0a33 */
[----:B------:R-:W-:Y:S01]  /*1540*/  SHF.R.S32.HI R3, RZ, 0x1f, R0 ;  /* 0x0000001fff037819 */ /* 0x000fe20000011400 */
[----:B------:R-:W-:Y:S01]  /*1550*/  USHF.R.S32.HI UR8, URZ, 0x1f, UR4 ;  /* 0x0000001f3f087899 */ /* 0x000fe20008011404 */
[----:B------:R-:W-:Y:S02]  /*1560*/  ULDC UR10, c[0x0][0x9dc] ;  /* 0x00027700000a7ab9 */ /* 0x000fe40000000800 */
[----:B------:R-:W-:Y:S01]  /*1570*/  LEA.HI R3, R3, R0, RZ, 0x7 ;  /* 0x0000000003037211 */ /* 0x000fe200078f38ff */
[----:B------:R-:W-:Y:S01]  /*1580*/  @UP0 ULDC UR6, c[0x0][0x44c] ;  /* 0x0001130000060ab9 */ /* 0x000fe20000000800 */
[----:B------:R-:W-:Y:S01]  /*1590*/  @UP0 ULDC UR11, c[0x0][0x450] ;  /* 0x00011400000b0ab9 */ /* 0x000fe20000000800 */
[----:B------:R-:W-:Y:S01]  /*15a0*/  UIMAD.WIDE.U32 UR6, UR41, UR6, URZ ;  /* 0x00000006290672a5 */ /* 0x000fe2000f8e003f */
[----:B------:R-:W-:Y:S01]  /*15b0*/  SHF.R.S32.HI R3, RZ, 0x7, R3 ;  /* 0x00000007ff037819 */ /* 0x000fe20000011403 */
[----:B------:R-:W-:-:S02]  /*15c0*/  ULEA.HI UR8, UR8, UR4, URZ, 0x7 ;  /* 0x0000000408087291 */ /* 0x000fc4000f8f383f */
[----:B------:R-:W-:Y:S02]  /*15d0*/  @UP0 USHF.R.U32.HI UR9, URZ, UR11, UR7 ;  /* 0x0000000b3f090299 */ /* 0x000fe40008011607 */
[----:B------:R-:W-:Y:S02]  /*15e0*/  UISETP.GE.AND UP0, UPT, UR5, 0x1, UPT ;  /* 0x000000010500788c */ /* 0x000fe4000bf06270 */
[----:B------:R-:W-:Y:S02]  /*15f0*/  USHF.R.S32.HI UR8, URZ, 0x7, UR8 ;  /* 0x000000073f087899 */ /* 0x000fe40008011408 */
[----:B------:R-:W-:Y:S02]  /*1600*/  UIADD3 UR4, UR51, UR9, URZ ;  /* 0x0000000933047290 */ /* 0x000fe4000fffe03f */
[----:B------:R-:W-:Y:S02]  /*1610*/  PLOP3.LUT P0, PT, PT, PT, UP0, 0x40, 0x0 ;  /* 0x000000000000781c */ /* 0x000fe40003f0e808 */
[----:B------:R-:W-:Y:S01]  /*1620*/  UIADD3 UR9, UR4, -UR10, URZ ;  /* 0x8000000a04097290 */ /* 0x000fe2000fffe03f */
[----:B------:R-:W-:-:S10]  /*1630*/  VIMNMX R88, R3, UR8, PT ;  /* 0x0000000803587c48 */ /* 0x000fd4000bfe0100 */
[----:B------:R-:W-:Y:S05]  /*1640*/  @P0 BRA `(.L_x_760) ;  /* 0x0000000000440947 */ /* 0x000fea0003800000 */
[----:B------:R-:W-:-:S06]  /*1650*/  UISETP.GT.AND UP0, UPT, UR4, -0x1, UPT ;  /* 0xffffffff0400788c */ /* 0x000fcc000bf04270 */
[----:B------:R-:W-:-:S13]  /*1660*/  PLOP3.LUT P0, PT, PT, PT, UP0, 0x80, 0x0 ;  /* 0x000000000000781c */ /* 0x000fda0003f0f008 */
[----:B------:R-:W-:Y:S05]  /*1670*/  @P0 BRA `(.L_x_761) ;  /* 0x00000000001c0947 */ /* 0x000fea0003800000 */
[----:B------:R-:W-:Y:S02]  /*1680*/  UISETP.NE.AND UP0, UPT, UR5, 0x1, UPT ;  /* 0x000000010500788c */ /* 0x000fe4000bf05270 */
[----:B------:R-:W-:-:S09]  /*1690*/  ULOP3.LUT UR4, URZ, UR4, URZ, 0x33, !UPT ;  /* 0x000000043f047292 */ /* 0x000fd2000f8e333f */
[----:B------:R-:W-:Y:S02]  /*16a0*/  @UP0 ULDC.64 UR10, c[0x0][0x9e8] ;  /* 0x00027a00000a0ab9 */ /* 0x000fe40000000a00 */
[----:B------:R-:W-:-:S04]  /*16b0*/  UIMAD.WIDE.U32 UR6, UR4, UR10, URZ ;  /* 0x0000000a040672a5 */ /* 0x000fc8000f8e003f */
[----:B------:R-:W-:-:S04]  /*16c0*/  @UP0 USHF.R.U32.HI UR4, URZ, UR11, UR7 ;  /* 0x0000000b3f040299 */ /* 0x000fc80008011607 */
[----:B------:R-:W-:Y:S01]  /*16d0*/  ULOP3.LUT UR4, URZ, UR4, URZ, 0x33, !UPT ;  /* 0x000000043f047292 */ /* 0x000fe2000f8e333f */
[----:B------:R-:W-:Y:S11]  /*16e0*/  BRA `(.L_x_762) ;  /* 0x0000000000107947 */ /* 0x000ff60003800000 */
.L_x_761:
[----:B------:R-:W-:-:S11]  /*16f0*/  UISETP.NE.AND UP0, UPT, UR5, 0x1, UPT ;  /* 0x000000010500788c */ /* 0x000fd6000bf05270 */
[----:B------:R-:W-:Y:S02]  /*1700*/  @UP0 ULDC.64 UR10, c[0x0][0x9e8] ;  /* 0x00027a00000a0ab9 */ /* 0x000fe40000000a00 */
[----:B------:R-:W-:-:S04]  /*1710*/  UIMAD.WIDE.U32 UR6, UR4, UR10, URZ ;  /* 0x0000000a040672a5 */ /* 0x000fc8000f8e003f */
[----:B------:R-:W-:-:S12]  /*1720*/  @UP0 USHF.R.U32.HI UR4, URZ, UR11, UR7 ;  /* 0x0000000b3f040299 */ /* 0x000fd80008011607 */
.L_x_762:
[----:B------:R-:W-:-:S04]  /*1730*/  UIMAD UR4, UR4, UR5, URZ ;  /* 0x00000005040472a4 */ /* 0x000fc8000f8e023f */
[----:B------:R-:W-:-:S04]  /*1740*/  UISETP.LT.AND UP0, UPT, UR9, UR4, UPT ;  /* 0x000000040900728c */ /* 0x000fc8000bf01270 */
[----:B------:R-:W-:-:S12]  /*1750*/  USEL UR9, UR9, UR4, !UP0 ;  /* 0x0000000409097287 */ /* 0x000fd8000c000000 */
.L_x_760:
[----:B------:R-:W-:Y:S01]  /*1760*/  USHF.R.S32.HI UR4, URZ, 0x1f, UR9 ;  /* 0x0000001f3f047899 */ /* 0x000fe20008011409 */
[----:B------:R-:W-:Y:S02]  /*1770*/  PLOP3.LUT P0, PT, PT, PT, PT, 0x80, 0x0 ;  /* 0x000000000000781c */ /* 0x000fe40003f0f070 */
[----:B------:R-:W-:Y:S02]  /*1780*/  CS2R R2, SRZ ;  /* 0x0000000000027805 */ /* 0x000fe4000001ff00 */
[----:B------:R-:W-:Y:S01]  /*1790*/  CS2R R134, SRZ ;  /* 0x0000000000867805 */ /* 0x000fe2000001ff00 */
[----:B------:R-:W-:Y:S01]  /*17a0*/  ULEA.HI UR4, UR4, UR9, URZ, 0x7 ;  /* 0x0000000904047291 */ /* 0x000fe2000f8f383f */
[----:B------:R-:W-:Y:S02]  /*17b0*/  CS2R R6, SRZ ;  /* 0x0000000000067805 */ /* 0x000fe4000001ff00 */
[----:B------:R-:W-:Y:S02]  /*17c0*/  CS2R R132, SRZ ;  /* 0x0000000000847805 */ /* 0x000fe4000001ff00 */
[----:B------:R-:W-:Y:S01]  /*17d0*/  CS2R R8, SRZ ;  /* 0x0000000000087805 */ /* 0x000fe2000001ff00 */
[----:B------:R-:W-:Y:S01]  /*17e0*/  USHF.R.S32.HI UR4, URZ, 0x7, UR4 ;  /* 0x000000073f047899 */ /* 0x000fe20008011404 */
[----:B------:R-:W-:-:S02]  /*17f0*/  CS2R R126, SRZ ;  /* 0x00000000007e7805 */ /* 0x000fc4000001ff00 */
[----:B------:R-:W-:Y:S02]  /*1800*/  CS2R R10, SRZ ;  /* 0x00000000000a7805 */ /* 0x000fe4000001ff00 */
[----:B------:R-:W-:Y:S01]  /*1810*/  CS2R R124, SRZ ;  /* 0x00000000007c7805 */ /* 0x000fe2000001ff00 */
[----:B------:R-:W-:Y:S01]  /*1820*/  UISETP.LT.AND UP0, UPT, URZ, UR4, UPT ;  /* 0x000000043f00728c */ /* 0x000fe2000bf01270 */
[----:B------:R-:W-:Y:S02]  /*1830*/  CS2R R12, SRZ ;  /* 0x00000000000c7805 */ /* 0x000fe4000001ff00 */
[----:B------:R-:W-:Y:S02]  /*1840*/  CS2R R118, SRZ ;  /* 0x0000000000767805 */ /* 0x000fe4000001ff00 */
[----:B------:R-:W-:Y:S01]  /*1850*/  CS2R R14, SRZ ;  /* 0x00000000000e7805 */ /* 0x000fe2000001ff00 */
[----:B------:R-:W-:Y:S01]  /*1860*/  USEL UR44, URZ, UR4, !UP0 ;  /* 0x000000043f2c7287 */ /* 0x000fe2000c000000 */
[----:B------:R-:W-:-:S02]  /*1870*/  CS2R R116, SRZ ;  /* 0x0000000000747805 */ /* 0x000fc4000001ff00 */
[----:B------:R-:W-:Y:S02]  /*1880*/  CS2R R20, SRZ ;  /* 0x0000000000147805 */ /* 0x000fe4000001ff00 */
[----:B------:R-:W-:Y:S02]  /*1890*/  CS2R R110, SRZ ;  /* 0x00000000006e7805 */ /* 0x000fe4000001ff00 */
[----:B------:R-:W-:Y:S02]  /*18a0*/  CS2R R24, SRZ ;  /* 0x0000000000187805 */ /* 0x000fe4000001ff00 */
[----:B------:R-:W-:Y:S02]  /*18b0*/  CS2R R108, SRZ ;  /* 0x00000000006c7805 */ /* 0x000fe4000001ff00 */
[----:B------:R-:W-:Y:S02]  /*18c0*/  ISETP.GT.AND P1, PT, R88, UR44, PT ;  /* 0x0000002c58007c0c */ /* 0x000fe4000bf24270 */
        /* <DEDUP_REMOVED lines=8> */
[----:B------:R-:W-:Y:S01]  /*1950*/  CS2R R34, SRZ ;  /* 0x0000000000227805 */ /* 0x000fe2000001ff00 */
[----:B------:R-:W-:Y:S06]  /*1960*/  @!P1 BRA `(.L_x_763) ;  /* 0x000000b400889947 */ /* 0x000fec0003800000 */
[----:B------:R-:W0:Y:S01]  /*1970*/  SHFL.IDX PT, R0, R155, RZ, 0x1f ;  /* 0x00001fff9b007589 */ /* 0x000e2200000e0000 */
[----:B------:R-:W1:Y:S01]  /*1980*/  S2UR UR45, SR_CgaCtaId ;  /* 0x00000000002d79c3 */ /* 0x000e620000008800 */
[----:B------:R-:W-:Y:S01]  /*1990*/  UMOV UR46, 0x400 ;  /* 0x00000400002e7882 */ /* 0x000fe20000000000 */
        /* <DEDUP_REMOVED lines=28> */
.L_x_764:
        /* <DEDUP_REMOVED lines=9> */
.L_x_943:
[----:B------:R-:W-:Y:S05]  /*1bf0*/  @!P0 BRA `(.L_x_766) ;  /* 0x0000000000048947 */ /* 0x000fea0003800000 */
[----:B------:R-:W-:Y:S01]  /*1c00*/  BPT.TRAP 0x1 ;  /* 0x000000040000795c */ /* 0x000fe20000300000 */
.L_x_766:
[----:B0-----:R-:W-:Y:S02]  /*1c10*/  IMAD.U32 R3, RZ, RZ, UR37 ;  /* 0x00000025ff037e24 */ /* 0x001fe4000f8e00ff */
[----:B------:R-:W-:-:S03]  /*1c20*/  IMAD.U32 R0, RZ, RZ, UR36 ;  /* 0x00000024ff007e24 */ /* 0x000fc6000f8e00ff */
[----:B------:R-:W-:Y:S02]  /*1c30*/  LEA R3, R3, UR46, 0x3 ;  /* 0x0000002e03037c11 */ /* 0x000fe4000f8e18ff */
[----:B------:R-:W-:-:S04]  /*1c40*/  SHF.L.U32 R0, R0, 0x1f, RZ ;  /* 0x0000001f00007819 */ /* 0x000fc800000006ff */
[----:B------:R0:W1:Y:S01]  /*1c50*/  SYNCS.PHASECHK.TRANS64.TRYWAIT P1, [R3+URZ+0x19c30], R0 ;  /* 0x019c3000030075a7 */ /* 0x000062000802017f */
[----:B------:R-:W-:Y:S05]  /*1c60*/  @!P0 BRA `(.L_x_767) ;  /* 0x0000000000048947 */ /* 0x000fea0003800000 */
[----:B------:R-:W-:Y:S01]  /*1c70*/  BPT.TRAP 0x1 ;  /* 0x000000040000795c */ /* 0x000fe20000300000 */
.L_x_767:
[----:B-1----:R-:W-:Y:S05]  /*1c80*/  @P1 BRA `(.L_x_768) ;  /* 0x0000000000081947 */ /* 0x002fea0003800000 */
[----:B------:R-:W1:Y:S02]  /*1c90*/  SYNCS.PHASECHK.TRANS64.TRYWAIT P1, [R3+URZ+0x19c30], R0 ;  /* 0x019c3000030075a7 */ /* 0x000e64000802017f */
[----:B-1----:R-:W-:Y:S05]  /*1ca0*/  @!P1 BRA `(.L_x_769) ;  /* 0x0000011800409947 */ /* 0x002fea0003800000 */
.L_x_768:
[----:B------:R-:W-:Y:S05]  /*1cb0*/  WARPSYNC.ALL ;  /* 0x0000000000007948 */ /* 0x000fea0003800000 */
[----:B------:R-:W-:Y:S01]  /*1cc0*/  UIADD3 UR4, UR46, 0x13800, URZ ;  /* 0x000138002e047890 */ /* 0x000fe2000fffe03f */
[----:B------:R-:W-:Y:S01]  /*1cd0*/  WARPGROUP.ARRIVE ;  /* 0x00000000000079c5 */ /* 0x000fe20000000000 */
[----:B------:R-:W-:Y:S02]  /*1ce0*/  ULOP3.LUT UR12, UR54, 0x10000, URZ, 0xfc, !UPT ;  /* 0x00010000360c7892 */ /* 0x000fe4000f8efc3f */
[----:B------:R-:W-:Y:S01]  /*1cf0*/  USHF.R.U32.HI UR4, URZ, 0x4, UR4 ;  /* 0x000000043f047899 */ /* 0x000fe20008011604 */
[----:B------:R-:W-:Y:S01]  /*1d00*/  UMOV UR13, 0xc0000010 ;  /* 0xc0000010000d7882 */ /* 0x000fe20000000000 */
[----:B------:R-:W-:-:S02]  /*1d10*/  UMOV UR15, 0xc0000010 ;  /* 0xc0000010000f7882 */ /* 0x000fc40000000000 */
[----:B------:R-:W-:Y:S01]  /*1d20*/  ULOP3.LUT UR4, UR4, 0x3fff, URZ, 0xc0, !UPT ;  /* 0x00003fff04047892 */ /* 0x000fe2000f8ec03f */
[----:B------:R-:W-:Y:S01]  /*1d30*/  UMOV UR5, 0xc0000010 ;  /* 0xc000001000057882 */ /* 0x000fe20000000000 */
[----:B------:R-:W-:Y:S02]  /*1d40*/  UMOV UR7, 0xc0000010 ;  /* 0xc000001000077882 */ /* 0x000fe40000000000 */
[----:B------:R-:W-:Y:S02]  /*1d50*/  ULOP3.LUT UR16, UR4, 0x10000, URZ, 0xfc, !UPT ;  /* 0x0001000004107892 */ /* 0x000fe4000f8efc3f */
[----:B------:R-:W-:Y:S02]  /*1d60*/  UIADD3 UR4, UR12, 0x180, URZ ;  /* 0x000001800c047890 */ /* 0x000fe4000fffe03f */
        /* <DEDUP_REMOVED lines=16> */
.L_x_770:
[----:B------:R-:W-:Y:S01]  /*1e70*/  UISETP.NE.AND UP1, UPT, UR50, URZ, UPT ;  /* 0x0000003f3200728c */ /* 0x000fe2000bf25270 */
[----:B01----:R-:W-:Y:S01]  /*1e80*/  VIADD R0, R18, UR41 ;  /* 0x0000002912007c36 */ /* 0x003fe20008000000 */
[----:B------:R-:W-:Y:S01]  /*1e90*/  R2UR UR6, R3 ;  /* 0x00000000030672ca */ /* 0x000fe200000e0000 */
[----:B------:R-:W0:Y:S01]  /*1ea0*/  LDC R4, c[0x0][0x2f0] ;  /* 0x0000bc00ff047b82 */ /* 0x000e220000000800 */
[----:B------:R-:W-:Y:S01]  /*1eb0*/  IMAD.MOV.U32 R3, RZ, RZ, -0x80 ;  /* 0xffffff80ff037424 */ /* 0x000fe200078e00ff */
[----:B------:R-:W-:Y:S01]  /*1ec0*/  UISETP.NE.AND UP0, UPT, UR49, URZ, UPT ;  /* 0x0000003f3100728c */ /* 0x000fe2000bf05270 */
[----:B------:R-:W-:Y:S01]  /*1ed0*/  PLOP3.LUT P1, PT, PT, PT, UP1, 0x80, 0x0 ;  /* 0x000000000000781c */ /* 0x000fe20003f2f018 */
[----:B------:R-:W-:Y:S01]  /*1ee0*/  ULDC UR18, c[0x0][0x9dc] ;  /* 0x0002770000127ab9 */ /* 0x000fe20000000800 */
[----:B------:R-:W-:Y:S01]  /*1ef0*/  PLOP3.LUT P2, PT, PT, PT, UP1, 0x80, 0x0 ;  /* 0x000000000000781c */ /* 0x000fe20003f4f018 */
[C---:B------:R-:W-:Y:S01]  /*1f00*/  IMAD R9, R88.reuse, R3, 0x80 ;  /* 0x0000008058097424 */ /* 0x040fe200078e0203 */
[----:B------:R-:W-:Y:S01]  /*1f10*/  ULDC UR11, c[0x0][0x9e0] ;  /* 0x00027800000b7ab9 */ /* 0x000fe20000000800 */
[----:B------:R-:W-:Y:S01]  /*1f20*/  @UP1 ULDC UR7, c[0x0][0x44c] ;  /* 0x0001130000071ab9 */ /* 0x000fe20000000800 */
[----:B------:R-:W1:Y:S01]  /*1f30*/  LDC R5, c[0x0][0x288] ;  /* 0x0000a200ff057b82 */ /* 0x000e620000000800 */
[----:B------:R-:W-:Y:S01]  /*1f40*/  VIADD R3, R9, 0x1 ;  /* 0x0000000109037836 */ /* 0x000fe20000000000 */
[----:B------:R-:W-:Y:S01]  /*1f50*/  LEA R8, R88, 0xffffff80, 0x7 ;  /* 0xffffff8058087811 */ /* 0x000fe200078e38ff */
[----:B------:R-:W-:-:S02]  /*1f60*/  UIADD3 UR6, UR6, 0x19c40, URZ ;  /* 0x00019c4006067890 */ /* 0x000fc4000fffe03f */
[----:B------:R-:W-:Y:S02]  /*1f70*/  IMAD R3, R16, -0x2, R3 ;  /* 0xfffffffe10037824 */ /* 0x000fe400078e0203 */
[----:B------:R-:W-:Y:S01]  /*1f80*/  @P1 IMAD.HI.U32 R2, R0, UR7, RZ ;  /* 0x0000000700021c27 */ /* 0x000fe2000f8e00ff */
[----:B------:R-:W-:Y:S01]  /*1f90*/  @UP1 ULDC UR7, c[0x0][0x450] ;  /* 0x0001140000071ab9 */ /* 0x000fe20000000800 */
[----:B------:R-:W-:Y:S01]  /*1fa0*/  UPRMT UR6, UR45, 0x654, UR6 ;  /* 0x000006542d067896 */ /* 0x000fe20008000006 */
[----:B------:R-:W-:Y:S02]  /*1fb0*/  PLOP3.LUT P1, PT, PT, PT, UP0, 0x40, 0x0 ;  /* 0x000000000000781c */ /* 0x000fe40003f2e808 */
[----:B------:R-:W-:Y:S01]  /*1fc0*/  @P2 SHF.R.U32.HI R0, RZ, UR7, R2 ;  /* 0x00000007ff002c19 */ /* 0x000fe20008011602 */
[----:B0-----:R-:W-:-:S04]  /*1fd0*/  IMAD R2, R4, UR42, R3 ;  /* 0x0000002a04027c24 */ /* 0x001fc8000f8e0203 */
[----:B------:R-:W0:Y:S01]  /*1fe0*/  SHFL.IDX PT, R7, R0, RZ, 0x1c1f ;  /* 0x001c1fff00077589 */ /* 0x000e2200000e0000 */
[----:B------:R-:W-:Y:S01]  /*1ff0*/  SYNCS.ARRIVE.TRANS64.RED.A1T0 RZ, [UR6], RZ ;  /* 0x000000ffffff79a7 */ /* 0x000fe20008100406 */
[----:B------:R-:W-:Y:S01]  /*2000*/  ULOP3.LUT UR6, URZ, UR18, URZ, 0x33, !UPT ;  /* 0x000000123f067292 */ /* 0x000fe2000f8e333f */
[----:B------:R-:W-:Y:S02]  /*2010*/  IMAD R3, R4, UR42, R9 ;  /* 0x0000002a04037c24 */ /* 0x000fe4000f8e0209 */
[----:B-1----:R-:W-:Y:S02]  /*2020*/  IMAD.IADD R2, R2, 0x1, -R5 ;  /* 0x0000000102027824 */ /* 0x002fe400078e0a05 */
[----:B------:R-:W-:Y:S02]  /*2030*/  IMAD R10, R16, -0x2, R3 ;  /* 0xfffffffe100a7824 */ /* 0x000fe400078e0203 */
[C---:B------:R-:W-:Y:S02]  /*2040*/  VIADD R11, R2.reuse, UR11 ;  /* 0x0000000b020b7c36 */ /* 0x040fe40008000000 */
[----:B------:R-:W-:-:S03]  /*2050*/  VIADD R12, R2, UR6 ;  /* 0x00000006020c7c36 */ /* 0x000fc60008000000 */
[----:B0-----:R-:W-:Y:S01]  /*2060*/  VIADDMNMX R2, R7, R11, R10, PT ;  /* 0x0000000b07027246 */ /* 0x001fe2000380010a */
[----:B------:R-:W-:Y:S01]  /*2070*/  IMAD.IADD R3, R12, 0x1, R7 ;  /* 0x000000010c037824 */ /* 0x000fe200078e0207 */
[----:B------:R-:W-:Y:S06]  /*2080*/  @P1 BRA `(.L_x_771) ;  /* 0x0000000000641947 */ /* 0x000fec0003800000 */
[----:B------:R-:W-:Y:S01]  /*2090*/  IMAD R6, R4, UR42, R7 ;  /* 0x0000002a04067c24 */ /* 0x000fe2000f8e0207 */
[----:B------:R-:W-:Y:S03]  /*20a0*/  BSSY B0, `(.L_x_772) ;  /* 0x0000013000007945 */ /* 0x000fe60003800000 */
[----:B------:R-:W-:-:S05]  /*20b0*/  IMAD.IADD R7, R6, 0x1, -R5 ;  /* 0x0000000106077824 */ /* 0x000fca00078e0a05 */
[----:B------:R-:W-:-:S13]  /*20c0*/  ISETP.GT.AND P1, PT, R7, -0x1, PT ;  /* 0xffffffff0700780c */ /* 0x000fda0003f24270 */
[----:B------:R-:W-:Y:S05]  /*20d0*/  @P1 BRA `(.L_x_773) ;  /* 0x0000000000241947 */ /* 0x000fea0003800000 */
[----:B------:R-:W-:Y:S01]  /*20e0*/  ULDC UR6, c[0x0][0x9e4] ;  /* 0x0002790000067ab9 */ /* 0x000fe20000000800 */
[----:B------:R-:W-:Y:S01]  /*20f0*/  LOP3.LUT R7, RZ, R7, RZ, 0x33, !PT ;  /* 0x00000007ff077212 */ /* 0x000fe200078e33ff */
[----:B------:R-:W-:-:S05]  /*2100*/  IMAD.U32 R13, RZ, RZ, UR6 ;  /* 0x00000006ff0d7e24 */ /* 0x000fca000f8e00ff */
[----:B------:R-:W-:-:S13]  /*2110*/  ISETP.NE.AND P1, PT, R13, 0x1, PT ;  /* 0x000000010d00780c */ /* 0x000fda0003f25270 */
[----:B------:R-:W0:Y:S02]  /*2120*/  @P1 LDC.64 R14, c[0x0][0x9e8] ;  /* 0x00027a00ff0e1b82 */ /* 0x000e240000000a00 */
[----:B0-----:R-:W-:-:S05]  /*2130*/  @P1 IMAD.HI.U32 R6, R7, R14, RZ ;  /* 0x0000000e07061227 */ /* 0x001fca00078e00ff */
[----:B------:R-:W-:-:S04]  /*2140*/  @P1 SHF.R.U32.HI R7, RZ, R15, R6 ;  /* 0x0000000fff071219 */ /* 0x000fc80000011606 */
[----:B------:R-:W-:Y:S01]  /*2150*/  LOP3.LUT R7, RZ, R7, RZ, 0x33, !PT ;  /* 0x00000007ff077212 */ /* 0x000fe200078e33ff */
[----:B------:R-:W-:Y:S06]  /*2160*/  BRA `(.L_x_774) ;  /* 0x0000000000187947 */ /* 0x000fec0003800000 */
.L_x_773:
[----:B------:R-:W-:Y:S02]  /*2170*/  ULDC UR6, c[0x0][0x9e4] ;  /* 0x0002790000067ab9 */ /* 0x000fe40000000800 */
[----:B------:R-:W-:-:S05]  /*2180*/  IMAD.U32 R13, RZ, RZ, UR6 ;  /* 0x00000006ff0d7e24 */ /* 0x000fca000f8e00ff */
[----:B------:R-:W-:-:S13]  /*2190*/  ISETP.NE.AND P1, PT, R13, 0x1, PT ;  /* 0x000000010d00780c */ /* 0x000fda0003f25270 */
[----:B------:R-:W0:Y:S02]  /*21a0*/  @P1 LDC.64 R14, c[0x0][0x9e8] ;  /* 0x00027a00ff0e1b82 */ /* 0x000e240000000a00 */
[----:B0-----:R-:W-:-:S05]  /*21b0*/  @P1 IMAD.HI.U32 R6, R7, R14, RZ ;  /* 0x0000000e07061227 */ /* 0x001fca00078e00ff */
[----:B------:R-:W-:-:S07]  /*21c0*/  @P1 SHF.R.U32.HI R7, RZ, R15, R6 ;  /* 0x0000000fff071219 */ /* 0x000fce0000011606 */
.L_x_774:
[----:B------:R-:W-:Y:S05]  /*21d0*/  BSYNC B0 ;  /* 0x0000000000007941 */ /* 0x000fea0003800000 */
.L_x_772:
[----:B------:R-:W-:-:S04]  /*21e0*/  IMAD R7, R7, R13, -R8 ;  /* 0x0000000d07077224 */ /* 0x000fc800078e0a08 */
[----:B------:R-:W-:-:S05]  /*21f0*/  IMAD R7, R16, -0x2, R7 ;  /* 0xfffffffe10077824 */ /* 0x000fca00078e0207 */
[----:B------:R-:W-:Y:S02]  /*2200*/  VIADDMNMX R2, R7, R13, R2, PT ;  /* 0x0000000d07027246 */ /* 0x000fe40003800102 */
[----:B------:R-:W-:-:S07]  /*2210*/  VIMNMX R3, R3, R7, !PT ;  /* 0x0000000703037248 */ /* 0x000fce0007fe0100 */
.L_x_771:
[C---:B------:R-:W-:Y:S01]  /*2220*/  ISETP.GE.AND P6, PT, R9.reuse, 0xa, PT ;  /* 0x0000000a0900780c */ /* 0x040fe20003fc6270 */
[----:B------:R-:W-:Y:S01]  /*2230*/  UISETP.NE.AND UP0, UPT, UR49, URZ, UPT ;  /* 0x0000003f3100728c */ /* 0x000fe2000bf05270 */
[C---:B------:R-:W-:Y:S02]  /*2240*/  ISETP.GE.AND P1, PT, R9.reuse, 0x2, PT ;  /* 0x000000020900780c */ /* 0x040fe40003f26270 */
[C---:B------:R-:W-:Y:S02]  /*2250*/  ISETP.GE.AND P2, PT, R9.reuse, 0x9, PT ;  /* 0x000000090900780c */ /* 0x040fe40003f46270 */
[----:B------:R-:W-:Y:S02]  /*2260*/  ISETP.GE.AND P5, PT, R9, 0x11, PT ;  /* 0x000000110900780c */ /* 0x000fe40003fa6270 */
[----:B------:R-:W-:Y:S02]  /*2270*/  LOP3.LUT R17, R17, 0xfffffffb, RZ, 0xc0, !PT ;  /* 0xfffffffb11117812 */ /* 0x000fe400078ec0ff */
[----:B------:R-:W-:-:S02]  /*2280*/  ISETP.GT.AND P4, PT, R3, 0x1, !P1 ;  /* 0x000000010300780c */ /* 0x000fc40004f84270 */
[----:B------:R-:W-:Y:S02]  /*2290*/  ISETP.GT.AND P3, PT, R3, 0x8, !P2 ;  /* 0x000000080300780c */ /* 0x000fe40005764270 */
[----:B------:R-:W-:Y:S02]  /*22a0*/  @P6 LOP3.LUT R17, R17, 0x4, RZ, 0xfc, !PT ;  /* 0x0000000411116812 */ /* 0x000fe400078efcff */
[C---:B------:R-:W-:Y:S02]  /*22b0*/  ISETP.LT.OR P4, PT, R2.reuse, 0x2, P4 ;  /* 0x000000020200780c */ /* 0x040fe40002781670 */
[----:B------:R-:W-:Y:S02]  /*22c0*/  ISETP.LT.OR P3, PT, R2, 0x9, P3 ;  /* 0x000000090200780c */ /* 0x000fe40001f61670 */
[----:B------:R-:W-:Y:S02]  /*22d0*/  LOP3.LUT R17, R17, 0xfffffff7, RZ, 0xc0, !PT ;  /* 0xfffffff711117812 */ /* 0x000fe400078ec0ff */
[----:B------:R-:W-:-:S02]  /*22e0*/  FSEL R25, R25, -INF , !P4 ;  /* 0xff80000019197808 */ /* 0x000fc40006000000 */
[----:B------:R-:W-:Y:S02]  /*22f0*/  FSEL R28, R28, -INF , !P3 ;  /* 0xff8000001c1c7808 */ /* 0x000fe40005800000 */
[----:B------:R-:W-:Y:S02]  /*2300*/  ISETP.GT.AND P4, PT, R3, 0x9, !P6 ;  /* 0x000000090300780c */ /* 0x000fe40007784270 */
[----:B------:R-:W-:Y:S02]  /*2310*/  @P5 LOP3.LUT R17, R17, 0x8, RZ, 0xfc, !PT ;  /* 0x0000000811115812 */ /* 0x000fe400078efcff */
[----:B------:R-:W-:Y:S02]  /*2320*/  ISETP.GT.AND P3, PT, R3, 0x10, !P5 ;  /* 0x000000100300780c */ /* 0x000fe40006f64270 */
[----:B------:R-:W-:Y:S02]  /*2330*/  ISETP.GE.AND P5, PT, R9, 0x12, PT ;  /* 0x000000120900780c */ /* 0x000fe40003fa6270 */
[----:B------:R-:W-:-:S02]  /*2340*/  ISETP.LT.OR P4, PT, R2, 0xa, P4 ;  /* 0x0000000a0200780c */ /* 0x000fc40002781670 */
[----:B------:R-:W-:Y:S02]  /*2350*/  ISETP.LT.OR P3, PT, R2, 0x11, P3 ;  /* 0x000000110200780c */ /* 0x000fe40001f61670 */
[----:B------:R-:W-:Y:S02]  /*2360*/  FSEL R29, R29, -INF , !P4 ;  /* 0xff8000001d1d7808 */ /* 0x000fe40006000000 */
[----:B------:R-:W-:Y:S02]  /*2370*/  ISETP.GE.AND P4, PT, R9, 0x19, PT ;  /* 0x000000190900780c */ /* 0x000fe40003f86270 */
[----:B------:R-:W-:Y:S02]  /*2380*/  LOP3.LUT R17, R17, 0xffffffef, RZ, 0xc0, !PT ;  /* 0xffffffef11117812 */ /* 0x000fe400078ec0ff */
[----:B------:R-:W-:Y:S02]  /*2390*/  FSEL R32, R32, -INF , !P3 ;  /* 0xff80000020207808 */ /* 0x000fe40005800000 */
[----:B------:R-:W-:-:S02]  /*23a0*/  ISETP.GT.AND P3, PT, R3, 0x11, !P5 ;  /* 0x000000110300780c */ /* 0x000fc40006f64270 */
[----:B------:R-:W-:Y:S02]  /*23b0*/  @P5 LOP3.LUT R17, R17, 0x10, RZ, 0xfc, !PT ;  /* 0x0000001011115812 */ /* 0x000fe400078efcff */
[----:B------:R-:W-:Y:S02]  /*23c0*/  ISETP.LT.OR P3, PT, R2, 0x12, P3 ;  /* 0x000000120200780c */ /* 0x000fe40001f61670 */
[----:B------:R-:W-:Y:S02]  /*23d0*/  LOP3.LUT R17, R17, 0xfdffffff, RZ, 0xc0, !PT ;  /* 0xfdffffff11117812 */ /* 0x000fe400078ec0ff */
[----:B------:R-:W-:Y:S02]  /*23e0*/  FSEL R33, R33, -INF , !P3 ;  /* 0xff80000021217808 */ /* 0x000fe40005800000 */
[----:B------:R-:W-:Y:S02]  /*23f0*/  @P4 LOP3.LUT R17, R17, 0x2000000, RZ, 0xfc, !PT ;  /* 0x0200000011114812 */ /* 0x000fe400078efcff */
[----:B------:R-:W-:-:S02]  /*2400*/  ISETP.GT.AND P3, PT, R3, 0x18, !P4 ;  /* 0x000000180300780c */ /* 0x000fc40006764270 */
[----:B------:R-:W-:Y:S02]  /*2410*/  ISETP.GE.AND P4, PT, R9, 0x1a, PT ;  /* 0x0000001a0900780c */ /* 0x000fe40003f86270 */
[----:B------:R-:W-:Y:S02]  /*2420*/  ISETP.LT.OR P3, PT, R2, 0x19, P3 ;  /* 0x000000190200780c */ /* 0x000fe40001f61670 */
[----:B------:R-:W-:Y:S02]  /*2430*/  LOP3.LUT R17, R17, 0xfeffffff, RZ, 0xc0, !PT ;  /* 0xfeffffff11117812 */ /* 0x000fe400078ec0ff */
[----:B------:R-:W-:Y:S02]  /*2440*/  FSEL R36, R36, -INF , !P3 ;  /* 0xff80000024247808 */ /* 0x000fe40005800000 */
[----:B------:R-:W-:-:S04]  /*2450*/  ISETP.GT.AND P3, PT, R3, 0x19, !P4 ;  /* 0x000000190300780c */ /* 0x000fc80006764270 */
[----:B------:R-:W-:Y:S02]  /*2460*/  ISETP.LT.OR P3, PT, R2, 0x1a, P3 ;  /* 0x0000001a0200780c */ /* 0x000fe40001f61670 */
[----:B------:R-:W-:Y:S02]  /*2470*/  @P4 LOP3.LUT R17, R17, 0x1000000, RZ, 0xfc, !PT ;  /* 0x0100000011114812 */ /* 0x000fe400078efcff */
[----:B------:R-:W-:Y:S02]  /*2480*/  ISETP.GE.AND P4, PT, R9, 0x21, PT ;  /* 0x000000210900780c */ /* 0x000fe40003f86270 */
[----:B------:R-:W-:Y:S02]  /*2490*/  LOP3.LUT R17, R17, 0xff7fffff, RZ, 0xc0, !PT ;  /* 0xff7fffff11117812 */ /* 0x000fe400078ec0ff */
[----:B------:R-:W-:Y:S02]  /*24a0*/  FSEL R37, R37, -INF , !P3 ;  /* 0xff80000025257808 */ /* 0x000fe40005800000 */
[----:B------:R-:W-:-:S04]  /*24b0*/  ISETP.GT.AND P3, PT, R3, 0x20, !P4 ;  /* 0x000000200300780c */ /* 0x000fc80006764270 */
[----:B------:R-:W-:-:S03]  /*24c0*/  ISETP.LT.OR P3, PT, R2, 0x21, P3 ;  /* 0x000000210200780c */ /* 0x000fc60001f61670 */
        /* <DEDUP_REMOVED lines=104> */
[----:B------:R-:W-:Y:S02]  /*2b50*/  FSEL R73, R73, -INF , !P3 ;  /* 0xff80000049497808 */ /* 0x000fe40005800000 */
[----:B------:R-:W-:Y:S02]  /*2b60*/  LOP3.LUT R17, R17, 0xfbffffff, RZ, 0xc0, !PT ;  /* 0xfbffffff11117812 */ /* 0x000fe400078ec0ff */
[----:B------:R-:W-:-:S04]  /*2b70*/  ISETP.GT.AND P3, PT, R3, 0x68, !P4 ;  /* 0x000000680300780c */ /* 0x000fc80006764270 */
[----:B------:R-:W-:-:S03]  /*2b80*/  ISETP.LT.OR P3, PT, R2, 0x69, P3 ;  /* 0x000000690200780c */ /* 0x000fc60001f61670 */
[----:B------:R-:W-:Y:S02]  /*2b90*/  @P4 LOP3.LUT R17, R17, 0x4000000, RZ, 0xfc, !PT ;  /* 0x0400000011114812 */ /* 0x000fe400078efcff */
[----:B------:R-:W-:Y:S02]  /*2ba0*/  ISETP.GE.AND P4, PT, R9, 0x6a, PT ;  /* 0x0000006a0900780c */ /* 0x000fe40003f86270 */
[----:B------:R-:W-:Y:S02]  /*2bb0*/  FSEL R76, R76, -INF , !P3 ;  /* 0xff8000004c4c7808 */ /* 0x000fe40005800000 */
[----:B------:R-:W-:Y:S02]  /*2bc0*/  ISETP.GT.AND P3, PT, R3, 0x69, !P4 ;  /* 0x000000690300780c */ /* 0x000fe40006764270 */
[----:B------:R-:W-:Y:S02]  /*2bd0*/  LOP3.LUT R17, R17, 0xffffffdf, RZ, 0xc0, !PT ;  /* 0xffffffdf11117812 */ /* 0x000fe400078ec0ff */
[----:B------:R-:W-:-:S04]  /*2be0*/  ISETP.LT.OR P3, PT, R2, 0x6a, P3 ;  /* 0x0000006a0200780c */ /* 0x000fc80001f61670 */
[----:B------:R-:W-:Y:S02]  /*2bf0*/  FSEL R77, R77, -INF , !P3 ;  /* 0xff8000004d4d7808 */ /* 0x000fe40005800000 */
[----:B------:R-:W-:Y:S02]  /*2c00*/  ISETP.GE.AND P3, PT, R9, 0x71, PT ;  /* 0x000000710900780c */ /* 0x000fe40003f66270 */
[----:B------:R-:W-:Y:S02]  /*2c10*/  @P4 LOP3.LUT R17, R17, 0x20, RZ, 0xfc, !PT ;  /* 0x0000002011114812 */ /* 0x000fe400078efcff */
[----:B------:R-:W-:Y:S02]  /*2c20*/  ISETP.GT.AND P4, PT, R3, 0x70, !P3 ;  /* 0x000000700300780c */ /* 0x000fe40005f84270 */
[----:B------:R-:W-:Y:S02]  /*2c30*/  LOP3.LUT R17, R17, 0xfffffffd, RZ, 0xc0, !PT ;  /* 0xfffffffd11117812 */ /* 0x000fe400078ec0ff */
[----:B------:R-:W-:-:S04]  /*2c40*/  ISETP.LT.OR P4, PT, R2, 0x71, P4 ;  /* 0x000000710200780c */ /* 0x000fc80002781670 */
[----:B------:R-:W-:Y:S02]  /*2c50*/  FSEL R80, R80, -INF , !P4 ;  /* 0xff80000050507808 */ /* 0x000fe40006000000 */
[----:B------:R-:W-:-:S04]  /*2c60*/  ISETP.GE.AND P4, PT, R9, 0x72, PT ;  /* 0x000000720900780c */ /* 0x000fc80003f86270 */
[----:B------:R-:W-:-:S04]  /*2c70*/  ISETP.GT.AND P5, PT, R3, 0x71, !P4 ;  /* 0x000000710300780c */ /* 0x000fc800067a4270 */
[----:B------:R-:W-:-:S04]  /*2c80*/  ISETP.LT.OR P5, PT, R2, 0x72, P5 ;  /* 0x000000720200780c */ /* 0x000fc80002fa1670 */
[----:B------:R-:W-:Y:S02]  /*2c90*/  FSEL R81, R81, -INF , !P5 ;  /* 0xff80000051517808 */ /* 0x000fe40006800000 */
[----:B------:R-:W-:-:S04]  /*2ca0*/  ISETP.GE.AND P5, PT, R9, 0x79, PT ;  /* 0x000000790900780c */ /* 0x000fc80003fa6270 */
[----:B------:R-:W-:-:S04]  /*2cb0*/  ISETP.GT.AND P6, PT, R3, 0x78, !P5 ;  /* 0x000000780300780c */ /* 0x000fc80006fc4270 */
[----:B------:R-:W-:-:S04]  /*2cc0*/  ISETP.LT.OR P6, PT, R2, 0x79, P6 ;  /* 0x000000790200780c */ /* 0x000fc800037c1670 */
[----:B------:R-:W-:Y:S02]  /*2cd0*/  FSEL R84, R84, -INF , !P6 ;  /* 0xff80000054547808 */ /* 0x000fe40007000000 */
[----:B------:R-:W-:-:S13]  /*2ce0*/  ISETP.GE.AND P6, PT, R9, 0x1, PT ;  /* 0x000000010900780c */ /* 0x000fda0003fc6270 */
[----:B------:R-:W-:Y:S02]  /*2cf0*/  @P6 LOP3.LUT R17, R17, 0x2, RZ, 0xfc, !PT ;  /* 0x0000000211116812 */ /* 0x000fe400078efcff */
[----:B------:R-:W-:Y:S02]  /*2d00*/  ISETP.GT.AND P6, PT, R3, RZ, !P6 ;  /* 0x000000ff0300720c */ /* 0x000fe400077c4270 */
[----:B------:R-:W-:Y:S02]  /*2d10*/  LOP3.LUT R17, R17, 0xfffffffe, RZ, 0xc0, !PT ;  /* 0xfffffffe11117812 */ /* 0x000fe400078ec0ff */
[----:B------:R-:W-:-:S04]  /*2d20*/  ISETP.LT.OR P6, PT, R2, 0x1, P6 ;  /* 0x000000010200780c */ /* 0x000fc800037c1670 */
[----:B------:R-:W-:Y:S02]  /*2d30*/  FSEL R24, R24, -INF , !P6 ;  /* 0xff80000018187808 */ /* 0x000fe40007000000 */
[----:B------:R-:W-:-:S13]  /*2d40*/  ISETP.GE.AND P6, PT, R9, 0x7a, PT ;  /* 0x0000007a0900780c */ /* 0x000fda0003fc6270 */
[----:B------:R-:W-:Y:S02]  /*2d50*/  @P6 LOP3.LUT R17, R17, 0x1, RZ, 0xfc, !PT ;  /* 0x0000000111116812 */ /* 0x000fe400078efcff */
[----:B------:R-:W-:Y:S02]  /*2d60*/  ISETP.GT.AND P6, PT, R3, 0x79, !P6 ;  /* 0x000000790300780c */ /* 0x000fe400077c4270 */
[----:B------:R-:W0:Y:S02]  /*2d70*/  SHFL.IDX PT, R3, R0, 0x1, 0x1c1f ;  /* 0x003c1f0000037f89 */ /* 0x000e2400000e0000 */
[----:B------:R-:W-:-:S04]  /*2d80*/  ISETP.LT.OR P6, PT, R2, 0x7a, P6 ;  /* 0x0000007a0200780c */ /* 0x000fc800037c1670 */
[----:B------:R-:W-:Y:S02]  /*2d90*/  FSEL R85, R85, -INF , !P6 ;  /* 0xff80000055557808 */ /* 0x000fe40007000000 */
[----:B------:R-:W-:Y:S02]  /*2da0*/  PLOP3.LUT P6, PT, PT, PT, UP0, 0x40, 0x0 ;  /* 0x000000000000781c */ /* 0x000fe40003fce808 */
[----:B0-----:R-:W-:Y:S01]  /*2db0*/  VIADDMNMX R2, R3, R11, R10, PT ;  /* 0x0000000b03027246 */ /* 0x001fe2000380010a */
[----:B------:R-:W-:-:S10]  /*2dc0*/  IMAD.IADD R7, R12, 0x1, R3 ;  /* 0x000000010c077824 */ /* 0x000fd400078e0203 */
[----:B------:R-:W-:Y:S05]  /*2dd0*/  @P6 BRA `(.L_x_775) ;  /* 0x0000000000646947 */ /* 0x000fea0003800000 */
        /* <DEDUP_REMOVED lines=14> */
.L_x_777:
[----:B------:R-:W-:Y:S02]  /*2ec0*/  ULDC UR6, c[0x0][0x9e4] ;  /* 0x0002790000067ab9 */ /* 0x000fe40000000800 */
[----:B------:R-:W-:-:S05]  /*2ed0*/  IMAD.U32 R6, RZ, RZ, UR6 ;  /* 0x00000006ff067e24 */ /* 0x000fca000f8e00ff */
[----:B------:R-:W-:-:S13]  /*2ee0*/  ISETP.NE.AND P6, PT, R6, 0x1, PT ;  /* 0x000000010600780c */ /* 0x000fda0003fc5270 */
[----:B------:R-:W0:Y:S02]  /*2ef0*/  @P6 LDC.64 R10, c[0x0][0x9e8] ;  /* 0x00027a00ff0a6b82 */ /* 0x000e240000000a00 */
[----:B0-----:R-:W-:-:S05]  /*2f00*/  @P6 IMAD.HI.U32 R0, R3, R10, RZ ;  /* 0x0000000a03006227 */ /* 0x001fca00078e00ff */
[----:B------:R-:W-:-:S07]  /*2f10*/  @P6 SHF.R.U32.HI R3, RZ, R11, R0 ;  /* 0x0000000bff036219 */ /* 0x000fce0000011600 */
.L_x_778:
[----:B------:R-:W-:Y:S05]  /*2f20*/  BSYNC B0 ;  /* 0x0000000000007941 */ /* 0x000fea0003800000 */
.L_x_776:
[----:B------:R-:W-:-:S04]  /*2f30*/  IMAD R3, R3, R6, -R8 ;  /* 0x0000000603037224 */ /* 0x000fc800078e0a08 */
[----:B------:R-:W-:-:S05]  /*2f40*/  IMAD R3, R16, -0x2, R3 ;  /* 0xfffffffe10037824 */ /* 0x000fca00078e0203 */
[----:B------:R-:W-:Y:S02]  /*2f50*/  VIADDMNMX R2, R3, R6, R2, PT ;  /* 0x0000000603027246 */ /* 0x000fe40003800102 */
[----:B------:R-:W-:-:S07]  /*2f60*/  VIMNMX R7, R7, R3, !PT ;  /* 0x0000000307077248 */ /* 0x000fce0007fe0100 */
.L_x_775:
[----:B------:R-:W-:Y:S01]  /*2f70*/  ISETP.GT.AND P1, PT, R7, 0x1, !P1 ;  /* 0x000000010700780c */ /* 0x000fe20004f24270 */
[----:B------:R-:W-:Y:S01]  /*2f80*/  IMAD.U32 R89, RZ, RZ, UR43 ;  /* 0x0000002bff597e24 */ /* 0x000fe2000f8e00ff */
[----:B------:R-:W-:Y:S01]  /*2f90*/  LOP3.LUT P6, RZ, R17, 0x4, RZ, 0xc0, !PT ;  /* 0x0000000411ff7812 */ /* 0x000fe200078cc0ff */
[----:B------:R-:W-:Y:S01]  /*2fa0*/  UISETP.NE.AND UP1, UPT, UR50, URZ, UPT ;  /* 0x0000003f3200728c */ /* 0x000fe2000bf25270 */
[----:B------:R-:W-:Y:S01]  /*2fb0*/  ISETP.LT.OR P1, PT, R2, 0x2, P1 ;  /* 0x000000020200780c */ /* 0x000fe20000f21670 */
[----:B------:R-:W-:Y:S01]  /*2fc0*/  UISETP.NE.AND UP0, UPT, UR49, URZ, UPT ;  /* 0x0000003f3100728c */ /* 0x000fe2000bf05270 */
[----:B------:R-:W-:Y:S01]  /*2fd0*/  FMNMX.FTZ R3, R24, R25, !PT ;  /* 0x0000001918037209 */ /* 0x000fe20007810000 */
[----:B------:R-:W-:Y:S01]  /*2fe0*/  UMOV UR10, UR41 ;  /* 0x00000029000a7c82 */ /* 0x000fe20008000000 */
[----:B------:R-:W-:Y:S02]  /*2ff0*/  FSEL R27, R27, -INF , !P1 ;  /* 0xff8000001b1b7808 */ /* 0x000fe40004800000 */
[----:B------:R-:W-:-:S02]  /*3000*/  ISETP.GT.AND P1, PT, R7, 0x9, !P6 ;  /* 0x000000090700780c */ /* 0x000fc40007724270 */
[----:B------:R-:W-:Y:S02]  /*3010*/  FMNMX.FTZ R0, R28, R3, !PT ;  /* 0x000000031c007209 */ /* 0x000fe40007810000 */
[----:B------:R-:W-:Y:S01]  /*3020*/  ISETP.LT.OR P1, PT, R2, 0xa, P1 ;  /* 0x0000000a0200780c */ /* 0x000fe20000f21670 */
[----:B------:R-:W-:Y:S01]  /*3030*/  @UP1 ULDC UR6, c[0x0][0x44c] ;  /* 0x0001130000061ab9 */ /* 0x000fe20000000800 */
[----:B------:R-:W-:Y:S01]  /*3040*/  FMNMX.FTZ R3, R29, R0, !PT ;  /* 0x000000001d037209 */ /* 0x000fe20007810000 */
[----:B------:R-:W-:Y:S01]  /*3050*/  UIMAD.WIDE.U32 UR6, UR41, UR6, URZ ;  /* 0x00000006290672a5 */ /* 0x000fe2000f8e003f */
[----:B------:R-:W-:Y:S01]  /*3060*/  FSEL R31, R31, -INF , !P1 ;  /* 0xff8000001f1f7808 */ /* 0x000fe20004800000 */
[----:B------:R-:W-:Y:S01]  /*3070*/  @UP1 ULDC UR14, c[0x0][0x450] ;  /* 0x00011400000e1ab9 */ /* 0x000fe20000000800 */
[----:B------:R-:W-:Y:S01]  /*3080*/  LOP3.LUT P1, RZ, R17, 0x8, RZ, 0xc0, !PT ;  /* 0x0000000811ff7812 */ /* 0x000fe2000782c0ff */
[----:B------:R-:W-:Y:S01]  /*3090*/  @UP1 USHF.R.U32.HI UR10, URZ, UR14, UR7 ;  /* 0x0000000e3f0a1299 */ /* 0x000fe20008011607 */
[----:B------:R-:W-:-:S02]  /*30a0*/  FMNMX.FTZ R0, R32, R3, !PT ;  /* 0x0000000320007209 */ /* 0x000fc40007810000 */
[----:B------:R-:W-:Y:S01]  /*30b0*/  ISETP.GT.AND P1, PT, R7, 0x10, !P1 ;  /* 0x000000100700780c */ /* 0x000fe20004f24270 */
[----:B------:R-:W-:Y:S01]  /*30c0*/  UIADD3 UR51, UR51, UR10, URZ ;  /* 0x0000000a33337290 */ /* 0x000fe2000fffe03f */
[----:B------:R-:W-:Y:S02]  /*30d0*/  FMNMX.FTZ R3, R33, R0, !PT ;  /* 0x0000000021037209 */ /* 0x000fe40007810000 */
[----:B------:R-:W-:Y:S01]  /*30e0*/  ISETP.LT.OR P1, PT, R2, 0x11, P1 ;  /* 0x000000110200780c */ /* 0x000fe20000f21670 */
[----:B------:R-:W-:Y:S01]  /*30f0*/  UIADD3 UR10, UR51, UR11, URZ ;  /* 0x0000000b330a7290 */ /* 0x000fe2000fffe03f */
[----:B------:R-:W-:Y:S02]  /*3100*/  ISETP.GT.AND P2, PT, R7, 0x8, !P2 ;  /* 0x000000080700780c */ /* 0x000fe40005744270 */
[----:B------:R-:W-:Y:S02]  /*3110*/  FSEL R34, R34, -INF , !P1 ;  /* 0xff80000022227808 */ /* 0x000fe40004800000 */
[----:B------:R-:W-:-:S02]  /*3120*/  LOP3.LUT P1, RZ, R17, 0x10, RZ, 0xc0, !PT ;  /* 0x0000001011ff7812 */ /* 0x000fc4000782c0ff */
[----:B------:R-:W-:Y:S02]  /*3130*/  FMNMX.FTZ R0, R36, R3, !PT ;  /* 0x0000000324007209 */ /* 0x000fe40007810000 */
[----:B------:R-:W-:Y:S02]  /*3140*/  ISETP.GT.AND P1, PT, R7, 0x11, !P1 ;  /* 0x000000110700780c */ /* 0x000fe40004f24270 */
[C---:B------:R-:W-:Y:S02]  /*3150*/  ISETP.LT.OR P2, PT, R2.reuse, 0x9, P2 ;  /* 0x000000090200780c */ /* 0x040fe40001741670 */
[----:B------:R-:W-:Y:S02]  /*3160*/  ISETP.LT.OR P1, PT, R2, 0x12, P1 ;  /* 0x000000120200780c */ /* 0x000fe40000f21670 */
[----:B------:R-:W-:Y:S02]  /*3170*/  FMNMX.FTZ R3, R37, R0, !PT ;  /* 0x0000000025037209 */ /* 0x000fe40007810000 */
[----:B------:R-:W-:-:S02]  /*3180*/  FSEL R35, R35, -INF , !P1 ;  /* 0xff80000023237808 */ /* 0x000fc40004800000 */
[----:B------:R-:W-:Y:S02]  /*3190*/  LOP3.LUT P1, RZ, R17, 0x2000000, RZ, 0xc0, !PT ;  /* 0x0200000011ff7812 */ /* 0x000fe4000782c0ff */
[----:B------:R-:W-:Y:S02]  /*31a0*/  FSEL R30, R30, -INF , !P2 ;  /* 0xff8000001e1e7808 */ /* 0x000fe40005000000 */
[----:B------:R-:W-:Y:S02]  /*31b0*/  ISETP.GT.AND P1, PT, R7, 0x18, !P1 ;  /* 0x000000180700780c */ /* 0x000fe40004f24270 */
[----:B------:R-:W-:Y:S02]  /*31c0*/  LOP3.LUT P2, RZ, R17, 0x40000, RZ, 0xc0, !PT ;  /* 0x0004000011ff7812 */ /* 0x000fe4000784c0ff */
[----:B------:R-:W-:Y:S02]  /*31d0*/  ISETP.LT.OR P1, PT, R2, 0x19, P1 ;  /* 0x000000190200780c */ /* 0x000fe40000f21670 */
[----:B------:R-:W-:-:S02]  /*31e0*/  FMNMX.FTZ R0, R40, R3, !PT ;  /* 0x0000000328007209 */ /* 0x000fc40007810000 */
[----:B------:R-:W-:Y:S02]  /*31f0*/  FSEL R38, R38, -INF , !P1 ;  /* 0xff80000026267808 */ /* 0x000fe40004800000 */
[----:B------:R-:W-:Y:S02]  /*3200*/  LOP3.LUT P1, RZ, R17, 0x1000000, RZ, 0xc0, !PT ;  /* 0x0100000011ff7812 */ /* 0x000fe4000782c0ff */
[----:B------:R-:W-:Y:S02]  /*3210*/  FMNMX.FTZ R3, R41, R0, !PT ;  /* 0x0000000029037209 */ /* 0x000fe40007810000 */
[----:B------:R-:W-:Y:S02]  /*3220*/  ISETP.GT.AND P1, PT, R7, 0x19, !P1 ;  /* 0x000000190700780c */ /* 0x000fe40004f24270 */
[----:B------:R-:W-:Y:S02]  /*3230*/  LOP3.LUT P6, RZ, R17, 0x20000, RZ, 0xc0, !PT ;  /* 0x0002000011ff7812 */ /* 0x000fe400078cc0ff */
[----:B------:R-:W-:-:S02]  /*3240*/  ISETP.LT.OR P1, PT, R2, 0x1a, P1 ;  /* 0x0000001a0200780c */ /* 0x000fc40000f21670 */
[----:B------:R-:W-:Y:S02]  /*3250*/  FMNMX.FTZ R0, R44, R3, !PT ;  /* 0x000000032c007209 */ /* 0x000fe40007810000 */
[----:B------:R-:W-:Y:S02]  /*3260*/  FSEL R39, R39, -INF , !P1 ;  /* 0xff80000027277808 */ /* 0x000fe40004800000 */
[----:B------:R-:W-:Y:S02]  /*3270*/  LOP3.LUT P1, RZ, R17, 0x800000, RZ, 0xc0, !PT ;  /* 0x0080000011ff7812 */ /* 0x000fe4000782c0ff */
[----:B------:R-:W-:Y:S02]  /*3280*/  FMNMX.FTZ R3, R45, R0, !PT ;  /* 0x000000002d037209 */ /* 0x000fe40007810000 */
[----:B------:R-:W-:Y:S02]  /*3290*/  ISETP.GT.AND P1, PT, R7, 0x20, !P1 ;  /* 0x000000200700780c */ /* 0x000fe40004f24270 */
[----:B------:R-:W-:-:S02]  /*32a0*/  FMNMX.FTZ R0, R48, R3, !PT ;  /* 0x0000000330007209 */ /* 0x000fc40007810000 */
[----:B------:R-:W-:Y:S02]  /*32b0*/  ISETP.LT.OR P1, PT, R2, 0x21, P1 ;  /* 0x000000210200780c */ /* 0x000fe40000f21670 */
[----:B------:R-:W-:Y:S02]  /*32c0*/  FMNMX.FTZ R3, R49, R0, !PT ;  /* 0x0000000031037209 */ /* 0x000fe40007810000 */
[----:B------:R-:W-:Y:S02]  /*32d0*/  FSEL R42, R42, -INF , !P1 ;  /* 0xff8000002a2a7808 */ /* 0x000fe40004800000 */
[----:B------:R-:W-:Y:S02]  /*32e0*/  LOP3.LUT P1, RZ, R17, 0x400000, RZ, 0xc0, !PT ;  /* 0x0040000011ff7812 */ /* 0x000fe4000782c0ff */
[----:B------:R-:W-:Y:S02]  /*32f0*/  FMNMX.FTZ R0, R52, R3, !PT ;  /* 0x0000000334007209 */ /* 0x000fe40007810000 */
[----:B------:R-:W-:-:S02]  /*3300*/  ISETP.GT.AND P1, PT, R7, 0x21, !P1 ;  /* 0x000000210700780c */ /* 0x000fc40004f24270 */
[----:B------:R-:W-:Y:S02]  /*3310*/  FMNMX.FTZ R3, R53, R0, !PT ;  /* 0x0000000035037209 */ /* 0x000fe40007810000 */
[----:B------:R-:W-:Y:S02]  /*3320*/  ISETP.LT.OR P1, PT, R2, 0x22, P1 ;  /* 0x000000220200780c */ /* 0x000fe40000f21670 */
[----:B------:R-:W-:Y:S02]  /*3330*/  FMNMX.FTZ R0, R56, R3, !PT ;  /* 0x0000000338007209 */ /* 0x000fe40007810000 */
[----:B------:R-:W-:Y:S02]  /*3340*/  FSEL R43, R43, -INF , !P1 ;  /* 0xff8000002b2b7808 */ /* 0x000fe40004800000 */
[----:B------:R-:W-:Y:S02]  /*3350*/  LOP3.LUT P1, RZ, R17, 0x200000, RZ, 0xc0, !PT ;  /* 0x0020000011ff7812 */ /* 0x000fe4000782c0ff */
[----:B------:R-:W-:-:S02]  /*3360*/  FMNMX.FTZ R3, R57, R0, !PT ;  /* 0x0000000039037209 */ /* 0x000fc40007810000 */
[----:B------:R-:W-:Y:S02]  /*3370*/  ISETP.GT.AND P1, PT, R7, 0x28, !P1 ;  /* 0x000000280700780c */ /* 0x000fe40004f24270 */
[----:B------:R-:W-:Y:S02]  /*3380*/  FMNMX.FTZ R0, R60, R3, !PT ;  /* 0x000000033c007209 */ /* 0x000fe40007810000 */
[----:B------:R-:W-:Y:S02]  /*3390*/  ISETP.LT.OR P1, PT, R2, 0x29, P1 ;  /* 0x000000290200780c */ /* 0x000fe40000f21670 */
[----:B------:R-:W-:Y:S02]  /*33a0*/  FMNMX.FTZ R3, R61, R0, !PT ;  /* 0x000000003d037209 */ /* 0x000fe40007810000 */
[----:B------:R-:W-:Y:S02]  /*33b0*/  FSEL R46, R46, -INF , !P1 ;  /* 0xff8000002e2e7808 */ /* 0x000fe40004800000 */
[----:B------:R-:W-:-:S02]  /*33c0*/  LOP3.LUT P1, RZ, R17, 0x100000, RZ, 0xc0, !PT ;  /* 0x0010000011ff7812 */ /* 0x000fc4000782c0ff */
[----:B------:R-:W-:Y:S02]  /*33d0*/  FMNMX.FTZ R0, R64, R3, !PT ;  /* 0x0000000340007209 */ /* 0x000fe40007810000 */
[----:B------:R-:W-:Y:S02]  /*33e0*/  ISETP.GT.AND P1, PT, R7, 0x29, !P1 ;  /* 0x000000290700780c */ /* 0x000fe40004f24270 */
[----:B------:R-:W-:Y:S02]  /*33f0*/  FMNMX.FTZ R3, R65, R0, !PT ;  /* 0x0000000041037209 */ /* 0x000fe40007810000 */
[----:B------:R-:W-:Y:S02]  /*3400*/  ISETP.LT.OR P1, PT, R2, 0x2a, P1 ;  /* 0x0000002a0200780c */ /* 0x000fe40000f21670 */
[----:B------:R-:W-:Y:S02]  /*3410*/  FMNMX.FTZ R0, R68, R3, !PT ;  /* 0x0000000344007209 */ /* 0x000fe40007810000 */
[----:B------:R-:W-:-:S02]  /*3420*/  FSEL R47, R47, -INF , !P1 ;  /* 0xff8000002f2f7808 */ /* 0x000fc40004800000 */
[----:B------:R-:W-:Y:S02]  /*3430*/  LOP3.LUT P1, RZ, R17, 0x80000, RZ, 0xc0, !PT ;  /* 0x0008000011ff7812 */ /* 0x000fe4000782c0ff */
[----:B------:R-:W-:Y:S02]  /*3440*/  FMNMX.FTZ R3, R69, R0, !PT ;  /* 0x0000000045037209 */ /* 0x000fe40007810000 */
[----:B------:R-:W-:Y:S02]  /*3450*/  ISETP.GT.AND P1, PT, R7, 0x30, !P1 ;  /* 0x000000300700780c */ /* 0x000fe40004f24270 */
[----:B------:R-:W-:Y:S02]  /*3460*/  FMNMX.FTZ R0, R72, R3, !PT ;  /* 0x0000000348007209 */ /* 0x000fe40007810000 */
[----:B------:R-:W-:Y:S02]  /*3470*/  ISETP.LT.OR P1, PT, R2, 0x31, P1 ;  /* 0x000000310200780c */ /* 0x000fe40000f21670 */
[----:B------:R-:W-:-:S02]  /*3480*/  FMNMX.FTZ R3, R73, R0, !PT ;  /* 0x0000000049037209 */ /* 0x000fc40007810000 */
[----:B------:R-:W-:Y:S02]  /*3490*/  FSEL R50, R50, -INF , !P1 ;  /* 0xff80000032327808 */ /* 0x000fe40004800000 */
[----:B------:R-:W-:Y:S02]  /*34a0*/  ISETP.GT.AND P1, PT, R7, 0x31, !P2 ;  /* 0x000000310700780c */ /* 0x000fe40005724270 */
[----:B------:R-:W-:Y:S02]  /*34b0*/  FMNMX.FTZ R0, R76, R3, !PT ;  /* 0x000000034c007209 */ /* 0x000fe40007810000 */
[----:B------:R-:W-:Y:S02]  /*34c0*/  ISETP.LT.OR P1, PT, R2, 0x32, P1 ;  /* 0x000000320200780c */ /* 0x000fe40000f21670 */
[----:B------:R-:W-:Y:S02]  /*34d0*/  FMNMX.FTZ R3, R77, R0, !PT ;  /* 0x000000004d037209 */ /* 0x000fe40007810000 */
[----:B------:R-:W-:-:S02]  /*34e0*/  FSEL R51, R51, -INF , !P1 ;  /* 0xff80000033337808 */ /* 0x000fc40004800000 */
        /* <DEDUP_REMOVED lines=10> */
[----:B------:R-:W-:Y:S01]  /*3590*/  LOP3.LUT P2, RZ, R17, 0x80, RZ, 0xc0, !PT ;  /* 0x0000008011ff7812 */ /* 0x000fe2000784c0ff */
[----:B------:R-:W0:Y:S01]  /*35a0*/  SHFL.BFLY PT, R0, R3, 0x2, 0x1f ;  /* 0x0c401f0003007f89 */ /* 0x000e2200000e0000 */
[----:B------:R-:W-:-:S02]  /*35b0*/  FSEL R55, R55, -INF , !P1 ;  /* 0xff80000037377808 */ /* 0x000fc40004800000 */
[C---:B------:R-:W-:Y:S02]  /*35c0*/  LOP3.LUT P1, RZ, R17.reuse, 0x8000, RZ, 0xc0, !PT ;  /* 0x0000800011ff7812 */ /* 0x040fe4000782c0ff */
[----:B------:R-:W-:Y:S02]  /*35d0*/  LOP3.LUT P6, RZ, R17, 0x40, RZ, 0xc0, !PT ;  /* 0x0000004011ff7812 */ /* 0x000fe400078cc0ff */
[C---:B------:R-:W-:Y:S02]  /*35e0*/  ISETP.GT.AND P1, PT, R7.reuse, 0x40, !P1 ;  /* 0x000000400700780c */ /* 0x040fe40004f24270 */
[C---:B------:R-:W-:Y:S02]  /*35f0*/  ISETP.GT.AND P3, PT, R7.reuse, 0x70, !P3 ;  /* 0x000000700700780c */ /* 0x040fe40005f64270 */
[----:B------:R-:W-:Y:S02]  /*3600*/  ISETP.LT.OR P1, PT, R2, 0x41, P1 ;  /* 0x000000410200780c */ /* 0x000fe40000f21670 */
[----:B------:R-:W-:-:S02]  /*3610*/  ISETP.GT.AND P4, PT, R7, 0x71, !P4 ;  /* 0x000000710700780c */ /* 0x000fc40006784270 */
[----:B------:R-:W-:Y:S02]  /*3620*/  FSEL R58, R58, -INF , !P1 ;  /* 0xff8000003a3a7808 */ /* 0x000fe40004800000 */
[----:B------:R-:W-:Y:S02]  /*3630*/  LOP3.LUT P1, RZ, R17, 0x4000, RZ, 0xc0, !PT ;  /* 0x0000400011ff7812 */ /* 0x000fe4000782c0ff */
[C---:B------:R-:W-:Y:S02]  /*3640*/  ISETP.LT.OR P3, PT, R2.reuse, 0x71, P3 ;  /* 0x000000710200780c */ /* 0x040fe40001f61670 */
[C---:B------:R-:W-:Y:S02]  /*3650*/  ISETP.GT.AND P1, PT, R7.reuse, 0x41, !P1 ;  /* 0x000000410700780c */ /* 0x040fe40004f24270 */
[----:B------:R-:W-:Y:S02]  /*3660*/  ISETP.GT.AND P5, PT, R7, 0x78, !P5 ;  /* 0x000000780700780c */ /* 0x000fe40006fa4270 */
[----:B------:R-:W-:-:S02]  /*3670*/  ISETP.LT.OR P1, PT, R2, 0x42, P1 ;  /* 0x000000420200780c */ /* 0x000fc40000f21670 */
[----:B0-----:R-:W-:Y:S02]  /*3680*/  FMNMX.FTZ R6, R3, R0, !PT ;  /* 0x0000000003067209 */ /* 0x001fe40007810000 */
[----:B------:R-:W-:Y:S02]  /*3690*/  FSEL R59, R59, -INF , !P1 ;  /* 0xff8000003b3b7808 */ /* 0x000fe40004800000 */
[----:B------:R-:W-:Y:S01]  /*36a0*/  LOP3.LUT P1, RZ, R17, 0x2000, RZ, 0xc0, !PT ;  /* 0x0000200011ff7812 */ /* 0x000fe2000782c0ff */
[----:B------:R-:W0:Y:S01]  /*36b0*/  SHFL.BFLY PT, R9, R6, 0x1, 0x1f ;  /* 0x0c201f0006097f89 */ /* 0x000e2200000e0000 */
[----:B------:R-:W-:Y:S02]  /*36c0*/  ISETP.LT.OR P4, PT, R2, 0x72, P4 ;  /* 0x000000720200780c */ /* 0x000fe40002781670 */
[----:B------:R-:W-:Y:S02]  /*36d0*/  ISETP.GT.AND P1, PT, R7, 0x48, !P1 ;  /* 0x000000480700780c */ /* 0x000fe40004f24270 */
[----:B------:R-:W-:-:S02]  /*36e0*/  FSEL R82, R82, -INF , !P3 ;  /* 0xff80000052527808 */ /* 0x000fc40005800000 */
[C---:B------:R-:W-:Y:S02]  /*36f0*/  ISETP.LT.OR P1, PT, R2.reuse, 0x49, P1 ;  /* 0x000000490200780c */ /* 0x040fe40000f21670 */
[----:B------:R-:W-:Y:S02]  /*3700*/  ISETP.LT.OR P5, PT, R2, 0x79, P5 ;  /* 0x000000790200780c */ /* 0x000fe40002fa1670 */
[----:B------:R-:W-:Y:S02]  /*3710*/  FSEL R62, R62, -INF , !P1 ;  /* 0xff8000003e3e7808 */ /* 0x000fe40004800000 */
[----:B------:R-:W-:Y:S02]  /*3720*/  LOP3.LUT P1, RZ, R17, 0x1000, RZ, 0xc0, !PT ;  /* 0x0000100011ff7812 */ /* 0x000fe4000782c0ff */
[----:B------:R-:W-:Y:S02]  /*3730*/  FSEL R83, R83, -INF , !P4 ;  /* 0xff80000053537808 */ /* 0x000fe40006000000 */
[----:B------:R-:W-:-:S02]  /*3740*/  ISETP.GT.AND P1, PT, R7, 0x49, !P1 ;  /* 0x000000490700780c */ /* 0x000fc40004f24270 */
[----:B------:R-:W-:Y:S02]  /*3750*/  FSEL R86, R86, -INF , !P5 ;  /* 0xff80000056567808 */ /* 0x000fe40006800000 */
[----:B------:R-:W-:Y:S02]  /*3760*/  ISETP.LT.OR P1, PT, R2, 0x4a, P1 ;  /* 0x0000004a0200780c */ /* 0x000fe40000f21670 */
[----:B0-----:R-:W-:Y:S02]  /*3770*/  FMNMX.FTZ R0, R6, R9, !PT ;  /* 0x0000000906007209 */ /* 0x001fe40007810000 */
[----:B------:R-:W-:Y:S02]  /*3780*/  FSEL R63, R63, -INF , !P1 ;  /* 0xff8000003f3f7808 */ /* 0x000fe40004800000 */
[----:B------:R-:W-:Y:S01]  /*3790*/  LOP3.LUT P1, RZ, R17, 0x800, RZ, 0xc0, !PT ;  /* 0x0000080011ff7812 */ /* 0x000fe2000782c0ff */
[----:B------:R-:W-:-:S03]  /*37a0*/  FFMA.FTZ R89, R0, R89, -8 ;  /* 0xc100000000597423 */ /* 0x000fc60000010059 */
[----:B------:R-:W-:-:S04]  /*37b0*/  ISETP.GT.AND P1, PT, R7, 0x50, !P1 ;  /* 0x000000500700780c */ /* 0x000fc80004f24270 */
[----:B------:R-:W-:-:S04]  /*37c0*/  ISETP.LT.OR P1, PT, R2, 0x51, P1 ;  /* 0x000000510200780c */ /* 0x000fc80000f21670 */
[----:B------:R-:W-:Y:S02]  /*37d0*/  FSEL R66, R66, -INF , !P1 ;  /* 0xff80000042427808 */ /* 0x000fe40004800000 */
[----:B------:R-:W-:-:S04]  /*37e0*/  LOP3.LUT P1, RZ, R17, 0x400, RZ, 0xc0, !PT ;  /* 0x0000040011ff7812 */ /* 0x000fc8000782c0ff */
        /* <DEDUP_REMOVED lines=11> */
[----:B------:R-:W-:Y:S02]  /*38a0*/  ISETP.GT.AND P1, PT, R7, 0x60, !P2 ;  /* 0x000000600700780c */ /* 0x000fe40005724270 */
[----:B------:R-:W-:Y:S02]  /*38b0*/  LOP3.LUT P2, RZ, R17, 0x20, RZ, 0xc0, !PT ;  /* 0x0000002011ff7812 */ /* 0x000fe4000784c0ff */
[----:B------:R-:W-:Y:S02]  /*38c0*/  ISETP.LT.OR P1, PT, R2, 0x61, P1 ;  /* 0x000000610200780c */ /* 0x000fe40000f21670 */
[----:B------:R-:W-:Y:S02]  /*38d0*/  ISETP.GT.AND P2, PT, R7, 0x69, !P2 ;  /* 0x000000690700780c */ /* 0x000fe40005744270 */
[----:B------:R-:W-:-:S02]  /*38e0*/  FSEL R74, R74, -INF , !P1 ;  /* 0xff8000004a4a7808 */ /* 0x000fc40004800000 */
[----:B------:R-:W-:Y:S02]  /*38f0*/  ISETP.GT.AND P1, PT, R7, 0x61, !P6 ;  /* 0x000000610700780c */ /* 0x000fe40007724270 */
[----:B------:R-:W-:Y:S02]  /*3900*/  LOP3.LUT P6, RZ, R17, 0x2, RZ, 0xc0, !PT ;  /* 0x0000000211ff7812 */ /* 0x000fe400078cc0ff */
[C---:B------:R-:W-:Y:S02]  /*3910*/  ISETP.LT.OR P1, PT, R2.reuse, 0x62, P1 ;  /* 0x000000620200780c */ /* 0x040fe40000f21670 */
[----:B------:R-:W-:Y:S02]  /*3920*/  ISETP.LT.OR P2, PT, R2, 0x6a, P2 ;  /* 0x0000006a0200780c */ /* 0x000fe40001741670 */
[----:B------:R-:W-:Y:S02]  /*3930*/  FSEL R75, R75, -INF , !P1 ;  /* 0xff8000004b4b7808 */ /* 0x000fe40004800000 */
[----:B------:R-:W-:-:S02]  /*3940*/  FSETP.NEU.FTZ.AND P1, PT, R0, -INF , PT ;  /* 0xff8000000000780b */ /* 0x000fc40003f3d000 */
[----:B------:R-:W-:Y:S02]  /*3950*/  FSEL R79, R79, -INF , !P2 ;  /* 0xff8000004f4f7808 */ /* 0x000fe40005000000 */
[----:B------:R-:W-:Y:S02]  /*3960*/  FSEL R89, R89, RZ, P1 ;  /* 0x000000ff59597208 */ /* 0x000fe40000800000 */
[----:B------:R-:W-:Y:S02]  /*3970*/  ISETP.GT.AND P1, PT, R7, RZ, !P6 ;  /* 0x000000ff0700720c */ /* 0x000fe40007724270 */
[----:B------:R-:W-:Y:S01]  /*3980*/  LOP3.LUT P6, RZ, R17, 0x1, RZ, 0xc0, !PT ;  /* 0x0000000111ff7812 */ /* 0x000fe200078cc0ff */
[--C-:B------:R-:W-:Y:S01]  /*3990*/  FFMA.FTZ R3, R24, UR43, -R89.reuse ;  /* 0x0000002b18037c23 */ /* 0x100fe20008010859 */
[----:B------:R-:W-:Y:S01]  /*39a0*/  ISETP.LT.OR P1, PT, R2, 0x1, P1 ;  /* 0x000000010200780c */ /* 0x000fe20000f21670 */
[--C-:B------:R-:W-:Y:S01]  /*39b0*/  FFMA.FTZ R8, R28, UR43, -R89.reuse ;  /* 0x0000002b1c087c23 */ /* 0x100fe20008010859 */
[----:B------:R-:W-:-:S01]  /*39c0*/  FFMA.FTZ R10, R32, UR43, -R89 ;  /* 0x0000002b200a7c23 */ /* 0x000fc20008010859 */
[----:B------:R-:W-:Y:S01]  /*39d0*/  ISETP.GT.AND P6, PT, R7, 0x79, !P6 ;  /* 0x000000790700780c */ /* 0x000fe200077c4270 */
[----:B------:R-:W-:-:S01]  /*39e0*/  FFMA.FTZ R6, R25, UR43, -R89 ;  /* 0x0000002b19067c23 */ /* 0x000fc20008010859 */
[----:B------:R-:W-:Y:S01]  /*39f0*/  FSEL R26, R26, -INF , !P1 ;  /* 0xff8000001a1a7808 */ /* 0x000fe20004800000 */
[----:B------:R-:W-:Y:S01]  /*3a00*/  MUFU.EX2 R3, R3 ;  /* 0x0000000300037308 */ /* 0x000fe20000000800 */
[----:B------:R-:W-:Y:S01]  /*3a10*/  LOP3.LUT P1, RZ, R17, 0x4000000, RZ, 0xc0, !PT ;  /* 0x0400000011ff7812 */ /* 0x000fe2000782c0ff */
[--C-:B------:R-:W-:Y:S01]  /*3a20*/  FFMA.FTZ R9, R29, UR43, -R89.reuse ;  /* 0x0000002b1d097c23 */ /* 0x100fe20008010859 */
[----:B------:R-:W-:Y:S01]  /*3a30*/  FMNMX.FTZ R11, R26, R27, !PT ;  /* 0x0000001b1a0b7209 */ /* 0x000fe20007810000 */
[--C-:B------:R-:W-:Y:S01]  /*3a40*/  FFMA.FTZ R13, R33, UR43, -R89.reuse ;  /* 0x0000002b210d7c23 */ /* 0x100fe20008010859 */
[----:B------:R-:W-:Y:S01]  /*3a50*/  ISETP.GT.AND P1, PT, R7, 0x68, !P1 ;  /* 0x000000680700780c */ /* 0x000fe20004f24270 */
[--C-:B------:R-:W-:Y:S01]  /*3a60*/  FFMA.FTZ R21, R41, UR43, -R89.reuse ;  /* 0x0000002b29157c23 */ /* 0x100fe20008010859 */
[----:B------:R-:W-:Y:S01]  /*3a70*/  FMNMX.FTZ R12, R30, R11, !PT ;  /* 0x0000000b1e0c7209 */ /* 0x000fe20007810000 */
[----:B------:R-:W-:Y:S01]  /*3a80*/  MUFU.EX2 R6, R6 ;  /* 0x0000000600067308 */ /* 0x000fe20000000800 */
[----:B------:R-:W-:Y:S01]  /*3a90*/  ISETP.LT.OR P1, PT, R2, 0x69, P1 ;  /* 0x000000690200780c */ /* 0x000fe20000f21670 */
[--C-:B------:R-:W-:Y:S01]  /*3aa0*/  FFMA.FTZ R41, R65, UR43, -R89.reuse ;  /* 0x0000002b41297c23 */ /* 0x100fe20008010859 */
[----:B------:R-:W-:Y:S01]  /*3ab0*/  FMNMX.FTZ R11, R31, R12, !PT ;  /* 0x0000000c1f0b7209 */ /* 0x000fe20007810000 */
[--C-:B------:R-:W-:Y:S01]  /*3ac0*/  FFMA.FTZ R15, R37, UR43, -R89.reuse ;  /* 0x0000002b250f7c23 */ /* 0x100fe20008010859 */
[----:B------:R-:W-:Y:S01]  /*3ad0*/  FSEL R78, R78, -INF , !P1 ;  /* 0xff8000004e4e7808 */ /* 0x000fe20004800000 */
        /* <DEDUP_REMOVED lines=8> */
[----:B------:R-:W-:Y:S01]  /*3b60*/  IMAD.U32 R60, RZ, RZ, UR43 ;  /* 0x0000002bff3c7e24 */ /* 0x000fe2000f8e00ff */
[----:B------:R-:W-:Y:S01]  /*3b70*/  FMNMX.FTZ R14, R38, R11, !PT ;  /* 0x0000000b260e7209 */ /* 0x000fe20007810000 */
[----:B------:R-:W0:Y:S01]  /*3b80*/  MUFU.EX2 R9, R9 ;  /* 0x0000000900097308 */ /* 0x000e220000000800 */
[----:B------:R-:W-:-:S01]  /*3b90*/  FFMA.FTZ R45, R69, UR43, -R89 ;  /* 0x0000002b452d7c23 */ /* 0x000fc20008010859 */
[--C-:B------:R-:W-:Y:S01]  /*3ba0*/  FFMA.FTZ R29, R49, UR43, -R89.reuse ;  /* 0x0000002b311d7c23 */ /* 0x100fe20008010859 */
[----:B------:R-:W-:Y:S01]  /*3bb0*/  FMNMX.FTZ R11, R39, R14, !PT ;  /* 0x0000000e270b7209 */ /* 0x000fe20007810000 */
[--C-:B------:R-:W-:Y:S01]  /*3bc0*/  FFMA.FTZ R37, R61, UR43, -R89.reuse ;  /* 0x0000002b3d257c23 */ /* 0x100fe20008010859 */
[----:B------:R-:W-:-:S01]  /*3bd0*/  FFMA.FTZ R7, R53, UR43, -R89 ;  /* 0x0000002b35077c23 */ /* 0x000fc20008010859 */
[--C-:B------:R-:W-:Y:S01]  /*3be0*/  FFMA.FTZ R33, R57, UR43, -R89.reuse ;  /* 0x0000002b39217c23 */ /* 0x100fe20008010859 */
[----:B------:R-:W-:Y:S01]  /*3bf0*/  FMNMX.FTZ R14, R42, R11, !PT ;  /* 0x0000000b2a0e7209 */ /* 0x000fe20007810000 */
[----:B------:R-:W-:Y:S01]  /*3c00*/  MUFU.EX2 R10, R10 ;  /* 0x0000000a000a7308 */ /* 0x000fe20000000800 */
        /* <DEDUP_REMOVED lines=8> */
[----:B0-----:R-:W-:Y:S01]  /*3c90*/  F2FP.SATFINITE.E4M3.F32.PACK_AB_MERGE_C R148, R9, R8, RZ ;  /* 0x000000080994723e */ /* 0x001fe200048070ff */
[--C-:B------:R-:W-:Y:S01]  /*3ca0*/  FFMA.FTZ R61, R85, UR43, -R89.reuse ;  /* 0x0000002b553d7c23 */ /* 0x100fe20008010859 */
[----:B------:R-:W-:Y:S01]  /*3cb0*/  FMNMX.FTZ R11, R47, R20, !PT ;  /* 0x000000142f0b7209 */ /* 0x000fe20007810000 */
[----:B------:R-:W-:Y:S01]  /*3cc0*/  FFMA.FTZ R57, R81, UR43, -R89 ;  /* 0x0000002b51397c23 */ /* 0x000fe20008010859 */
[----:B------:R-:W-:-:S02]  /*3cd0*/  F2FP.SATFINITE.E4M3.F32.PACK_AB_MERGE_C R148, R6, R3, R148 ;  /* 0x000000030694723e */ /* 0x000fc40004807094 */
[----:B------:R-:W-:Y:S01]  /*3ce0*/  FMNMX.FTZ R20, R50, R11, !PT ;  /* 0x0000000b32147209 */ /* 0x000fe20007810000 */
[----:B------:R-:W-:Y:S03]  /*3cf0*/  MUFU.EX2 R12, R12 ;  /* 0x0000000c000c7308 */ /* 0x000fe60000000800 */
[----:B------:R-:W-:Y:S01]  /*3d00*/  FMNMX.FTZ R11, R51, R20, !PT ;  /* 0x00000014330b7209 */ /* 0x000fe20007810000 */
[----:B------:R-:W-:-:S03]  /*3d10*/  FFMA.FTZ R20, R44, UR43, -R89 ;  /* 0x0000002b2c147c23 */ /* 0x000fc60008010859 */
[----:B------:R-:W-:Y:S01]  /*3d20*/  FMNMX.FTZ R24, R54, R11, !PT ;  /* 0x0000000b36187209 */ /* 0x000fe20007810000 */
[----:B------:R-:W0:Y:S03]  /*3d30*/  MUFU.EX2 R15, R15 ;  /* 0x0000000f000f7308 */ /* 0x000e260000000800 */
[----:B------:R-:W-:-:S04]  /*3d40*/  FMNMX.FTZ R11, R55, R24, !PT ;  /* 0x00000018370b7209 */ /* 0x000fc80007810000 */
[----:B------:R-:W-:Y:S01]  /*3d50*/  FMNMX.FTZ R24, R58, R11, !PT ;  /* 0x0000000b3a187209 */ /* 0x000fe20007810000 */
[----:B------:R-:W-:Y:S03]  /*3d60*/  MUFU.EX2 R14, R14 ;  /* 0x0000000e000e7308 */ /* 0x000fe60000000800 */
[----:B------:R-:W-:Y:S01]  /*3d70*/  FMNMX.FTZ R11, R59, R24, !PT ;  /* 0x000000183b0b7209 */ /* 0x000fe20007810000 */
[--C-:B------:R-:W-:Y:S01]  /*3d80*/  FFMA.FTZ R24, R48, UR43, -R89.reuse ;  /* 0x0000002b30187c23 */ /* 0x100fe20008010859 */
[----:B------:R-:W-:-:S02]  /*3d90*/  FFMA.FTZ R48, R76, UR43, -R89 ;  /* 0x0000002b4c307c23 */ /* 0x000fc40008010859 */
[----:B------:R-:W-:Y:S01]  /*3da0*/  FMNMX.FTZ R28, R62, R11, !PT ;  /* 0x0000000b3e1c7209 */ /* 0x000fe20007810000 */
[----:B------:R-:W-:Y:S01]  /*3db0*/  MUFU.EX2 R21, R21 ;  /* 0x0000001500157308 */ /* 0x000fe20000000800 */
[----:B0-----:R-:W-:-:S02]  /*3dc0*/  F2FP.SATFINITE.E4M3.F32.PACK_AB_MERGE_C R150, R15, R12, RZ ;  /* 0x0000000c0f96723e */ /* 0x001fc400048070ff */
        /* <DEDUP_REMOVED lines=9> */
[----:B------:R-:W-:-:S04]  /*3e60*/  FMNMX.FTZ R11, R71, R32, !PT ;  /* 0x00000020470b7209 */ /* 0x000fc80007810000 */
[----:B------:R-:W-:Y:S01]  /*3e70*/  FMNMX.FTZ R32, R74, R11, !PT ;  /* 0x0000000b4a207209 */ /* 0x000fe20007810000 */
[----:B------:R-:W-:Y:S03]  /*3e80*/  MUFU.EX2 R24, R24 ;  /* 0x0000001800187308 */ /* 0x000fe60000000800 */
[----:B------:R-:W-:Y:S01]  /*3e90*/  FMNMX.FTZ R11, R75, R32, !PT ;  /* 0x000000204b0b7209 */ /* 0x000fe20007810000 */
[----:B------:R-:W-:-:S03]  /*3ea0*/  FFMA.FTZ R32, R56, UR43, -R89 ;  /* 0x0000002b38207c23 */ /* 0x000fc60008010859 */
[----:B------:R-:W-:Y:S01]  /*3eb0*/  FMNMX.FTZ R36, R78, R11, !PT ;  /* 0x0000000b4e247209 */ /* 0x000fe20007810000 */
[----:B------:R-:W-:Y:S01]  /*3ec0*/  MUFU.EX2 R29, R29 ;  /* 0x0000001d001d7308 */ /* 0x000fe20000000800 */
[----:B0-----:R-:W-:Y:S02]  /*3ed0*/  F2FP.SATFINITE.E4M3.F32.PACK_AB_MERGE_C R144, R25, R20, RZ ;  /* 0x000000141990723e */ /* 0x001fe400048070ff */
[----:B------:R-:W-:Y:S02]  /*3ee0*/  FMNMX.FTZ R11, R79, R36, !PT ;  /* 0x000000244f0b7209 */ /* 0x000fe40007810000 */
[----:B------:R-:W-:Y:S02]  /*3ef0*/  F2FP.SATFINITE.E4M3.F32.PACK_AB_MERGE_C R144, R21, R14, R144 ;  /* 0x0000000e1590723e */ /* 0x000fe40004807090 */
[----:B------:R-:W-:Y:S01]  /*3f00*/  FMNMX.FTZ R36, R82, R11, !PT ;  /* 0x0000000b52247209 */ /* 0x000fe20007810000 */
[----:B------:R-:W-:Y:S03]  /*3f10*/  MUFU.EX2 R2, R2 ;  /* 0x0000000200027308 */ /* 0x000fe60000000800 */
[----:B------:R-:W-:-:S04]  /*3f20*/  FMNMX.FTZ R11, R83, R36, !PT ;  /* 0x00000024530b7209 */ /* 0x000fc80007810000 */
[----:B------:R-:W-:Y:S01]  /*3f30*/  FMNMX.FTZ R36, R86, R11, !PT ;  /* 0x0000000b56247209 */ /* 0x000fe20007810000 */
[----:B------:R-:W-:Y:S03]  /*3f40*/  MUFU.EX2 R37, R37 ;  /* 0x0000002500257308 */ /* 0x000fe60000000800 */
[----:B------:R-:W-:Y:S01]  /*3f50*/  FMNMX.FTZ R11, R87, R36, !PT ;  /* 0x00000024570b7209 */ /* 0x000fe20007810000 */
[----:B------:R-:W-:-:S04]  /*3f60*/  FFMA.FTZ R36, R64, UR43, -R89 ;  /* 0x0000002b40247c23 */ /* 0x000fc80008010859 */
[----:B------:R-:W0:Y:S01]  /*3f70*/  SHFL.BFLY PT, R44, R11, 0x2, 0x1f ;  /* 0x0c401f000b2c7f89 */ /* 0x000e2200000e0000 */
[----:B------:R-:W-:Y:S08]  /*3f80*/  MUFU.EX2 R28, R28 ;  /* 0x0000001c001c7308 */ /* 0x000ff00000000800 */
[----:B------:R-:W1:Y:S08]  /*3f90*/  MUFU.EX2 R7, R7 ;  /* 0x0000000700077308 */ /* 0x000e700000000800 */
[----:B------:R-:W-:Y:S01]  /*3fa0*/  MUFU.EX2 R32, R32 ;  /* 0x0000002000207308 */ /* 0x000fe20000000800 */
[----:B0-----:R-:W-:-:S07]  /*3fb0*/  FMNMX.FTZ R56, R11, R44, !PT ;  /* 0x0000002c0b387209 */ /* 0x001fce0007810000 */
[----:B------:R-:W-:Y:S01]  /*3fc0*/  MUFU.EX2 R33, R33 ;  /* 0x0000002100217308 */ /* 0x000fe20000000800 */
[----:B-1----:R-:W-:Y:S01]  /*3fd0*/  F2FP.SATFINITE.E4M3.F32.PACK_AB_MERGE_C R146, R7, R28, RZ ;  /* 0x0000001c0792723e */ /* 0x002fe200048070ff */
[----:B------:R-:W0:Y:S03]  /*3fe0*/  SHFL.BFLY PT, R11, R56, 0x1, 0x1f ;  /* 0x0c201f00380b7f89 */ /* 0x000e2600000e0000 */
[----:B------:R-:W-:-:S03]  /*3ff0*/  F2FP.SATFINITE.E4M3.F32.PACK_AB_MERGE_C R146, R29, R24, R146 ;  /* 0x000000181d92723e */ /* 0x000fc60004807092 */
[----:B------:R-:W-:Y:S08]  /*4000*/  MUFU.EX2 R40, R40 ;  /* 0x0000002800287308 */ /* 0x000ff00000000800 */
[----:B------:R-:W-:Y:S08]  /*4010*/  MUFU.EX2 R45, R45 ;  /* 0x0000002d002d7308 */ /* 0x000ff00000000800 */
[----:B------:R-:W-:Y:S01]  /*4020*/  MUFU.EX2 R36, R36 ;  /* 0x0000002400247308 */ /* 0x000fe20000000800 */
[----:B0-----:R-:W-:Y:S01]  /*4030*/  FMNMX.FTZ R11, R56, R11, !PT ;  /* 0x0000000b380b7209 */ /* 0x001fe20007810000 */
[----:B------:R-:W-:-:S03]  /*4040*/  FFMA.FTZ R56, R84, UR43, -R89 ;  /* 0x0000002b54387c23 */ /* 0x000fc60008010859 */
        /* <DEDUP_REMOVED lines=17> */
[--C-:B------:R-:W-:Y:S01]  /*4160*/  FFMA.FTZ R35, R38, UR43, -R60.reuse ;  /* 0x0000002b26237c23 */ /* 0x100fe2000801083c */
[----:B------:R-:W-:-:S01]  /*4170*/  FFMA.FTZ R54, R59, UR43, -R60 ;  /* 0x0000002b3b367c23 */ /* 0x000fc2000801083c */
[----:B------:R-:W-:Y:S01]  /*4180*/  FFMA.FTZ R38, R42, UR43, -R60 ;  /* 0x0000002b2a267c23 */ /* 0x000fe2000801083c */
[----:B------:R-:W-:-:S01]  /*4190*/  FADD.FTZ R59, R3, R6 ;  /* 0x00000006033b7221 */ /* 0x000fc20000010000 */
[----:B------:R-:W0:Y:S01]  /*41a0*/  MUFU.EX2 R27, R27 ;  /* 0x0000001b001b7308 */ /* 0x000e220000000800 */
[----:B------:R-:W-:-:S01]  /*41b0*/  FFMA.FTZ R42, R46, UR43, -R60 ;  /* 0x0000002b2e2a7c23 */ /* 0x000fc2000801083c */
[--C-:B------:R-:W-:Y:S01]  /*41c0*/  FFMA.FTZ R46, R51, UR43, -R60.reuse ;  /* 0x0000002b332e7c23 */ /* 0x100fe2000801083c */
[----:B------:R-:W-:-:S01]  /*41d0*/  FFMA.FTZ R51, R58, UR43, -R60 ;  /* 0x0000002b3a337c23 */ /* 0x000fc2000801083c */
[----:B------:R-:W-:Y:S01]  /*41e0*/  FADD.FTZ R58, R8, R59 ;  /* 0x0000003b083a7221 */ /* 0x000fe20000010000 */
[----:B------:R-:W-:-:S01]  /*41f0*/  FFMA.FTZ R59, R62, UR43, -R60 ;  /* 0x0000002b3e3b7c23 */ /* 0x000fc2000801083c */
[--C-:B------:R-:W-:Y:S01]  /*4200*/  FFMA.FTZ R62, R63, UR43, -R60.reuse ;  /* 0x0000002b3f3e7c23 */ /* 0x100fe2000801083c */
[----:B------:R-:W-:-:S01]  /*4210*/  FFMA.FTZ R47, R47, UR43, -R60 ;  /* 0x0000002b2f2f7c23 */ /* 0x000fc2000801083c */
[----:B------:R-:W1:Y:S01]  /*4220*/  MUFU.EX2 R30, R30 ;  /* 0x0000001e001e7308 */ /* 0x000e620000000800 */
[----:B------:R-:W-:-:S01]  /*4230*/  FADD.FTZ R69, R9, R58 ;  /* 0x0000003a09457221 */ /* 0x000fc20000010000 */
[--C-:B------:R-:W-:Y:S01]  /*4240*/  FFMA.FTZ R55, R55, UR43, -R60.reuse ;  /* 0x0000002b37377c23 */ /* 0x100fe2000801083c */
[----:B------:R-:W-:-:S01]  /*4250*/  FFMA.FTZ R9, R67, UR43, -R60 ;  /* 0x0000002b43097c23 */ /* 0x000fc2000801083c */
[----:B------:R-:W-:Y:S01]  /*4260*/  FFMA.FTZ R70, R70, UR43, -R60 ;  /* 0x0000002b46467c23 */ /* 0x000fe2000801083c */
[----:B------:R-:W-:-:S01]  /*4270*/  FADD.FTZ R58, R10, R69 ;  /* 0x000000450a3a7221 */ /* 0x000fc20000010000 */
[--C-:B------:R-:W-:Y:S01]  /*4280*/  FFMA.FTZ R71, R71, UR43, -R60.reuse ;  /* 0x0000002b47477c23 */ /* 0x100fe2000801083c */
[----:B------:R-:W-:-:S01]  /*4290*/  FFMA.FTZ R74, R74, UR43, -R60 ;  /* 0x0000002b4a4a7c23 */ /* 0x000fc2000801083c */
[----:B------:R-:W2:Y:S01]  /*42a0*/  MUFU.EX2 R65, R65 ;  /* 0x0000004100417308 */ /* 0x000ea20000000800 */
[----:B0-----:R-:W-:-:S01]  /*42b0*/  FADD.FTZ R63, R26, R27 ;  /* 0x0000001b1a3f7221 */ /* 0x001fc20000010000 */
[----:B------:R-:W-:Y:S01]  /*42c0*/  FADD.FTZ R69, R13, R58 ;  /* 0x0000003a0d457221 */ /* 0x000fe20000010000 */
[----:B------:R-:W-:-:S01]  /*42d0*/  FFMA.FTZ R58, R66, UR43, -R60 ;  /* 0x0000002b423a7c23 */ /* 0x000fc2000801083c */
[--C-:B------:R-:W-:Y:S01]  /*42e0*/  FFMA.FTZ R75, R75, UR43, -R60.reuse ;  /* 0x0000002b4b4b7c23 */ /* 0x100fe2000801083c */
[----:B------:R-:W-:-:S01]  /*42f0*/  FFMA.FTZ R78, R78, UR43, -R60 ;  /* 0x0000002b4e4e7c23 */ /* 0x000fc2000801083c */
[----:B------:R-:W-:Y:S01]  /*4300*/  FADD.FTZ R68, R12, R69 ;  /* 0x000000450c447221 */ /* 0x000fe20000010000 */
[----:B------:R-:W-:-:S01]  /*4310*/  FFMA.FTZ R79, R79, UR43, -R60 ;  /* 0x0000002b4f4f7c23 */ /* 0x000fc2000801083c */
[----:B------:R-:W0:Y:S01]  /*4320*/  MUFU.EX2 R31, R31 ;  /* 0x0000001f001f7308 */ /* 0x000e220000000800 */
[----:B-1----:R-:W-:-:S01]  /*4330*/  FADD.FTZ R66, R30, R63 ;  /* 0x0000003f1e427221 */ /* 0x002fc20000010000 */
[----:B------:R-:W-:Y:S01]  /*4340*/  FADD.FTZ R63, R15, R68 ;  /* 0x000000440f3f7221 */ /* 0x000fe20000010000 */
[----:B------:R-:W-:-:S01]  /*4350*/  FFMA.FTZ R82, R82, UR43, -R60 ;  /* 0x0000002b52527c23 */ /* 0x000fc2000801083c */
[--C-:B------:R-:W-:Y:S01]  /*4360*/  FFMA.FTZ R83, R83, UR43, -R60.reuse ;  /* 0x0000002b53537c23 */ /* 0x100fe2000801083c */
[----:B------:R-:W-:-:S01]  /*4370*/  FFMA.FTZ R86, R86, UR43, -R60 ;  /* 0x0000002b56567c23 */ /* 0x000fc2000801083c */
[----:B------:R-:W-:Y:S01]  /*4380*/  FADD.FTZ R8, R14, R63 ;  /* 0x0000003f0e087221 */ /* 0x000fe20000010000 */
[----:B------:R-:W-:-:S01]  /*4390*/  FFMA.FTZ R60, R87, UR43, -R60 ;  /* 0x0000002b573c7c23 */ /* 0x000fc2000801083c */
[----:B------:R-:W1:Y:S01]  /*43a0*/  MUFU.EX2 R34, R34 ;  /* 0x0000002200227308 */ /* 0x000e620000000800 */
[----:B--2---:R-:W-:-:S01]  /*43b0*/  FADD.FTZ R66, R65, R66 ;  /* 0x0000004241427221 */ /* 0x004fc20000010000 */
[----:B------:R-:W-:Y:S01]  /*43c0*/  FADD.FTZ R63, R21, R8 ;  /* 0x00000008153f7221 */ /* 0x000fe20000010000 */
[----:B------:R-:W-:Y:S01]  /*43d0*/  F2FP.SATFINITE.E4M3.F32.PACK_AB_MERGE_C R30, R65, R30, RZ ;  /* 0x0000001e411e723e */ /* 0x000fe200048070ff */
[----:B------:R-:W-:-:S02]  /*43e0*/  VIADD R10, R88, 0xfffffffe ;  /* 0xfffffffe580a7836 */ /* 0x000fc40000000000 */
[----:B------:R-:W-:-:S01]  /*43f0*/  FADD.FTZ R8, R20, R63 ;  /* 0x0000003f14087221 */ /* 0x000fc20000010000 */
[----:B------:R-:W-:Y:S01]  /*4400*/  F2FP.SATFINITE.E4M3.F32.PACK_AB_MERGE_C R149, R27, R26, R30 ;  /* 0x0000001a1b95723e */ /* 0x000fe2000480701e */
[----:B------:R-:W2:Y:S01]  /*4410*/  MUFU.EX2 R35, R35 ;  /* 0x0000002300237308 */ /* 0x000ea20000000800 */
[----:B0-----:R-:W-:-:S01]  /*4420*/  FADD.FTZ R15, R31, R66 ;  /* 0x000000421f0f7221 */ /* 0x001fc20000010000 */
[----:B------:R-:W-:-:S04]  /*4430*/  FADD.FTZ R25, R25, R8 ;  /* 0x0000000819197221 */ /* 0x000fc80000010000 */
[----:B------:R-:W-:Y:S02]  /*4440*/  FADD.FTZ R8, R24, R25 ;  /* 0x0000001918087221 */ /* 0x000fe40000010000 */
[----:B------:R-:W0:Y:S01]  /*4450*/  MUFU.EX2 R64, R64 ;  /* 0x0000004000407308 */ /* 0x000e220000000800 */
[----:B-1----:R-:W-:-:S01]  /*4460*/  FADD.FTZ R6, R34, R15 ;  /* 0x0000000f22067221 */ /* 0x002fc20000010000 */
[----:B------:R-:W-:-:S04]  /*4470*/  FADD.FTZ R13, R29, R8 ;  /* 0x000000081d0d7221 */ /* 0x000fc80000010000 */
[----:B------:R-:W-:Y:S02]  /*4480*/  FADD.FTZ R28, R28, R13 ;  /* 0x0000000d1c1c7221 */ /* 0x000fe40000010000 */
[----:B------:R-:W1:Y:S01]  /*4490*/  MUFU.EX2 R38, R38 ;  /* 0x0000002600267308 */ /* 0x000e620000000800 */
[----:B--2---:R-:W-:-:S01]  /*44a0*/  FADD.FTZ R3, R35, R6 ;  /* 0x0000000623037221 */ /* 0x004fc20000010000 */
[----:B------:R-:W-:-:S04]  /*44b0*/  FADD.FTZ R7, R7, R28 ;  /* 0x0000001c07077221 */ /* 0x000fc80000010000 */
[----:B------:R-:W-:Y:S01]  /*44c0*/  FADD.FTZ R8, R32, R7 ;  /* 0x0000000720087221 */ /* 0x000fe20000010000 */
[----:B------:R-:W-:Y:S01]  /*44d0*/  F2FP.SATFINITE.E4M3.F32.PACK_AB_MERGE_C R7, R45, R40, RZ ;  /* 0x000000282d07723e */ /* 0x000fe200048070ff */
[----:B------:R-:W2:Y:S01]  /*44e0*/  MUFU.EX2 R39, R39 ;  /* 0x0000002700277308 */ /* 0x000ea20000000800 */
[----:B0-----:R-:W-:-:S01]  /*44f0*/  FADD.FTZ R3, R64, R3 ;  /* 0x0000000340037221 */ /* 0x001fc20000010000 */
[----:B------:R-:W-:Y:S02]  /*4500*/  F2FP.SATFINITE.E4M3.F32.PACK_AB_MERGE_C R35, R64, R35, RZ ;  /* 0x000000234023723e */ /* 0x000fe400048070ff */
[----:B------:R-:W-:Y:S02]  /*4510*/  F2FP.SATFINITE.E4M3.F32.PACK_AB_MERGE_C R142, R41, R36, R7 ;  /* 0x00000024298e723e */ /* 0x000fe40004807007 */
[----:B------:R-:W-:Y:S02]  /*4520*/  F2FP.SATFINITE.E4M3.F32.PACK_AB_MERGE_C R151, R34, R31, R35 ;  /* 0x0000001f2297723e */ /* 0x000fe40004807023 */
[----:B------:R-:W0:Y:S01]  /*4530*/  MUFU.EX2 R42, R42 ;  /* 0x0000002a002a7308 */ /* 0x000e220000000800 */
[----:B-1----:R-:W-:-:S07]  /*4540*/  FADD.FTZ R6, R38, R3 ;  /* 0x0000000326067221 */ /* 0x002fce0000010000 */
[----:B------:R-:W1:Y:S01]  /*4550*/  MUFU.EX2 R47, R47 ;  /* 0x0000002f002f7308 */ /* 0x000e620000000800 */
[----:B--2---:R-:W-:-:S07]  /*4560*/  FADD.FTZ R3, R39, R6 ;  /* 0x0000000627037221 */ /* 0x004fce0000010000 */
[----:B------:R-:W2:Y:S01]  /*4570*/  MUFU.EX2 R43, R43 ;  /* 0x0000002b002b7308 */ /* 0x000ea20000000800 */
[----:B0-----:R-:W-:-:S01]  /*4580*/  FADD.FTZ R6, R42, R3 ;  /* 0x000000032a067221 */ /* 0x001fc20000010000 */
[----:B------:R-:W-:-:S04]  /*4590*/  F2FP.SATFINITE.E4M3.F32.PACK_AB_MERGE_C R3, R37, R2, RZ ;  /* 0x000000022503723e */ /* 0x000fc800048070ff */
[C---:B------:R-:W-:Y:S01]  /*45a0*/  F2FP.SATFINITE.E4M3.F32.PACK_AB_MERGE_C R140, R33.reuse, R32, R3 ;  /* 0x00000020218c723e */ /* 0x040fe20004807003 */
[----:B------:R-:W-:-:S01]  /*45b0*/  FADD.FTZ R33, R33, R8 ;  /* 0x0000000821217221 */ /* 0x000fc20000010000 */
[----:B------:R-:W0:Y:S01]  /*45c0*/  MUFU.EX2 R46, R46 ;  /* 0x0000002e002e7308 */ /* 0x000e220000000800 */
[----:B-1----:R-:W-:-:S01]  /*45d0*/  FADD.FTZ R6, R47, R6 ;  /* 0x000000062f067221 */ /* 0x002fc20000010000 */
[----:B------:R-:W-:Y:S01]  /*45e0*/  F2FP.SATFINITE.E4M3.F32.PACK_AB_MERGE_C R42, R47, R42, RZ ;  /* 0x0000002a2f2a723e */ /* 0x000fe200048070ff */
[----:B------:R-:W-:-:S03]  /*45f0*/  FADD.FTZ R2, R2, R33 ;  /* 0x0000002102027221 */ /* 0x000fc60000010000 */
[----:B------:R-:W-:Y:S01]  /*4600*/  F2FP.SATFINITE.E4M3.F32.PACK_AB_MERGE_C R145, R39, R38, R42 ;  /* 0x000000262791723e */ /* 0x000fe2000480702a */
[----:B------:R-:W-:-:S01]  /*4610*/  FADD.FTZ R37, R37, R2 ;  /* 0x0000000225257221 */ /* 0x000fc20000010000 */
[----:B------:R-:W1:Y:S01]  /*4620*/  MUFU.EX2 R50, R50 ;  /* 0x0000003200327308 */ /* 0x000e620000000800 */
[----:B--2---:R-:W-:-:S02]  /*4630*/  FADD.FTZ R3, R43, R6 ;  /* 0x000000062b037221 */ /* 0x004fc40000010000 */
[----:B------:R-:W-:-:S04]  /*4640*/  FADD.FTZ R36, R36, R37 ;  /* 0x0000002524247221 */ /* 0x000fc80000010000 */
[----:B------:R-:W-:Y:S01]  /*4650*/  FADD.FTZ R41, R41, R36 ;  /* 0x0000002429297221 */ /* 0x000fe20000010000 */
[----:B------:R-:W2:Y:S01]  /*4660*/  MUFU.EX2 R55, R55 ;  /* 0x0000003700377308 */ /* 0x000ea20000000800 */
[----:B0-----:R-:W-:-:S02]  /*4670*/  FADD.FTZ R3, R46, R3 ;  /* 0x000000032e037221 */ /* 0x001fc40000010000 */
[----:B------:R-:W-:-:S04]  /*4680*/  FADD.FTZ R40, R40, R41 ;  /* 0x0000002928287221 */ /* 0x000fc80000010000 */
[----:B------:R-:W-:Y:S01]  /*4690*/  FADD.FTZ R45, R45, R40 ;  /* 0x000000282d2d7221 */ /* 0x000fe20000010000 */
        /* <DEDUP_REMOVED lines=13> */
[----:B0-----:R-:W-:-:S01]  /*4770*/  FADD.FTZ R3, R62, R3 ;  /* 0x000000033e037221 */ /* 0x001fc20000010000 */
[----:B------:R-:W-:-:S04]  /*4780*/  F2FP.SATFINITE.E4M3.F32.PACK_AB_MERGE_C R59, R62, R59, RZ ;  /* 0x0000003b3e3b723e */ /* 0x000fc800048070ff */
[----:B------:R-:W-:Y:S02]  /*4790*/  F2FP.SATFINITE.E4M3.F32.PACK_AB_MERGE_C R141, R54, R51, R59 ;  /* 0x00000033368d723e */ /* 0x000fe4000480703b */
[----:B------:R-:W0:Y:S01]  /*47a0*/  MUFU.EX2 R70, R70 ;  /* 0x0000004600467308 */ /* 0x000e220000000800 */
[----:B-1----:R-:W-:-:S07]  /*47b0*/  FADD.FTZ R2, R58, R3 ;  /* 0x000000033a027221 */ /* 0x002fce0000010000 */
[----:B------:R-:W1:Y:S01]  /*47c0*/  MUFU.EX2 R53, R53 ;  /* 0x0000003500357308 */ /* 0x000e620000000800 */
[----:B--2---:R-:W-:-:S07]  /*47d0*/  FADD.FTZ R3, R9, R2 ;  /* 0x0000000209037221 */ /* 0x004fce0000010000 */
[----:B------:R-:W2:Y:S01]  /*47e0*/  MUFU.EX2 R71, R71 ;  /* 0x0000004700477308 */ /* 0x000ea20000000800 */
[----:B0-----:R-:W-:-:S07]  /*47f0*/  FADD.FTZ R2, R70, R3 ;  /* 0x0000000346027221 */ /* 0x001fce0000010000 */
[----:B------:R-:W-:Y:S01]  /*4800*/  MUFU.EX2 R44, R72 ;  /* 0x00000048002c7308 */ /* 0x000fe20000000800 */
[----:B-1----:R-:W-:-:S07]  /*4810*/  F2FP.SATFINITE.E4M3.F32.PACK_AB_MERGE_C R6, R53, R48, RZ ;  /* 0x000000303506723e */ /* 0x002fce00048070ff */
[----:B------:R-:W0:Y:S01]  /*4820*/  MUFU.EX2 R49, R49 ;  /* 0x0000003100317308 */ /* 0x000e220000000800 */
[C---:B--2---:R-:W-:Y:S01]  /*4830*/  F2FP.SATFINITE.E4M3.F32.PACK_AB_MERGE_C R70, R71.reuse, R70, RZ ;  /* 0x000000464746723e */ /* 0x044fe200048070ff */
[----:B------:R-:W-:-:S03]  /*4840*/  FADD.FTZ R71, R71, R2 ;  /* 0x0000000247477221 */ /* 0x000fc60000010000 */
[----:B------:R-:W-:-:S03]  /*4850*/  F2FP.SATFINITE.E4M3.F32.PACK_AB_MERGE_C R143, R9, R58, R70 ;  /* 0x0000003a098f723e */ /* 0x000fc60004807046 */
[----:B------:R-:W1:Y:S08]  /*4860*/  MUFU.EX2 R74, R74 ;  /* 0x0000004a004a7308 */ /* 0x000e700000000800 */
[----:B------:R-:W2:Y:S01]  /*4870*/  MUFU.EX2 R75, R75 ;  /* 0x0000004b004b7308 */ /* 0x000ea20000000800 */
[----:B0-----:R-:W-:Y:S01]  /*4880*/  F2FP.SATFINITE.E4M3.F32.PACK_AB_MERGE_C R136, R49, R44, R6 ;  /* 0x0000002c3188723e */ /* 0x001fe20004807006 */
[----:B------:R-:W-:-:S04]  /*4890*/  FADD.FTZ R44, R44, R45 ;  /* 0x0000002d2c2c7221 */ /* 0x000fc80000010000 */
[----:B------:R-:W-:Y:S02]  /*48a0*/  FADD.FTZ R49, R49, R44 ;  /* 0x0000002c31317221 */ /* 0x000fe40000010000 */
[----:B------:R-:W0:Y:S01]  /*48b0*/  MUFU.EX2 R78, R78 ;  /* 0x0000004e004e7308 */ /* 0x000e220000000800 */
[----:B-1----:R-:W-:-:S01]  /*48c0*/  FADD.FTZ R2, R74, R71 ;  /* 0x000000474a027221 */ /* 0x002fc20000010000 */
[----:B------:R-:W-:-:S04]  /*48d0*/  FADD.FTZ R48, R48, R49 ;  /* 0x0000003130307221 */ /* 0x000fc80000010000 */
[----:B------:R-:W-:Y:S02]  /*48e0*/  FADD.FTZ R53, R53, R48 ;  /* 0x0000003035357221 */ /* 0x000fe40000010000 */
[----:B------:R-:W-:Y:S01]  /*48f0*/  MUFU.EX2 R56, R56 ;  /* 0x0000003800387308 */ /* 0x000fe20000000800 */
[----:B--2---:R-:W-:-:S07]  /*4900*/  FADD.FTZ R3, R75, R2 ;  /* 0x000000024b037221 */ /* 0x004fce0000010000 */
[----:B------:R-:W1:Y:S01]  /*4910*/  MUFU.EX2 R61, R61 ;  /* 0x0000003d003d7308 */ /* 0x000e620000000800 */
[----:B0-----:R-:W-:-:S07]  /*4920*/  FADD.FTZ R2, R78, R3 ;  /* 0x000000034e027221 */ /* 0x001fce0000010000 */
[----:B------:R-:W0:Y:S08]  /*4930*/  MUFU.EX2 R79, R79 ;  /* 0x0000004f004f7308 */ /* 0x000e300000000800 */
[----:B------:R-:W-:Y:S01]  /*4940*/  MUFU.EX2 R52, R52 ;  /* 0x0000003400347308 */ /* 0x000fe20000000800 */
[----:B-1----:R-:W-:-:S07]  /*4950*/  F2FP.SATFINITE.E4M3.F32.PACK_AB_MERGE_C R6, R61, R56, RZ ;  /* 0x000000383d06723e */ /* 0x002fce00048070ff */
[----:B------:R-:W1:Y:S01]  /*4960*/  MUFU.EX2 R57, R57 ;  /* 0x0000003900397308 */ /* 0x000e620000000800 */
[C---:B0-----:R-:W-:Y:S01]  /*4970*/  F2FP.SATFINITE.E4M3.F32.PACK_AB_MERGE_C R78, R79.reuse, R78, RZ ;  /* 0x0000004e4f4e723e */ /* 0x041fe200048070ff */
[----:B------:R-:W-:-:S03]  /*4980*/  FADD.FTZ R79, R79, R2 ;  /* 0x000000024f4f7221 */ /* 0x000fc60000010000 */
[----:B------:R-:W-:-:S03]  /*4990*/  F2FP.SATFINITE.E4M3.F32.PACK_AB_MERGE_C R137, R75, R74, R78 ;  /* 0x0000004a4b89723e */ /* 0x000fc6000480704e */
[----:B------:R-:W0:Y:S08]  /*49a0*/  MUFU.EX2 R82, R82 ;  /* 0x0000005200527308 */ /* 0x000e300000000800 */
[----:B------:R-:W2:Y:S01]  /*49b0*/  MUFU.EX2 R83, R83 ;  /* 0x0000005300537308 */ /* 0x000ea20000000800 */
[----:B-1----:R-:W-:Y:S01]  /*49c0*/  F2FP.SATFINITE.E4M3.F32.PACK_AB_MERGE_C R138, R57, R52, R6 ;  /* 0x00000034398a723e */ /* 0x002fe20004807006 */
[----:B------:R-:W-:-:S04]  /*49d0*/  FADD.FTZ R52, R52, R53 ;  /* 0x0000003534347221 */ /* 0x000fc80000010000 */
[----:B------:R-:W-:Y:S02]  /*49e0*/  FADD.FTZ R57, R57, R52 ;  /* 0x0000003439397221 */ /* 0x000fe40000010000 */
[----:B------:R-:W1:Y:S01]  /*49f0*/  MUFU.EX2 R86, R86 ;  /* 0x0000005600567308 */ /* 0x000e620000000800 */
[----:B0-----:R-:W-:-:S01]  /*4a00*/  FADD.FTZ R2, R82, R79 ;  /* 0x0000004f52027221 */ /* 0x001fc20000010000 */
[----:B------:R-:W-:-:S06]  /*4a10*/  FADD.FTZ R56, R56, R57 ;  /* 0x0000003938387221 */ /* 0x000fcc0000010000 */
[----:B------:R-:W0:Y:S01]  /*4a20*/  MUFU.EX2 R7, R60 ;  /* 0x0000003c00077308 */ /* 0x000e220000000800 */
[----:B--2---:R-:W-:-:S04]  /*4a30*/  FADD.FTZ R3, R83, R2 ;  /* 0x0000000253037221 */ /* 0x004fc80000010000 */
[----:B-1----:R-:W-:Y:S01]  /*4a40*/  FADD.FTZ R2, R86, R3 ;  /* 0x0000000356027221 */ /* 0x002fe20000010000 */
[----:B------:R-:W-:-:S01]  /*4a50*/  FADD.FTZ R3, R61, R56 ;  /* 0x000000383d037221 */ /* 0x000fc20000010000 */
[C---:B0-----:R-:W-:Y:S02]  /*4a60*/  F2FP.SATFINITE.E4M3.F32.PACK_AB_MERGE_C R6, R7.reuse, R86, RZ ;  /* 0x000000560706723e */ /* 0x041fe400048070ff */
[----:B------:R-:W-:-:S02]  /*4a70*/  FADD.FTZ R2, R7, R2 ;  /* 0x0000000207027221 */ /* 0x000fc40000010000 */
[----:B------:R-:W-:Y:S01]  /*4a80*/  F2FP.SATFINITE.E4M3.F32.PACK_AB_MERGE_C R139, R83, R82, R6 ;  /* 0x00000052538b723e */ /* 0x000fe20004807006 */
[----:B------:R-:W-:Y:S06]  /*4a90*/  @P1 BRA `(.L_x_779) ;  /* 0x00000000004c1947 */ /* 0x000fec0003800000 */
[----:B------:R-:W-:Y:S01]  /*4aa0*/  ISETP.LT.AND P1, PT, RZ, UR51, PT ;  /* 0x00000033ff007c0c */ /* 0x000fe2000bf21270 */
[----:B------:R-:W-:-:S12]  /*4ab0*/  UIADD3 UR11, UR51, -0x1, URZ ;  /* 0xffffffff330b7890 */ /* 0x000fd8000fffe03f */
[----:B------:R-:W-:Y:S05]  /*4ac0*/  @P1 BRA `(.L_x_780) ;  /* 0x0000000000201947 */ /* 0x000fea0003800000 */
[----:B------:R-:W-:Y:S01]  /*4ad0*/  ULDC UR14, c[0x0][0x9e4] ;  /* 0x00027900000e7ab9 */ /* 0x000fe20000000800 */
[----:B------:R-:W-:Y:S02]  /*4ae0*/  UIADD3 UR11, -UR51, URZ, URZ ;  /* 0x0000003f330b7290 */ /* 0x000fe4000fffe13f */
[----:B------:R-:W-:-:S11]  /*4af0*/  UISETP.NE.AND UP0, UPT, UR14, 0x1, UPT ;  /* 0x000000010e00788c */ /* 0x000fd6000bf05270 */
[----:B------:R-:W-:Y:S02]  /*4b00*/  @UP0 ULDC.64 UR20, c[0x0][0x9e8] ;  /* 0x00027a0000140ab9 */ /* 0x000fe40000000a00 */
[----:B------:R-:W-:-:S04]  /*4b10*/  UIMAD.WIDE.U32 UR6, UR11, UR20, URZ ;  /* 0x000000140b0672a5 */ /* 0x000fc8000f8e003f */
[----:B------:R-:W-:-:S04]  /*4b20*/  @UP0 USHF.R.U32.HI UR11, URZ, UR21, UR7 ;  /* 0x000000153f0b0299 */ /* 0x000fc80008011607 */
[----:B------:R-:W-:Y:S01]  /*4b30*/  ULOP3.LUT UR11, URZ, UR11, URZ, 0x33, !UPT ;  /* 0x0000000b3f0b7292 */ /* 0x000fe2000f8e333f */
[----:B------:R-:W-:Y:S11]  /*4b40*/  BRA `(.L_x_781) ;  /* 0x0000000000147947 */ /* 0x000ff60003800000 */
.L_x_780:
[----:B------:R-:W-:Y:S02]  /*4b50*/  ULDC UR14, c[0x0][0x9e4] ;  /* 0x00027900000e7ab9 */ /* 0x000fe40000000800 */
[----:B------:R-:W-:-:S11]  /*4b60*/  UISETP.NE.AND UP0, UPT, UR14, 0x1, UPT ;  /* 0x000000010e00788c */ /* 0x000fd6000bf05270 */
[----:B------:R-:W-:Y:S02]  /*4b70*/  @UP0 ULDC.64 UR20, c[0x0][0x9e8] ;  /* 0x00027a0000140ab9 */ /* 0x000fe40000000a00 */
[----:B------:R-:W-:-:S04]  /*4b80*/  UIMAD.WIDE.U32 UR6, UR11, UR20, URZ ;  /* 0x000000140b0672a5 */ /* 0x000fc8000f8e003f */
[----:B------:R-:W-:-:S12]  /*4b90*/  @UP0 USHF.R.U32.HI UR11, URZ, UR21, UR7 ;  /* 0x000000153f0b0299 */ /* 0x000fd80008011607 */
.L_x_781:
[----:B------:R-:W-:-:S04]  /*4ba0*/  UIMAD UR11, UR11, UR14, UR14 ;  /* 0x0000000e0b0b72a4 */ /* 0x000fc8000f8e020e */
[----:B------:R-:W-:-:S04]  /*4bb0*/  UISETP.LT.AND UP0, UPT, UR10, UR11, UPT ;  /* 0x0000000b0a00728c */ /* 0x000fc8000bf01270 */
[----:B------:R-:W-:-:S12]  /*4bc0*/  USEL UR10, UR10, UR11, UP0 ;  /* 0x0000000b0a0a7287 */ /* 0x000fd80008000000 */
.L_x_779:
[----:B------:R-:W-:Y:S01]  /*4bd0*/  USHF.R.S32.HI UR6, URZ, 0x1f, UR10 ;  /* 0x0000001f3f067899 */ /* 0x000fe2000801140a */
[----:B------:R-:W-:Y:S02]  /*4be0*/  CS2R R134, SRZ ;  /* 0x0000000000867805 */ /* 0x000fe4000001ff00 */
        /* <DEDUP_REMOVED lines=10> */
[----:B------:R-:W-:Y:S01]  /*4c90*/  UISETP.LT.AND UP0, UPT, UR44, UR6, UPT ;  /* 0x000000062c00728c */ /* 0x000fe2000bf01270 */
[----:B------:R-:W-:Y:S02]  /*4ca0*/  CS2R R116, SRZ ;  /* 0x0000000000747805 */ /* 0x000fe4000001ff00 */
[----:B------:R-:W-:Y:S02]  /*4cb0*/  CS2R R114, SRZ ;  /* 0x0000000000727805 */ /* 0x000fe4000001ff00 */
[----:B------:R-:W-:Y:S01]  /*4cc0*/  CS2R R112, SRZ ;  /* 0x0000000000707805 */ /* 0x000fe2000001ff00 */
[----:B------:R-:W-:Y:S01]  /*4cd0*/  USEL UR17, UR44, UR6, !UP0 ;  /* 0x000000062c117287 */ /* 0x000fe2000c000000 */
[----:B------:R-:W-:-:S02]  /*4ce0*/  CS2R R110, SRZ ;  /* 0x00000000006e7805 */ /* 0x000fc4000001ff00 */
[----:B------:R-:W-:Y:S02]  /*4cf0*/  CS2R R108, SRZ ;  /* 0x00000000006c7805 */ /* 0x000fe4000001ff00 */
[----:B------:R-:W-:Y:S02]  /*4d00*/  CS2R R106, SRZ ;  /* 0x00000000006a7805 */ /* 0x000fe4000001ff00 */
[----:B------:R-:W-:Y:S02]  /*4d10*/  CS2R R104, SRZ ;  /* 0x0000000000687805 */ /* 0x000fe4000001ff00 */
[----:B------:R-:W-:Y:S02]  /*4d20*/  CS2R R102, SRZ ;  /* 0x0000000000667805 */ /* 0x000fe4000001ff00 */
[----:B------:R-:W-:Y:S02]  /*4d30*/  ISETP.GE.AND P1, PT, R10, UR17, PT ;  /* 0x000000110a007c0c */ /* 0x000fe4000bf26270 */
[----:B------:R-:W-:-:S02]  /*4d40*/  CS2R R100, SRZ ;  /* 0x0000000000647805 */ /* 0x000fc4000001ff00 */
[----:B------:R-:W-:Y:S02]  /*4d50*/  CS2R R98, SRZ ;  /* 0x0000000000627805 */ /* 0x000fe4000001ff00 */
[----:B------:R-:W-:Y:S02]  /*4d60*/  CS2R R96, SRZ ;  /* 0x0000000000607805 */ /* 0x000fe4000001ff00 */
[----:B------:R-:W-:Y:S02]  /*4d70*/  CS2R R94, SRZ ;  /* 0x00000000005e7805 */ /* 0x000fe4000001ff00 */
[----:B------:R-:W-:Y:S02]  /*4d80*/  CS2R R92, SRZ ;  /* 0x00000000005c7805 */ /* 0x000fe4000001ff00 */
[----:B------:R-:W-:Y:S02]  /*4d90*/  CS2R R90, SRZ ;  /* 0x00000000005a7805 */ /* 0x000fe4000001ff00 */
[----:B------:R-:W-:Y:S01]  /*4da0*/  CS2R R88, SRZ ;  /* 0x0000000000587805 */ /* 0x000fe2000001ff00 */
[----:B------:R-:W-:Y:S06]  /*4db0*/  @!P1 BRA `(.L_x_782) ;  /* 0x0000002c00489947 */ /* 0x000fec0003800000 */
[----:B------:R-:W-:Y:S01]  /*4dc0*/  IMAD.MOV.U32 R9, RZ, RZ, R11 ;  /* 0x000000ffff097224 */ /* 0x000fe200078e000b */
[----:B------:R-:W-:Y:S01]  /*4dd0*/  UMOV UR20, UR36 ;  /* 0x0000002400147c82 */ /* 0x000fe20008000000 */
[----:B------:R-:W-:Y:S01]  /*4de0*/  IMAD.MOV.U32 R8, RZ, RZ, R0 ;  /* 0x000000ffff087224 */ /* 0x000fe200078e0000 */
[----:B------:R-:W-:Y:S01]  /*4df0*/  UMOV UR21, UR37 ;  /* 0x0000002500157c82 */ /* 0x000fe20008000000 */
[----:B------:R-:W-:Y:S01]  /*4e00*/  IMAD.MOV.U32 R135, RZ, RZ, RZ ;  /* 0x000000ffff877224 */ /* 0x000fe200078e00ff */
[----:B------:R-:W-:Y:S01]  /*4e10*/  ULDC UR22, c[0x0][0x9e4] ;  /* 0x0002790000167ab9 */ /* 0x000fe20000000800 */
[----:B------:R-:W-:Y:S01]  /*4e20*/  ULDC UR18, c[0x0][0x9dc] ;  /* 0x0002770000127ab9 */ /* 0x000fe20000000800 */
[----:B------:R-:W-:-:S05]  /*4e30*/  ULDC UR23, c[0x0][0x9e0] ;  /* 0x0002780000177ab9 */ /* 0x000fca0000000800 */
.L_x_801:
[----:B------:R-:W-:-:S04]  /*4e40*/  UISETP.NE.AND UP0, UPT, UR21, 0x1, UPT ;  /* 0x000000011500788c */ /* 0x000fc8000bf05270 */
[----:B------:R-:W-:-:S04]  /*4e50*/  USEL UR36, URZ, 0x1, UP0 ;  /* 0x000000013f247887 */ /* 0x000fc80008000000 */
[----:B------:R-:W-:Y:S01]  /*4e60*/  ULOP3.LUT UR36, UR20, UR36, URZ, 0x3c, !UPT ;  /* 0x0000002414247292 */ /* 0x000fe2000f8e3c3f */
[----:B------:R-:W-:Y:S11]  /*4e70*/  @!P0 BRA `(.L_x_783) ;  /* 0x0000000000048947 */ /* 0x000ff60003800000 */
[----:B------:R-:W-:Y:S01]  /*4e80*/  BPT.TRAP 0x1 ;  /* 0x000000040000795c */ /* 0x000fe20000300000 */
.L_x_783:
[----:B------:R-:W-:Y:S01]  /*4e90*/  UIADD3 UR37, UR21, 0x1, URZ ;  /* 0x0000000115257890 */ /* 0x000fe2000fffe03f */
[----:B------:R-:W-:-:S03]  /*4ea0*/  IMAD.U32 R0, RZ, RZ, UR36 ;  /* 0x00000024ff007e24 */ /* 0x000fc6000f8e00ff */
[----:B------:R-:W-:Y:S02]  /*4eb0*/  UISETP.NE.AND UP0, UPT, UR37, 0x2, UPT ;  /* 0x000000022500788c */ /* 0x000fe4000bf05270 */
[----:B------:R-:W-:Y:S02]  /*4ec0*/  SHF.L.U32 R0, R0, 0x1f, RZ ;  /* 0x0000001f00007819 */ /* 0x000fe400000006ff */
[----:B------:R-:W-:-:S04]  /*4ed0*/  USEL UR37, UR37, URZ, UP0 ;  /* 0x0000003f25257287 */ /* 0x000fc80008000000 */
[----:B------:R-:W-:-:S09]  /*4ee0*/  ULEA UR19, UR37, UR46, 0x3 ;  /* 0x0000002e25137291 */ /* 0x000fd2000f8e183f */
[----:B------:R0:W1:Y:S01]  /*4ef0*/  SYNCS.PHASECHK.TRANS64.TRYWAIT P1, [UR19+0x19c30], R0 ;  /* 0x019c3000ff0075a7 */ /* 0x0000620008020153 */
[----:B------:R-:W-:Y:S05]  /*4f00*/  @!P0 BRA `(.L_x_784) ;  /* 0x0000000000048947 */ /* 0x000fea0003800000 */
[----:B------:R-:W-:Y:S01]  /*4f10*/  BPT.TRAP 0x1 ;  /* 0x000000040000795c */ /* 0x000fe20000300000 */
.L_x_784:
[----:B-1----:R-:W-:Y:S05]  /*4f20*/  @P1 BRA `(.L_x_785) ;  /* 0x0000000000081947 */ /* 0x002fea0003800000 */
[----:B------:R-:W1:Y:S02]  /*4f30*/  SYNCS.PHASECHK.TRANS64.TRYWAIT P1, [UR19+0x19c30], R0 ;  /* 0x019c3000ff0075a7 */ /* 0x000e640008020153 */
[----:B-1----:R-:W-:Y:S05]  /*4f40*/  @!P1 BRA `(.L_x_786) ;  /* 0x000000e400ac9947 */ /* 0x002fea0003800000 */
.L_x_785:
        /* <DEDUP_REMOVED lines=17> */
.L_x_787:
[----:B------:R-:W-:Y:S01]  /*5060*/  ULEA UR11, UR21, UR46, 0x3 ;  /* 0x0000002e150b7291 */ /* 0x000fe2000f8e183f */
[----:B01----:R-:W-:-:S05]  /*5070*/  IMAD.U32 R0, RZ, RZ, UR20 ;  /* 0x00000014ff007e24 */ /* 0x003fca000f8e00ff */
[----:B------:R-:W-:-:S04]  /*5080*/  SHF.L.U32 R0, R0, 0x1f, RZ ;  /* 0x0000001f00007819 */ /* 0x000fc800000006ff */
[----:B------:R0:W1:Y:S01]  /*5090*/  SYNCS.PHASECHK.TRANS64.TRYWAIT P1, [UR11+0x19c50], R0 ;  /* 0x019c5000ff0075a7 */ /* 0x000062000802014b */
[----:B------:R-:W-:Y:S05]  /*50a0*/  @!P0 BRA `(.L_x_788) ;  /* 0x0000000000048947 */ /* 0x000fea0003800000 */
[----:B------:R-:W-:Y:S01]  /*50b0*/  BPT.TRAP 0x1 ;  /* 0x000000040000795c */ /* 0x000fe20000300000 */
.L_x_788:
[----:B-1----:R-:W-:Y:S05]  /*50c0*/  @P1 BRA `(.L_x_789) ;  /* 0x0000000000081947 */ /* 0x002fea0003800000 */
[----:B------:R-:W1:Y:S02]  /*50d0*/  SYNCS.PHASECHK.TRANS64.TRYWAIT P1, [UR11+0x19c50], R0 ;  /* 0x019c5000ff0075a7 */ /* 0x000e64000802014b */
[----:B-1----:R-:W-:Y:S05]  /*50e0*/  @!P1 BRA `(.L_x_790) ;  /* 0x000000e4005c9947 */ /* 0x002fea0003800000 */
.L_x_789:
        /* <DEDUP_REMOVED lines=27> */
.L_x_791:
[----:B------:R-:W-:Y:S01]  /*52a0*/  UISETP.NE.AND UP1, UPT, UR50, URZ, UPT ;  /* 0x0000003f3200728c */ /* 0x000fe2000bf25270 */
[----:B------:R-:W-:Y:S01]  /*52b0*/  VIADD R15, R18, UR41 ;  /* 0x00000029120f7c36 */ /* 0x000fe20008000000 */
[----:B------:R-:W2:Y:S01]  /*52c0*/  LDC R4, c[0x0][0x2f0] ;  /* 0x0000bc00ff047b82 */ /* 0x000ea20000000800 */
[----:B------:R-:W-:Y:S02]  /*52d0*/  UISETP.NE.AND UP0, UPT, UR49, URZ, UPT ;  /* 0x0000003f3100728c */ /* 0x000fe4000bf05270 */
[----:B------:R-:W-:Y:S01]  /*52e0*/  UIADD3 UR19, UR19, 0x19c40, URZ ;  /* 0x00019c4013137890 */ /* 0x000fe2000fffe03f */
[----:B------:R-:W-:Y:S02]  /*52f0*/  PLOP3.LUT P1, PT, PT, PT, UP1, 0x80, 0x0 ;  /* 0x000000000000781c */ /* 0x000fe40003f2f018 */
[----:B------:R-:W-:Y:S01]  /*5300*/  PLOP3.LUT P2, PT, PT, PT, UP1, 0x80, 0x0 ;  /* 0x000000000000781c */ /* 0x000fe20003f4f018 */
[----:B------:R-:W-:Y:S01]  /*5310*/  UPRMT UR19, UR45, 0x654, UR19 ;  /* 0x000006542d137896 */ /* 0x000fe20008000013 */
[----:B-1----:R-:W1:Y:S01]  /*5320*/  LDC R5, c[0x0][0x288] ;  /* 0x0000a200ff057b82 */ /* 0x002e620000000800 */
[----:B------:R-:W-:-:S07]  /*5330*/  @UP1 ULDC UR6, c[0x0][0x44c] ;  /* 0x0001130000061ab9 */ /* 0x000fce0000000800 */
[----:B------:R-:W-:Y:S01]  /*5340*/  SYNCS.ARRIVE.TRANS64.RED.A1T0 RZ, [UR19], RZ ;  /* 0x000000ffffff79a7 */ /* 0x000fe20008100413 */
[----:B0-----:R-:W-:Y:S01]  /*5350*/  @P1 IMAD.HI.U32 R0, R15, UR6, RZ ;  /* 0x000000060f001c27 */ /* 0x001fe2000f8e00ff */
[----:B------:R-:W-:Y:S01]  /*5360*/  @UP1 ULDC UR6, c[0x0][0x450] ;  /* 0x0001140000061ab9 */ /* 0x000fe20000000800 */
[----:B------:R-:W-:-:S03]  /*5370*/  PLOP3.LUT P1, PT, PT, PT, UP0, 0x40, 0x0 ;  /* 0x000000000000781c */ /* 0x000fc60003f2e808 */
[----:B------:R-:W-:Y:S01]  /*5380*/  @P2 SHF.R.U32.HI R15, RZ, UR6, R0 ;  /* 0x00000006ff0f2c19 */ /* 0x000fe20008011600 */
[----:B------:R-:W-:Y:S01]  /*5390*/  IMAD.SHL.U32 R0, R10, 0x80, RZ ;  /* 0x000000800a007824 */ /* 0x000fe200078e00ff */
[----:B------:R-:W-:-:S03]  /*53a0*/  ULOP3.LUT UR6, URZ, UR18, URZ, 0x33, !UPT ;  /* 0x000000123f067292 */ /* 0x000fc6000f8e333f */
[----:B------:R-:W0:Y:S01]  /*53b0*/  SHFL.IDX PT, R21, R15, RZ, 0x1c1f ;  /* 0x001c1fff0f157589 */ /* 0x000e2200000e0000 */
[----:B------:R-:W-:-:S05]  /*53c0*/  IADD3 R7, -R0, 0x1, RZ ;  /* 0x0000000100077810 */ /* 0x000fca0007ffe1ff */
[----:B------:R-:W-:-:S04]  /*53d0*/  IMAD R7, R16, -0x2, R7 ;  /* 0xfffffffe10077824 */ /* 0x000fc800078e0207 */
[----:B--2---:R-:W-:-:S04]  /*53e0*/  IMAD R6, R4, UR42, R7 ;  /* 0x0000002a04067c24 */ /* 0x004fc8000f8e0207 */
[----:B-1----:R-:W-:-:S04]  /*53f0*/  IMAD.IADD R6, R6, 0x1, -R5 ;  /* 0x0000000106067824 */ /* 0x002fc800078e0a05 */
[C---:B------:R-:W-:Y:S02]  /*5400*/  VIADD R14, R6.reuse, UR23 ;  /* 0x00000017060e7c36 */ /* 0x040fe40008000000 */
[----:B------:R-:W-:Y:S02]  /*5410*/  VIADD R13, R6, UR6 ;  /* 0x00000006060d7c36 */ /* 0x000fe40008000000 */
[--C-:B0-----:R-:W-:Y:S02]  /*5420*/  IMAD.IADD R12, R14, 0x1, R21.reuse ;  /* 0x000000010e0c7824 */ /* 0x101fe400078e0215 */
[----:B------:R-:W-:Y:S01]  /*5430*/  IMAD.IADD R11, R13, 0x1, R21 ;  /* 0x000000010d0b7824 */ /* 0x000fe200078e0215 */
[----:B------:R-:W-:Y:S06]  /*5440*/  @P1 BRA `(.L_x_792) ;  /* 0x00000000005c1947 */ /* 0x000fec0003800000 */
[----:B------:R-:W-:Y:S01]  /*5450*/  IMAD R6, R4, UR42, R21 ;  /* 0x0000002a04067c24 */ /* 0x000fe2000f8e0215 */
[----:B------:R-:W-:Y:S03]  /*5460*/  BSSY B0, `(.L_x_793) ;  /* 0x0000011000007945 */ /* 0x000fe60003800000 */
[----:B------:R-:W-:-:S05]  /*5470*/  IMAD.IADD R21, R6, 0x1, -R5 ;  /* 0x0000000106157824 */ /* 0x000fca00078e0a05 */
[----:B------:R-:W-:-:S13]  /*5480*/  ISETP.GT.AND P1, PT, R21, -0x1, PT ;  /* 0xffffffff1500780c */ /* 0x000fda0003f24270 */
[----:B------:R-:W-:Y:S05]  /*5490*/  @P1 BRA `(.L_x_794) ;  /* 0x0000000000201947 */ /* 0x000fea0003800000 */
[----:B------:R-:W-:Y:S01]  /*54a0*/  IMAD.U32 R20, RZ, RZ, UR22 ;  /* 0x00000016ff147e24 */ /* 0x000fe2000f8e00ff */
[----:B------:R-:W-:-:S04]  /*54b0*/  LOP3.LUT R21, RZ, R21, RZ, 0x33, !PT ;  /* 0x00000015ff157212 */ /* 0x000fc800078e33ff */
[----:B------:R-:W-:-:S13]  /*54c0*/  ISETP.NE.AND P1, PT, R20, 0x1, PT ;  /* 0x000000011400780c */ /* 0x000fda0003f25270 */
[----:B------:R-:W0:Y:S02]  /*54d0*/  @P1 LDC.64 R6, c[0x0][0x9e8] ;  /* 0x00027a00ff061b82 */ /* 0x000e240000000a00 */
[----:B0-----:R-:W-:-:S05]  /*54e0*/  @P1 IMAD.HI.U32 R6, R21, R6, RZ ;  /* 0x0000000615061227 */ /* 0x001fca00078e00ff */
[----:B------:R-:W-:-:S04]  /*54f0*/  @P1 SHF.R.U32.HI R21, RZ, R7, R6 ;  /* 0x00000007ff151219 */ /* 0x000fc80000011606 */
[----:B------:R-:W-:Y:S01]  /*5500*/  LOP3.LUT R21, RZ, R21, RZ, 0x33, !PT ;  /* 0x00000015ff157212 */ /* 0x000fe200078e33ff */
[----:B------:R-:W-:Y:S06]  /*5510*/  BRA `(.L_x_795) ;  /* 0x0000000000147947 */ /* 0x000fec0003800000 */
.L_x_794:
[----:B------:R-:W-:-:S05]  /*5520*/  IMAD.U32 R20, RZ, RZ, UR22 ;  /* 0x00000016ff147e24 */ /* 0x000fca000f8e00ff */
[----:B------:R-:W-:-:S13]  /*5530*/  ISETP.NE.AND P1, PT, R20, 0x1, PT ;  /* 0x000000011400780c */ /* 0x000fda0003f25270 */
[----:B------:R-:W0:Y:S02]  /*5540*/  @P1 LDC.64 R6, c[0x0][0x9e8] ;  /* 0x00027a00ff061b82 */ /* 0x000e240000000a00 */
[----:B0-----:R-:W-:-:S05]  /*5550*/  @P1 IMAD.HI.U32 R6, R21, R6, RZ ;  /* 0x0000000615061227 */ /* 0x001fca00078e00ff */
[----:B------:R-:W-:-:S07]  /*5560*/  @P1 SHF.R.U32.HI R21, RZ, R7, R6 ;  /* 0x00000007ff151219 */ /* 0x000fce0000011606 */
.L_x_795:
[----:B------:R-:W-:Y:S05]  /*5570*/  BSYNC B0 ;  /* 0x0000000000007941 */ /* 0x000fea0003800000 */
.L_x_793:
[----:B------:R-:W-:-:S04]  /*5580*/  IMAD R21, R21, R20, -R0 ;  /* 0x0000001415157224 */ /* 0x000fc800078e0a00 */
[----:B------:R-:W-:-:S05]  /*5590*/  IMAD R21, R16, -0x2, R21 ;  /* 0xfffffffe10157824 */ /* 0x000fca00078e0215 */
[----:B------:R-:W-:Y:S02]  /*55a0*/  VIADDMNMX R12, R21, R20, R12, PT ;  /* 0x00000014150c7246 */ /* 0x000fe4000380010c */
[----:B------:R-:W-:-:S07]  /*55b0*/  VIMNMX R11, R11, R21, !PT ;  /* 0x000000150b0b7248 */ /* 0x000fce0007fe0100 */
.L_x_792:
[----:B------:R-:W-:Y:S01]  /*55c0*/  ISETP.GT.AND P1, PT, R10, -0x1, PT ;  /* 0xffffffff0a00780c */ /* 0x000fe20003f24270 */
[----:B------:R-:W0:Y:S01]  /*55d0*/  SHFL.IDX PT, R15, R15, 0x1, 0x1c1f ;  /* 0x003c1f000f0f7f89 */ /* 0x000e2200000e0000 */
[----:B------:R-:W-:Y:S02]  /*55e0*/  UISETP.NE.AND UP0, UPT, UR49, URZ, UPT ;  /* 0x0000003f3100728c */ /* 0x000fe4000bf05270 */
[C---:B------:R-:W-:Y:S02]  /*55f0*/  ISETP.GT.AND P3, PT, R11.reuse, 0x8, P1 ;  /* 0x000000080b00780c */ /* 0x040fe40000f64270 */
[C---:B------:R-:W-:Y:S02]  /*5600*/  ISETP.GT.AND P6, PT, R11.reuse, RZ, P1 ;  /* 0x000000ff0b00720c */ /* 0x040fe40000fc4270 */
[----:B------:R-:W-:Y:S02]  /*5610*/  ISETP.LT.OR P3, PT, R12, 0x9, P3 ;  /* 0x000000090c00780c */ /* 0x000fe40001f61670 */
[----:B------:R-:W-:-:S02]  /*5620*/  ISETP.GT.AND P2, PT, R11, 0x1, P1 ;  /* 0x000000010b00780c */ /* 0x000fc40000f44270 */
[----:B------:R-:W-:Y:S02]  /*5630*/  FSEL R28, R28, -INF , !P3 ;  /* 0xff8000001c1c7808 */ /* 0x000fe40005800000 */
[----:B------:R-:W-:Y:S02]  /*5640*/  ISETP.GT.AND P3, PT, R11, 0x19, P1 ;  /* 0x000000190b00780c */ /* 0x000fe40000f64270 */
[C---:B------:R-:W-:Y:S02]  /*5650*/  ISETP.LT.OR P6, PT, R12.reuse, 0x1, P6 ;  /* 0x000000010c00780c */ /* 0x040fe400037c1670 */
[C---:B------:R-:W-:Y:S02]  /*5660*/  ISETP.LT.OR P2, PT, R12.reuse, 0x2, P2 ;  /* 0x000000020c00780c */ /* 0x040fe40001741670 */
[----:B------:R-:W-:Y:S02]  /*5670*/  ISETP.LT.OR P3, PT, R12, 0x1a, P3 ;  /* 0x0000001a0c00780c */ /* 0x000fe40001f61670 */
[----:B------:R-:W-:-:S02]  /*5680*/  FSEL R7, R24, -INF , !P6 ;  /* 0xff80000018077808 */ /* 0x000fc40007000000 */
[----:B------:R-:W-:Y:S01]  /*5690*/  FSEL R25, R25, -INF , !P2 ;  /* 0xff80000019197808 */ /* 0x000fe20005000000 */
[--C-:B0-----:R-:W-:Y:S01]  /*56a0*/  IMAD.IADD R14, R14, 0x1, R15.reuse ;  /* 0x000000010e0e7824 */ /* 0x101fe200078e020f */
[----:B------:R-:W-:Y:S01]  /*56b0*/  ISETP.GT.AND P5, PT, R11, 0x9, P1 ;  /* 0x000000090b00780c */ /* 0x000fe20000fa4270 */
[----:B------:R-:W-:Y:S01]  /*56c0*/  IMAD.IADD R6, R13, 0x1, R15 ;  /* 0x000000010d067824 */ /* 0x000fe200078e020f */
[C---:B------:R-:W-:Y:S02]  /*56d0*/  ISETP.GT.AND P4, PT, R11.reuse, 0x10, P1 ;  /* 0x000000100b00780c */ /* 0x040fe40000f84270 */
[C---:B------:R-:W-:Y:S02]  /*56e0*/  ISETP.GT.AND P6, PT, R11.reuse, 0x11, P1 ;  /* 0x000000110b00780c */ /* 0x040fe40000fc4270 */
[----:B------:R-:W-:Y:S02]  /*56f0*/  ISETP.GT.AND P2, PT, R11, 0x18, P1 ;  /* 0x000000180b00780c */ /* 0x000fe40000f44270 */
[----:B------:R-:W-:-:S02]  /*5700*/  FSEL R37, R37, -INF , !P3 ;  /* 0xff80000025257808 */ /* 0x000fc40005800000 */
[----:B------:R-:W-:Y:S02]  /*5710*/  ISETP.GT.AND P3, PT, R11, 0x30, P1 ;  /* 0x000000300b00780c */ /* 0x000fe40000f64270 */
[C---:B------:R-:W-:Y:S02]  /*5720*/  ISETP.LT.OR P5, PT, R12.reuse, 0xa, P5 ;  /* 0x0000000a0c00780c */ /* 0x040fe40002fa1670 */
[C---:B------:R-:W-:Y:S02]  /*5730*/  ISETP.LT.OR P4, PT, R12.reuse, 0x11, P4 ;  /* 0x000000110c00780c */ /* 0x040fe40002781670 */
[C---:B------:R-:W-:Y:S02]  /*5740*/  ISETP.LT.OR P6, PT, R12.reuse, 0x12, P6 ;  /* 0x000000120c00780c */ /* 0x040fe400037c1670 */
[C---:B------:R-:W-:Y:S02]  /*5750*/  ISETP.LT.OR P2, PT, R12.reuse, 0x19, P2 ;  /* 0x000000190c00780c */ /* 0x040fe40001741670 */
[----:B------:R-:W-:-:S02]  /*5760*/  ISETP.LT.OR P3, PT, R12, 0x31, P3 ;  /* 0x000000310c00780c */ /* 0x000fc40001f61670 */
[----:B------:R-:W-:Y:S02]  /*5770*/  FSEL R29, R29, -INF , !P5 ;  /* 0xff8000001d1d7808 */ /* 0x000fe40006800000 */
[----:B------:R-:W-:Y:S02]  /*5780*/  FSEL R32, R32, -INF , !P4 ;  /* 0xff80000020207808 */ /* 0x000fe40006000000 */
[----:B------:R-:W-:Y:S02]  /*5790*/  FSEL R33, R33, -INF , !P6 ;  /* 0xff80000021217808 */ /* 0x000fe40007000000 */
[----:B------:R-:W-:Y:S02]  /*57a0*/  FSEL R36, R36, -INF , !P2 ;  /* 0xff80000024247808 */ /* 0x000fe40005000000 */
[C---:B------:R-:W-:Y:S02]  /*57b0*/  ISETP.GT.AND P5, PT, R11.reuse, 0x20, P1 ;  /* 0x000000200b00780c */ /* 0x040fe40000fa4270 */
[----:B------:R-:W-:-:S02]  /*57c0*/  ISETP.GT.AND P4, PT, R11, 0x21, P1 ;  /* 0x000000210b00780c */ /* 0x000fc40000f84270 */
[C---:B------:R-:W-:Y:S02]  /*57d0*/  ISETP.GT.AND P6, PT, R11.reuse, 0x28, P1 ;  /* 0x000000280b00780c */ /* 0x040fe40000fc4270 */
[C---:B------:R-:W-:Y:S02]  /*57e0*/  ISETP.GT.AND P2, PT, R11.reuse, 0x29, P1 ;  /* 0x000000290b00780c */ /* 0x040fe40000f44270 */
[----:B------:R-:W-:Y:S02]  /*57f0*/  FSEL R48, R48, -INF , !P3 ;  /* 0xff80000030307808 */ /* 0x000fe40005800000 */
[----:B------:R-:W-:Y:S02]  /*5800*/  ISETP.GT.AND P3, PT, R11, 0x41, P1 ;  /* 0x000000410b00780c */ /* 0x000fe40000f64270 */
[C---:B------:R-:W-:Y:S02]  /*5810*/  ISETP.LT.OR P5, PT, R12.reuse, 0x21, P5 ;  /* 0x000000210c00780c */ /* 0x040fe40002fa1670 */
[----:B------:R-:W-:-:S02]  /*5820*/  ISETP.LT.OR P4, PT, R12, 0x22, P4 ;  /* 0x000000220c00780c */ /* 0x000fc40002781670 */
[C---:B------:R-:W-:Y:S02]  /*5830*/  ISETP.LT.OR P6, PT, R12.reuse, 0x29, P6 ;  /* 0x000000290c00780c */ /* 0x040fe400037c1670 */
[C---:B------:R-:W-:Y:S02]  /*5840*/  ISETP.LT.OR P2, PT, R12.reuse, 0x2a, P2 ;  /* 0x0000002a0c00780c */ /* 0x040fe40001741670 */
[----:B------:R-:W-:Y:S02]  /*5850*/  ISETP.LT.OR P3, PT, R12, 0x42, P3 ;  /* 0x000000420c00780c */ /* 0x000fe40001f61670 */
[----:B------:R-:W-:Y:S02]  /*5860*/  FSEL R40, R40, -INF , !P5 ;  /* 0xff80000028287808 */ /* 0x000fe40006800000 */
[----:B------:R-:W-:Y:S02]  /*5870*/  FSEL R41, R41, -INF , !P4 ;  /* 0xff80000029297808 */ /* 0x000fe40006000000 */
[----:B------:R-:W-:-:S02]  /*5880*/  FSEL R44, R44, -INF , !P6 ;  /* 0xff8000002c2c7808 */ /* 0x000fc40007000000 */
[----:B------:R-:W-:Y:S02]  /*5890*/  FSEL R45, R45, -INF , !P2 ;  /* 0xff8000002d2d7808 */ /* 0x000fe40005000000 */
[C---:B------:R-:W-:Y:S02]  /*58a0*/  ISETP.GT.AND P5, PT, R11.reuse, 0x31, P1 ;  /* 0x000000310b00780c */ /* 0x040fe40000fa4270 */
        /* <DEDUP_REMOVED lines=34> */
[----:B------:R-:W-:Y:S02]  /*5ad0*/  PLOP3.LUT P3, PT, PT, PT, UP0, 0x40, 0x0 ;  /* 0x000000000000781c */ /* 0x000fe40003f6e808 */
[C---:B------:R-:W-:Y:S02]  /*5ae0*/  ISETP.LT.OR P5, PT, R12.reuse, 0x5a, P5 ;  /* 0x0000005a0c00780c */ /* 0x040fe40002fa1670 */
[C---:B------:R-:W-:Y:S02]  /*5af0*/  ISETP.LT.OR P4, PT, R12.reuse, 0x61, P4 ;  /* 0x000000610c00780c */ /* 0x040fe40002781670 */
[C---:B------:R-:W-:Y:S02]  /*5b00*/  ISETP.LT.OR P6, PT, R12.reuse, 0x62, P6 ;  /* 0x000000620c00780c */ /* 0x040fe400037c1670 */
[----:B------:R-:W-:Y:S02]  /*5b10*/  ISETP.LT.OR P2, PT, R12, 0x69, P2 ;  /* 0x000000690c00780c */ /* 0x000fe40001741670 */
[----:B------:R-:W-:-:S02]  /*5b20*/  FSEL R69, R69, -INF , !P5 ;  /* 0xff80000045457808 */ /* 0x000fc40006800000 */
[----:B------:R-:W-:Y:S02]  /*5b30*/  FSEL R72, R72, -INF , !P4 ;  /* 0xff80000048487808 */ /* 0x000fe40006000000 */
[----:B------:R-:W-:Y:S02]  /*5b40*/  FSEL R73, R73, -INF , !P6 ;  /* 0xff80000049497808 */ /* 0x000fe40007000000 */
[----:B------:R-:W-:Y:S02]  /*5b50*/  FSEL R76, R76, -INF , !P2 ;  /* 0xff8000004c4c7808 */ /* 0x000fe40005000000 */
[C---:B------:R-:W-:Y:S02]  /*5b60*/  ISETP.GT.AND P5, PT, R11.reuse, 0x70, P1 ;  /* 0x000000700b00780c */ /* 0x040fe40000fa4270 */
[C---:B------:R-:W-:Y:S02]  /*5b70*/  ISETP.GT.AND P4, PT, R11.reuse, 0x71, P1 ;  /* 0x000000710b00780c */ /* 0x040fe40000f84270 */
[----:B------:R-:W-:-:S02]  /*5b80*/  ISETP.GT.AND P6, PT, R11, 0x78, P1 ;  /* 0x000000780b00780c */ /* 0x000fc40000fc4270 */
[----:B------:R-:W-:Y:S02]  /*5b90*/  ISETP.GT.AND P2, PT, R11, 0x79, P1 ;  /* 0x000000790b00780c */ /* 0x000fe40000f44270 */
[C---:B------:R-:W-:Y:S02]  /*5ba0*/  ISETP.LT.OR P5, PT, R12.reuse, 0x71, P5 ;  /* 0x000000710c00780c */ /* 0x040fe40002fa1670 */
[C---:B------:R-:W-:Y:S02]  /*5bb0*/  ISETP.LT.OR P4, PT, R12.reuse, 0x72, P4 ;  /* 0x000000720c00780c */ /* 0x040fe40002781670 */
[C---:B------:R-:W-:Y:S02]  /*5bc0*/  ISETP.LT.OR P6, PT, R12.reuse, 0x79, P6 ;  /* 0x000000790c00780c */ /* 0x040fe400037c1670 */
[----:B------:R-:W-:Y:S02]  /*5bd0*/  ISETP.LT.OR P2, PT, R12, 0x7a, P2 ;  /* 0x0000007a0c00780c */ /* 0x000fe40001741670 */
[----:B------:R-:W-:-:S02]  /*5be0*/  FSEL R80, R80, -INF , !P5 ;  /* 0xff80000050507808 */ /* 0x000fc40006800000 */
[----:B------:R-:W-:Y:S02]  /*5bf0*/  FSEL R81, R81, -INF , !P4 ;  /* 0xff80000051517808 */ /* 0x000fe40006000000 */
[----:B------:R-:W-:Y:S02]  /*5c00*/  FSEL R84, R84, -INF , !P6 ;  /* 0xff80000054547808 */ /* 0x000fe40007000000 */
[----:B------:R-:W-:Y:S01]  /*5c10*/  FSEL R85, R85, -INF , !P2 ;  /* 0xff80000055557808 */ /* 0x000fe20005000000 */
        /* <DEDUP_REMOVED lines=14> */
.L_x_798:
[----:B------:R-:W-:-:S05]  /*5d00*/  IMAD.U32 R15, RZ, RZ, UR22 ;  /* 0x00000016ff0f7e24 */ /* 0x000fca000f8e00ff */
[----:B------:R-:W-:-:S13]  /*5d10*/  ISETP.NE.AND P2, PT, R15, 0x1, PT ;  /* 0x000000010f00780c */ /* 0x000fda0003f45270 */
[----:B------:R-:W0:Y:S02]  /*5d20*/  @P2 LDC.64 R12, c[0x0][0x9e8] ;  /* 0x00027a00ff0c2b82 */ /* 0x000e240000000a00 */
[----:B0-----:R-:W-:-:S05]  /*5d30*/  @P2 IMAD.HI.U32 R12, R11, R12, RZ ;  /* 0x0000000c0b0c2227 */ /* 0x001fca00078e00ff */
[----:B------:R-:W-:-:S07]  /*5d40*/  @P2 SHF.R.U32.HI R11, RZ, R13, R12 ;  /* 0x0000000dff0b2219 */ /* 0x000fce000001160c */
.L_x_799:
[----:B------:R-:W-:Y:S05]  /*5d50*/  BSYNC B0 ;  /* 0x0000000000007941 */ /* 0x000fea0003800000 */
.L_x_797:
[----:B------:R-:W-:-:S04]  /*5d60*/  IMAD R11, R11, R15, -R0 ;  /* 0x0000000f0b0b7224 */ /* 0x000fc800078e0a00 */
[----:B------:R-:W-:-:S05]  /*5d70*/  IMAD R11, R16, -0x2, R11 ;  /* 0xfffffffe100b7824 */ /* 0x000fca00078e020b */
[----:B------:R-:W-:Y:S02]  /*5d80*/  VIADDMNMX R14, R11, R15, R14, PT ;  /* 0x0000000f0b0e7246 */ /* 0x000fe4000380010e */
[----:B------:R-:W-:-:S07]  /*5d90*/  VIMNMX R6, R6, R11, !PT ;  /* 0x0000000b06067248 */ /* 0x000fce0007fe0100 */
.L_x_796:
[----:B------:R-:W-:Y:S01]  /*5da0*/  FMNMX.FTZ R0, R7, R8, !PT ;  /* 0x0000000807007209 */ /* 0x000fe20007810000 */
[----:B------:R-:W-:Y:S01]  /*5db0*/  IMAD.U32 R15, RZ, RZ, UR43 ;  /* 0x0000002bff0f7e24 */ /* 0x000fe2000f8e00ff */
[----:B------:R-:W-:Y:S02]  /*5dc0*/  ISETP.GT.AND P5, PT, R6, 0x10, P1 ;  /* 0x000000100600780c */ /* 0x000fe40000fa4270 */
[----:B------:R-:W-:Y:S02]  /*5dd0*/  FMNMX.FTZ R11, R25, R0, !PT ;  /* 0x00000000190b7209 */ /* 0x000fe40007810000 */
[----:B------:R-:W-:Y:S02]  /*5de0*/  ISETP.LT.OR P5, PT, R14, 0x11, P5 ;  /* 0x000000110e00780c */ /* 0x000fe40002fa1670 */
[----:B------:R-:W-:Y:S02]  /*5df0*/  FMNMX.FTZ R0, R28, R11, !PT ;  /* 0x0000000b1c007209 */ /* 0x000fe40007810000 */
[----:B------:R-:W-:-:S02]  /*5e00*/  FSEL R34, R34, -INF , !P5 ;  /* 0xff80000022227808 */ /* 0x000fc40006800000 */
[----:B------:R-:W-:Y:S02]  /*5e10*/  FMNMX.FTZ R11, R29, R0, !PT ;  /* 0x000000001d0b7209 */ /* 0x000fe40007810000 */
[----:B------:R-:W-:Y:S02]  /*5e20*/  ISETP.GT.AND P5, PT, R6, 0x20, P1 ;  /* 0x000000200600780c */ /* 0x000fe40000fa4270 */
[----:B------:R-:W-:Y:S02]  /*5e30*/  FMNMX.FTZ R0, R32, R11, !PT ;  /* 0x0000000b20007209 */ /* 0x000fe40007810000 */
[----:B------:R-:W-:Y:S02]  /*5e40*/  ISETP.LT.OR P5, PT, R14, 0x21, P5 ;  /* 0x000000210e00780c */ /* 0x000fe40002fa1670 */
[----:B------:R-:W-:Y:S02]  /*5e50*/  FMNMX.FTZ R11, R33, R0, !PT ;  /* 0x00000000210b7209 */ /* 0x000fe40007810000 */
[----:B------:R-:W-:-:S02]  /*5e60*/  FSEL R42, R42, -INF , !P5 ;  /* 0xff8000002a2a7808 */ /* 0x000fc40006800000 */
[----:B------:R-:W-:Y:S02]  /*5e70*/  FMNMX.FTZ R0, R36, R11, !PT ;  /* 0x0000000b24007209 */ /* 0x000fe40007810000 */
[C---:B------:R-:W-:Y:S02]  /*5e80*/  ISETP.GT.AND P5, PT, R6.reuse, RZ, P1 ;  /* 0x000000ff0600720c */ /* 0x040fe40000fa4270 */
[----:B------:R-:W-:Y:S02]  /*5e90*/  FMNMX.FTZ R11, R37, R0, !PT ;  /* 0x00000000250b7209 */ /* 0x000fe40007810000 */
[----:B------:R-:W-:Y:S02]  /*5ea0*/  ISETP.GT.AND P2, PT, R6, 0x1, P1 ;  /* 0x000000010600780c */ /* 0x000fe40000f44270 */
[----:B------:R-:W-:Y:S02]  /*5eb0*/  FMNMX.FTZ R0, R40, R11, !PT ;  /* 0x0000000b28007209 */ /* 0x000fe40007810000 */
[----:B------:R-:W-:-:S02]  /*5ec0*/  ISETP.LT.OR P5, PT, R14, 0x1, P5 ;  /* 0x000000010e00780c */ /* 0x000fc40002fa1670 */
[----:B------:R-:W-:Y:S02]  /*5ed0*/  FMNMX.FTZ R11, R41, R0, !PT ;  /* 0x00000000290b7209 */ /* 0x000fe40007810000 */
        /* <DEDUP_REMOVED lines=12> */
[----:B------:R-:W-:Y:S02]  /*5fa0*/  ISETP.LT.OR P4, PT, R14, 0xa, P4 ;  /* 0x0000000a0e00780c */ /* 0x000fe40002781670 */
[----:B------:R-:W-:Y:S02]  /*5fb0*/  FMNMX.FTZ R0, R56, R11, !PT ;  /* 0x0000000b38007209 */ /* 0x000fe40007810000 */
[----:B------:R-:W-:Y:S02]  /*5fc0*/  FSEL R30, R30, -INF , !P3 ;  /* 0xff8000001e1e7808 */ /* 0x000fe40005800000 */
[----:B------:R-:W-:Y:S02]  /*5fd0*/  FMNMX.FTZ R11, R57, R0, !PT ;  /* 0x00000000390b7209 */ /* 0x000fe40007810000 */
[----:B------:R-:W-:-:S02]  /*5fe0*/  ISETP.GT.AND P2, PT, R6, 0x11, P1 ;  /* 0x000000110600780c */ /* 0x000fc40000f44270 */
[----:B------:R-:W-:Y:S02]  /*5ff0*/  FMNMX.FTZ R0, R60, R11, !PT ;  /* 0x0000000b3c007209 */ /* 0x000fe40007810000 */
[----:B------:R-:W-:Y:S02]  /*6000*/  FSEL R31, R31, -INF , !P4 ;  /* 0xff8000001f1f7808 */ /* 0x000fe40006000000 */
        /* <DEDUP_REMOVED lines=26> */
[----:B------:R-:W-:Y:S01]  /*61b0*/  FSEL R43, R43, -INF , !P2 ;  /* 0xff8000002b2b7808 */ /* 0x000fe20005000000 */
[----:B------:R-:W0:Y:S01]  /*61c0*/  SHFL.BFLY PT, R0, R11, 0x2, 0x1f ;  /* 0x0c401f000b007f89 */ /* 0x000e2200000e0000 */
[----:B------:R-:W-:-:S02]  /*61d0*/  ISETP.GT.AND P2, PT, R6, 0x30, P1 ;  /* 0x000000300600780c */ /* 0x000fc40000f44270 */
[----:B------:R-:W-:Y:S02]  /*61e0*/  FSEL R46, R46, -INF , !P3 ;  /* 0xff8000002e2e7808 */ /* 0x000fe40005800000 */
[----:B------:R-:W-:Y:S02]  /*61f0*/  ISETP.LT.OR P4, PT, R14, 0x2a, P4 ;  /* 0x0000002a0e00780c */ /* 0x000fe40002781670 */
[----:B------:R-:W-:Y:S02]  /*6200*/  ISETP.GT.AND P3, PT, R6, 0x31, P1 ;  /* 0x000000310600780c */ /* 0x000fe40000f64270 */
[----:B------:R-:W-:Y:S02]  /*6210*/  ISETP.LT.OR P2, PT, R14, 0x31, P2 ;  /* 0x000000310e00780c */ /* 0x000fe40001741670 */
[----:B------:R-:W-:Y:S02]  /*6220*/  FSEL R47, R47, -INF , !P4 ;  /* 0xff8000002f2f7808 */ /* 0x000fe40006000000 */
[----:B------:R-:W-:-:S02]  /*6230*/  ISETP.GT.AND P5, PT, R6, 0x38, P1 ;  /* 0x000000380600780c */ /* 0x000fc40000fa4270 */
[----:B------:R-:W-:Y:S02]  /*6240*/  FSEL R50, R50, -INF , !P2 ;  /* 0xff80000032327808 */ /* 0x000fe40005000000 */
[----:B------:R-:W-:Y:S02]  /*6250*/  ISETP.LT.OR P3, PT, R14, 0x32, P3 ;  /* 0x000000320e00780c */ /* 0x000fe40001f61670 */
[----:B------:R-:W-:Y:S02]  /*6260*/  ISETP.GT.AND P4, PT, R6, 0x39, P1 ;  /* 0x000000390600780c */ /* 0x000fe40000f84270 */
[----:B------:R-:W-:Y:S02]  /*6270*/  ISETP.LT.OR P5, PT, R14, 0x39, P5 ;  /* 0x000000390e00780c */ /* 0x000fe40002fa1670 */
[----:B------:R-:W-:Y:S02]  /*6280*/  FSEL R51, R51, -INF , !P3 ;  /* 0xff80000033337808 */ /* 0x000fe40005800000 */
[----:B0-----:R-:W-:-:S02]  /*6290*/  FMNMX.FTZ R12, R11, R0, !PT ;  /* 0x000000000b0c7209 */ /* 0x001fc40007810000 */
[----:B------:R-:W-:Y:S02]  /*62a0*/  ISETP.GT.AND P2, PT, R6, 0x40, P1 ;  /* 0x000000400600780c */ /* 0x000fe40000f44270 */
[----:B------:R-:W-:Y:S01]  /*62b0*/  FSEL R54, R54, -INF , !P5 ;  /* 0xff80000036367808 */ /* 0x000fe20006800000 */
[----:B------:R-:W0:Y:S01]  /*62c0*/  SHFL.BFLY PT, R13, R12, 0x1, 0x1f ;  /* 0x0c201f000c0d7f89 */ /* 0x000e2200000e0000 */
[----:B------:R-:W-:Y:S02]  /*62d0*/  ISETP.LT.OR P4, PT, R14, 0x3a, P4 ;  /* 0x0000003a0e00780c */ /* 0x000fe40002781670 */
[----:B------:R-:W-:Y:S02]  /*62e0*/  ISETP.GT.AND P3, PT, R6, 0x41, P1 ;  /* 0x000000410600780c */ /* 0x000fe40000f64270 */
[----:B------:R-:W-:Y:S02]  /*62f0*/  ISETP.LT.OR P2, PT, R14, 0x41, P2 ;  /* 0x000000410e00780c */ /* 0x000fe40001741670 */
[----:B------:R-:W-:-:S02]  /*6300*/  FSEL R55, R55, -INF , !P4 ;  /* 0xff80000037377808 */ /* 0x000fc40006000000 */
[----:B------:R-:W-:Y:S02]  /*6310*/  ISETP.GT.AND P5, PT, R6, 0x48, P1 ;  /* 0x000000480600780c */ /* 0x000fe40000fa4270 */
[----:B------:R-:W-:Y:S02]  /*6320*/  FSEL R58, R58, -INF , !P2 ;  /* 0xff8000003a3a7808 */ /* 0x000fe40005000000 */
[----:B------:R-:W-:Y:S02]  /*6330*/  ISETP.LT.OR P3, PT, R14, 0x42, P3 ;  /* 0x000000420e00780c */ /* 0x000fe40001f61670 */
[----:B------:R-:W-:Y:S02]  /*6340*/  ISETP.GT.AND P4, PT, R6, 0x49, P1 ;  /* 0x000000490600780c */ /* 0x000fe40000f84270 */
[----:B------:R-:W-:Y:S02]  /*6350*/  ISETP.LT.OR P5, PT, R14, 0x49, P5 ;  /* 0x000000490e00780c */ /* 0x000fe40002fa1670 */
[----:B------:R-:W-:-:S02]  /*6360*/  FSEL R59, R59, -INF , !P3 ;  /* 0xff8000003b3b7808 */ /* 0x000fc40005800000 */
[----:B------:R-:W-:Y:S02]  /*6370*/  ISETP.GT.AND P2, PT, R6, 0x50, P1 ;  /* 0x000000500600780c */ /* 0x000fe40000f44270 */
[----:B------:R-:W-:Y:S02]  /*6380*/  FSEL R62, R62, -INF , !P5 ;  /* 0xff8000003e3e7808 */ /* 0x000fe40006800000 */
[----:B0-----:R-:W-:Y:S02]  /*6390*/  FMNMX.FTZ R0, R12, R13, !PT ;  /* 0x0000000d0c007209 */ /* 0x001fe40007810000 */
[----:B------:R-:W-:Y:S02]  /*63a0*/  ISETP.LT.OR P4, PT, R14, 0x4a, P4 ;  /* 0x0000004a0e00780c */ /* 0x000fe40002781670 */
[C---:B------:R-:W-:Y:S01]  /*63b0*/  FSETP.NEU.FTZ.AND P6, PT, R0.reuse, -INF , PT ;  /* 0xff8000000000780b */ /* 0x040fe20003fdd000 */
[----:B------:R-:W-:-:S01]  /*63c0*/  FFMA.FTZ R13, R0, R15, -8 ;  /* 0xc1000000000d7423 */ /* 0x000fc2000001000f */
[----:B------:R-:W-:-:S02]  /*63d0*/  ISETP.GT.AND P3, PT, R6, 0x51, P1 ;  /* 0x000000510600780c */ /* 0x000fc40000f64270 */
[----:B------:R-:W-:Y:S02]  /*63e0*/  ISETP.LT.OR P2, PT, R14, 0x51, P2 ;  /* 0x000000510e00780c */ /* 0x000fe40001741670 */
[----:B------:R-:W-:Y:S02]  /*63f0*/  FSEL R12, R13, RZ, P6 ;  /* 0x000000ff0d0c7208 */ /* 0x000fe40003000000 */
[----:B------:R-:W-:Y:S02]  /*6400*/  FSEL R63, R63, -INF , !P4 ;  /* 0xff8000003f3f7808 */ /* 0x000fe40006000000 */
[----:B------:R-:W-:Y:S01]  /*6410*/  ISETP.GT.AND P5, PT, R6, 0x58, P1 ;  /* 0x000000580600780c */ /* 0x000fe20000fa4270 */
[----:B------:R-:W-:-:S01]  /*6420*/  FFMA.FTZ R13, R28, UR43, -R12 ;  /* 0x0000002b1c0d7c23 */ /* 0x000fc2000801080c */
[----:B------:R-:W-:Y:S01]  /*6430*/  FMNMX.FTZ R28, R26, R9, !PT ;  /* 0x000000091a1c7209 */ /* 0x000fe20007810000 */
[----:B------:R-:W-:-:S01]  /*6440*/  FFMA.FTZ R15, R32, UR43, -R12 ;  /* 0x0000002b200f7c23 */ /* 0x000fc2000801080c */
[--C-:B------:R-:W-:Y:S01]  /*6450*/  FFMA.FTZ R21, R36, UR43, -R12.reuse ;  /* 0x0000002b24157c23 */ /* 0x100fe2000801080c */
        /* <DEDUP_REMOVED lines=8> */
[----:B------:R-:W-:Y:S01]  /*64e0*/  FSEL R66, R66, -INF , !P2 ;  /* 0xff80000042427808 */ /* 0x000fe20005000000 */
[--C-:B------:R-:W-:Y:S01]  /*64f0*/  FFMA.FTZ R37, R37, UR43, -R12.reuse ;  /* 0x0000002b25257c23 */ /* 0x100fe2000801080c */
[----:B------:R-:W-:Y:S01]  /*6500*/  FMNMX.FTZ R11, R31, R32, !PT ;  /* 0x000000201f0b7209 */ /* 0x000fe20007810000 */
[----:B------:R0:W-:Y:S01]  /*6510*/  MUFU.EX2 R28, R33 ;  /* 0x00000021001c7308 */ /* 0x0001e20000000800 */
[----:B------:R-:W-:Y:S01]  /*6520*/  ISETP.LT.OR P3, PT, R14, 0x52, P3 ;  /* 0x000000520e00780c */ /* 0x000fe20001f61670 */
[--C-:B------:R-:W-:Y:S01]  /*6530*/  FFMA.FTZ R49, R49, UR43, -R12.reuse ;  /* 0x0000002b31317c23 */ /* 0x100fe2000801080c */
[----:B------:R-:W-:Y:S01]  /*6540*/  FMNMX.FTZ R32, R34, R11, !PT ;  /* 0x0000000b22207209 */ /* 0x000fe20007810000 */
[--C-:B------:R-:W-:Y:S01]  /*6550*/  FFMA.FTZ R41, R41, UR43, -R12.reuse ;  /* 0x0000002b29297c23 */ /* 0x100fe2000801080c */
[----:B------:R-:W-:Y:S01]  /*6560*/  ISETP.GT.AND P4, PT, R6, 0x59, P1 ;  /* 0x000000590600780c */ /* 0x000fe20000f84270 */
[--C-:B------:R-:W-:Y:S01]  /*6570*/  FFMA.FTZ R45, R45, UR43, -R12.reuse ;  /* 0x0000002b2d2d7c23 */ /* 0x100fe2000801080c */
[----:B------:R-:W-:Y:S01]  /*6580*/  FMNMX.FTZ R11, R35, R32, !PT ;  /* 0x00000020230b7209 */ /* 0x000fe20007810000 */
[--C-:B------:R-:W-:Y:S01]  /*6590*/  FFMA.FTZ R53, R53, UR43, -R12.reuse ;  /* 0x0000002b35357c23 */ /* 0x100fe2000801080c */
[----:B0-----:R-:W-:-:S01]  /*65a0*/  FFMA.FTZ R33, R48, UR43, -R12 ;  /* 0x0000002b30217c23 */ /* 0x001fc2000801080c */
[----:B------:R-:W-:Y:S01]  /*65b0*/  ISETP.LT.OR P5, PT, R14, 0x59, P5 ;  /* 0x000000590e00780c */ /* 0x000fe20002fa1670 */
[----:B------:R0:W-:Y:S01]  /*65c0*/  MUFU.EX2 R32, R37 ;  /* 0x0000002500207308 */ /* 0x0001e20000000800 */
[----:B------:R-:W-:Y:S01]  /*65d0*/  FMNMX.FTZ R36, R38, R11, !PT ;  /* 0x0000000b26247209 */ /* 0x000fe20007810000 */
[----:B------:R-:W-:Y:S01]  /*65e0*/  FFMA.FTZ R85, R85, UR43, -R12 ;  /* 0x0000002b55557c23 */ /* 0x000fe2000801080c */
[----:B------:R-:W-:-:S02]  /*65f0*/  FSEL R67, R67, -INF , !P3 ;  /* 0xff80000043437808 */ /* 0x000fc40005800000 */
[----:B------:R-:W-:Y:S02]  /*6600*/  FMNMX.FTZ R11, R39, R36, !PT ;  /* 0x00000024270b7209 */ /* 0x000fe40007810000 */
[----:B------:R-:W-:Y:S01]  /*6610*/  ISETP.GT.AND P2, PT, R6, 0x60, P1 ;  /* 0x000000600600780c */ /* 0x000fe20000f44270 */
[----:B------:R-:W-:Y:S01]  /*6620*/  MUFU.EX2 R20, R20 ;  /* 0x0000001400147308 */ /* 0x000fe20000000800 */
[----:B------:R-:W-:Y:S01]  /*6630*/  FMNMX.FTZ R36, R42, R11, !PT ;  /* 0x0000000b2a247209 */ /* 0x000fe20007810000 */
[----:B0-----:R-:W-:Y:S01]  /*6640*/  FFMA.FTZ R37, R52, UR43, -R12 ;  /* 0x0000002b34257c23 */ /* 0x001fe2000801080c */
[----:B------:R-:W-:Y:S02]  /*6650*/  FSEL R70, R70, -INF , !P5 ;  /* 0xff80000046467808 */ /* 0x000fe40006800000 */
[----:B------:R-:W-:Y:S02]  /*6660*/  FMNMX.FTZ R11, R43, R36, !PT ;  /* 0x000000242b0b7209 */ /* 0x000fe40007810000 */
[----:B------:R-:W-:Y:S01]  /*6670*/  ISETP.LT.OR P4, PT, R14, 0x5a, P4 ;  /* 0x0000005a0e00780c */ /* 0x000fe20002781670 */
[----:B------:R0:W-:Y:S01]  /*6680*/  MUFU.EX2 R36, R41 ;  /* 0x0000002900247308 */ /* 0x0001e20000000800 */
[----:B------:R-:W-:-:S02]  /*6690*/  FMNMX.FTZ R40, R46, R11, !PT ;  /* 0x0000000b2e287209 */ /* 0x000fc40007810000 */
[----:B------:R-:W-:Y:S02]  /*66a0*/  ISETP.GT.AND P3, PT, R6, 0x61, P1 ;  /* 0x000000610600780c */ /* 0x000fe40000f64270 */
[----:B------:R-:W-:Y:S02]  /*66b0*/  FMNMX.FTZ R11, R47, R40, !PT ;  /* 0x000000282f0b7209 */ /* 0x000fe40007810000 */
[----:B------:R-:W-:Y:S01]  /*66c0*/  ISETP.LT.OR P2, PT, R14, 0x61, P2 ;  /* 0x000000610e00780c */ /* 0x000fe20001741670 */
[----:B------:R-:W-:Y:S01]  /*66d0*/  MUFU.EX2 R7, R7 ;  /* 0x0000000700077308 */ /* 0x000fe20000000800 */
[----:B------:R-:W-:Y:S01]  /*66e0*/  FMNMX.FTZ R40, R50, R11, !PT ;  /* 0x0000000b32287209 */ /* 0x000fe20007810000 */
[--C-:B0-----:R-:W-:Y:S01]  /*66f0*/  FFMA.FTZ R41, R56, UR43, -R12.reuse ;  /* 0x0000002b38297c23 */ /* 0x101fe2000801080c */
[----:B------:R-:W-:Y:S01]  /*6700*/  FSEL R71, R71, -INF , !P4 ;  /* 0xff80000047477808 */ /* 0x000fe20006000000 */
[--C-:B------:R-:W-:Y:S01]  /*6710*/  FFMA.FTZ R56, R69, UR43, -R12.reuse ;  /* 0x0000002b45387c23 */ /* 0x100fe2000801080c */
[----:B------:R-:W-:Y:S01]  /*6720*/  FMNMX.FTZ R11, R51, R40, !PT ;  /* 0x00000028330b7209 */ /* 0x000fe20007810000 */
[----:B------:R-:W-:Y:S01]  /*6730*/  FFMA.FTZ R69, R84, UR43, -R12 ;  /* 0x0000002b54457c23 */ /* 0x000fe2000801080c */
[----:B------:R-:W-:Y:S01]  /*6740*/  ISETP.GT.AND P5, PT, R6, 0x68, P1 ;  /* 0x000000680600780c */ /* 0x000fe20000fa4270 */
[----:B------:R0:W-:Y:S01]  /*6750*/  MUFU.EX2 R40, R45 ;  /* 0x0000002d00287308 */ /* 0x0001e20000000800 */
[----:B------:R-:W-:-:S02]  /*6760*/  FMNMX.FTZ R44, R54, R11, !PT ;  /* 0x0000000b362c7209 */ /* 0x000fc40007810000 */
[----:B------:R-:W-:Y:S02]  /*6770*/  FSEL R74, R74, -INF , !P2 ;  /* 0xff8000004a4a7808 */ /* 0x000fe40005000000 */
[----:B------:R-:W-:Y:S02]  /*6780*/  FMNMX.FTZ R11, R55, R44, !PT ;  /* 0x0000002c370b7209 */ /* 0x000fe40007810000 */
[----:B------:R-:W-:Y:S01]  /*6790*/  ISETP.LT.OR P3, PT, R14, 0x62, P3 ;  /* 0x000000620e00780c */ /* 0x000fe20001f61670 */
[----:B------:R-:W-:Y:S01]  /*67a0*/  MUFU.EX2 R13, R13 ;  /* 0x0000000d000d7308 */ /* 0x000fe20000000800 */
[----:B------:R-:W-:Y:S01]  /*67b0*/  FMNMX.FTZ R44, R58, R11, !PT ;  /* 0x0000000b3a2c7209 */ /* 0x000fe20007810000 */
[--C-:B0-----:R-:W-:Y:S01]  /*67c0*/  FFMA.FTZ R45, R60, UR43, -R12.reuse ;  /* 0x0000002b3c2d7c23 */ /* 0x101fe2000801080c */
[----:B------:R-:W-:Y:S01]  /*67d0*/  ISETP.GT.AND P4, PT, R6, 0x69, P1 ;  /* 0x000000690600780c */ /* 0x000fe20000f84270 */
[----:B------:R-:W-:Y:S01]  /*67e0*/  FFMA.FTZ R60, R73, UR43, -R12 ;  /* 0x0000002b493c7c23 */ /* 0x000fe2000801080c */
[----:B------:R-:W-:-:S02]  /*67f0*/  FMNMX.FTZ R11, R59, R44, !PT ;  /* 0x0000002c3b0b7209 */ /* 0x000fc40007810000 */
[----:B------:R-:W-:Y:S01]  /*6800*/  ISETP.LT.OR P5, PT, R14, 0x69, P5 ;  /* 0x000000690e00780c */ /* 0x000fe20002fa1670 */
[----:B------:R0:W-:Y:S01]  /*6810*/  MUFU.EX2 R44, R49 ;  /* 0x00000031002c7308 */ /* 0x0001e20000000800 */
[----:B------:R-:W-:Y:S02]  /*6820*/  FMNMX.FTZ R48, R62, R11, !PT ;  /* 0x0000000b3e307209 */ /* 0x000fe40007810000 */
[----:B------:R-:W-:Y:S02]  /*6830*/  FSEL R75, R75, -INF , !P3 ;  /* 0xff8000004b4b7808 */ /* 0x000fe40005800000 */
[----:B------:R-:W-:Y:S02]  /*6840*/  FMNMX.FTZ R11, R63, R48, !PT ;  /* 0x000000303f0b7209 */ /* 0x000fe40007810000 */
[----:B------:R-:W-:Y:S01]  /*6850*/  ISETP.GT.AND P2, PT, R6, 0x70, P1 ;  /* 0x000000700600780c */ /* 0x000fe20000f44270 */
[----:B------:R-:W-:Y:S01]  /*6860*/  MUFU.EX2 R24, R24 ;  /* 0x0000001800187308 */ /* 0x000fe20000000800 */
[----:B------:R-:W-:Y:S01]  /*6870*/  FMNMX.FTZ R48, R66, R11, !PT ;  /* 0x0000000b42307209 */ /* 0x000fe20007810000 */
[----:B0-----:R-:W-:Y:S01]  /*6880*/  FFMA.FTZ R49, R64, UR43, -R12 ;  /* 0x0000002b40317c23 */ /* 0x001fe2000801080c */
[----:B------:R-:W-:-:S02]  /*6890*/  FSEL R78, R78, -INF , !P5 ;  /* 0xff8000004e4e7808 */ /* 0x000fc40006800000 */
[----:B------:R-:W-:Y:S02]  /*68a0*/  FMNMX.FTZ R11, R67, R48, !PT ;  /* 0x00000030430b7209 */ /* 0x000fe40007810000 */
[----:B------:R-:W-:Y:S01]  /*68b0*/  ISETP.LT.OR P4, PT, R14, 0x6a, P4 ;  /* 0x0000006a0e00780c */ /* 0x000fe20002781670 */
[----:B------:R0:W-:Y:S01]  /*68c0*/  MUFU.EX2 R48, R53 ;  /* 0x0000003500307308 */ /* 0x0001e20000000800 */
[----:B------:R-:W-:Y:S02]  /*68d0*/  FMNMX.FTZ R52, R70, R11, !PT ;  /* 0x0000000b46347209 */ /* 0x000fe40007810000 */
[----:B------:R-:W-:Y:S02]  /*68e0*/  ISETP.GT.AND P3, PT, R6, 0x71, P1 ;  /* 0x000000710600780c */ /* 0x000fe40000f64270 */
[----:B------:R-:W-:Y:S02]  /*68f0*/  FMNMX.FTZ R11, R71, R52, !PT ;  /* 0x00000034470b7209 */ /* 0x000fe40007810000 */
[----:B------:R-:W-:Y:S01]  /*6900*/  ISETP.LT.OR P2, PT, R14, 0x71, P2 ;  /* 0x000000710e00780c */ /* 0x000fe20001741670 */
[----:B------:R-:W-:Y:S01]  /*6910*/  MUFU.EX2 R15, R15 ;  /* 0x0000000f000f7308 */ /* 0x000fe20000000800 */
[----:B------:R-:W-:Y:S01]  /*6920*/  FMNMX.FTZ R52, R74, R11, !PT ;  /* 0x0000000b4a347209 */ /* 0x000fe20007810000 */
[--C-:B0-----:R-:W-:Y:S01]  /*6930*/  FFMA.FTZ R53, R68, UR43, -R12.reuse ;  /* 0x0000002b44357c23 */ /* 0x101fe2000801080c */
[----:B------:R-:W-:Y:S01]  /*6940*/  FSEL R79, R79, -INF , !P4 ;  /* 0xff8000004f4f7808 */ /* 0x000fe20006000000 */
[----:B------:R-:W-:Y:S01]  /*6950*/  FFMA.FTZ R68, R81, UR43, -R12 ;  /* 0x0000002b51447c23 */ /* 0x000fe2000801080c */
[----:B------:R-:W-:-:S02]  /*6960*/  FMNMX.FTZ R11, R75, R52, !PT ;  /* 0x000000344b0b7209 */ /* 0x000fc40007810000 */
[----:B------:R-:W-:Y:S01]  /*6970*/  ISETP.GT.AND P5, PT, R6, 0x78, P1 ;  /* 0x000000780600780c */ /* 0x000fe20000fa4270 */
[----:B------:R-:W-:Y:S01]  /*6980*/  MUFU.EX2 R21, R21 ;  /* 0x0000001500157308 */ /* 0x000fe20000000800 */
[----:B------:R-:W-:Y:S02]  /*6990*/  FMNMX.FTZ R52, R78, R11, !PT ;  /* 0x0000000b4e347209 */ /* 0x000fe40007810000 */
[----:B------:R-:W-:Y:S02]  /*69a0*/  ISETP.LT.OR P3, PT, R14, 0x72, P3 ;  /* 0x000000720e00780c */ /* 0x000fe40001f61670 */
[----:B------:R-:W-:Y:S02]  /*69b0*/  FSEL R82, R82, -INF , !P2 ;  /* 0xff80000052527808 */ /* 0x000fe40005000000 */
[----:B------:R-:W-:Y:S01]  /*69c0*/  FMNMX.FTZ R11, R79, R52, !PT ;  /* 0x000000344f0b7209 */ /* 0x000fe20007810000 */
[----:B------:R-:W-:Y:S01]  /*69d0*/  MUFU.EX2 R25, R25 ;  /* 0x0000001900197308 */ /* 0x000fe20000000800 */
[----:B------:R-:W-:Y:S01]  /*69e0*/  ISETP.GT.AND P1, PT, R6, 0x79, P1 ;  /* 0x000000790600780c */ /* 0x000fe20000f24270 */
[--C-:B------:R-:W-:Y:S01]  /*69f0*/  FFMA.FTZ R6, R57, UR43, -R12.reuse ;  /* 0x0000002b39067c23 */ /* 0x100fe2000801080c */
[----:B------:R-:W-:Y:S01]  /*6a00*/  ISETP.LT.OR P5, PT, R14, 0x79, P5 ;  /* 0x000000790e00780c */ /* 0x000fe20002fa1670 */
[----:B------:R-:W-:Y:S01]  /*6a10*/  FFMA.FTZ R57, R72, UR43, -R12 ;  /* 0x0000002b48397c23 */ /* 0x000fe2000801080c */
[----:B------:R-:W-:-:S02]  /*6a20*/  FSEL R83, R83, -INF , !P3 ;  /* 0xff80000053537808 */ /* 0x000fc40005800000 */
[----:B------:R-:W-:Y:S01]  /*6a30*/  FMNMX.FTZ R52, R82, R11, !PT ;  /* 0x0000000b52347209 */ /* 0x000fe20007810000 */
[----:B------:R-:W-:Y:S01]  /*6a40*/  MUFU.EX2 R29, R29 ;  /* 0x0000001d001d7308 */ /* 0x000fe20000000800 */
[----:B------:R-:W-:Y:S01]  /*6a50*/  ISETP.LT.OR P1, PT, R14, 0x7a, P1 ;  /* 0x0000007a0e00780c */ /* 0x000fe20000f21670 */
[--C-:B------:R-:W-:Y:S01]  /*6a60*/  FFMA.FTZ R14, R61, UR43, -R12.reuse ;  /* 0x0000002b3d0e7c23 */ /* 0x100fe2000801080c */
[----:B------:R-:W-:Y:S01]  /*6a70*/  FSEL R86, R86, -INF , !P5 ;  /* 0xff80000056567808 */ /* 0x000fe20006800000 */
[----:B------:R-:W-:Y:S01]  /*6a80*/  FFMA.FTZ R61, R76, UR43, -R12 ;  /* 0x0000002b4c3d7c23 */ /* 0x000fe2000801080c */
[----:B------:R-:W-:Y:S02]  /*6a90*/  FMNMX.FTZ R11, R83, R52, !PT ;  /* 0x00000034530b7209 */ /* 0x000fe40007810000 */
[----:B------:R-:W-:Y:S01]  /*6aa0*/  FSEL R87, R87, -INF , !P1 ;  /* 0xff80000057577808 */ /* 0x000fe20004800000 */
[----:B------:R-:W-:Y:S01]  /*6ab0*/  MUFU.EX2 R33, R33 ;  /* 0x0000002100217308 */ /* 0x000fe20000000800 */
[----:B------:R-:W-:-:S02]  /*6ac0*/  FMNMX.FTZ R52, R86, R11, !PT ;  /* 0x0000000b56347209 */ /* 0x000fc40007810000 */
[----:B------:R-:W-:Y:S02]  /*6ad0*/  FSEL R73, R0, RZ, P6 ;  /* 0x000000ff00497208 */ /* 0x000fe40003000000 */
[----:B------:R-:W-:Y:S01]  /*6ae0*/  FMNMX.FTZ R11, R87, R52, !PT ;  /* 0x00000034570b7209 */ /* 0x000fe20007810000 */
[--C-:B------:R-:W-:Y:S01]  /*6af0*/  FFMA.FTZ R52, R65, UR43, -R12.reuse ;  /* 0x0000002b41347c23 */ /* 0x100fe2000801080c */
[----:B------:R-:W-:-:S01]  /*6b00*/  FFMA.FTZ R65, R80, UR43, -R12 ;  /* 0x0000002b50417c23 */ /* 0x000fc2000801080c */
[----:B------:R-:W-:Y:S01]  /*6b10*/  FADD.FTZ R73, -R73, R8 ;  /* 0x0000000849497221 */ /* 0x000fe20000010100 */
[----:B------:R-:W-:Y:S01]  /*6b20*/  MUFU.EX2 R37, R37 ;  /* 0x0000002500257308 */ /* 0x000fe20000000800 */
[----:B------:R-:W0:Y:S02]  /*6b30*/  SHFL.BFLY PT, R64, R11, 0x2, 0x1f ;  /* 0x0c401f000b407f89 */ /* 0x000e2400000e0000 */
[----:B------:R-:W-:-:S05]  /*6b40*/  FMUL.FTZ R73, R73, UR43 ;  /* 0x0000002b49497c20 */ /* 0x000fca0008410000 */
[----:B------:R-:W-:Y:S08]  /*6b50*/  MUFU.EX2 R41, R41 ;  /* 0x0000002900297308 */ /* 0x000ff00000000800 */
[----:B------:R-:W1:Y:S08]  /*6b60*/  MUFU.EX2 R73, R73 ;  /* 0x0000004900497308 */ /* 0x000e700000000800 */
[----:B------:R-:W-:Y:S01]  /*6b70*/  MUFU.EX2 R6, R6 ;  /* 0x0000000600067308 */ /* 0x000fe20000000800 */
[----:B0-----:R-:W-:Y:S01]  /*6b80*/  FMNMX.FTZ R72, R11, R64, !PT ;  /* 0x000000400b487209 */ /* 0x001fe20007810000 */
[----:B------:R-:W-:Y:S01]  /*6b90*/  FFMA.FTZ R64, R77, UR43, -R12 ;  /* 0x0000002b4d407c23 */ /* 0x000fe2000801080c */
[----:B------:R-:W-:-:S03]  /*6ba0*/  IMAD.U32 R12, RZ, RZ, UR43 ;  /* 0x0000002bff0c7e24 */ /* 0x000fc6000f8e00ff */
[----:B------:R-:W0:Y:S02]  /*6bb0*/  SHFL.BFLY PT, R11, R72, 0x1, 0x1f ;  /* 0x0c201f00480b7f89 */ /* 0x000e2400000e0000 */
[----:B------:R-:W-:Y:S08]  /*6bc0*/  MUFU.EX2 R45, R45 ;  /* 0x0000002d002d7308 */ /* 0x000ff00000000800 */
[----:B------:R-:W-:Y:S08]  /*6bd0*/  MUFU.EX2 R14, R14 ;  /* 0x0000000e000e7308 */ /* 0x000ff00000000800 */
[----:B------:R-:W-:Y:S01]  /*6be0*/  MUFU.EX2 R49, R49 ;  /* 0x0000003100317308 */ /* 0x000fe20000000800 */
[----:B0-----:R-:W-:-:S07]  /*6bf0*/  FMNMX.FTZ R11, R72, R11, !PT ;  /* 0x0000000b480b7209 */ /* 0x001fce0007810000 */
[----:B------:R-:W-:Y:S01]  /*6c00*/  MUFU.EX2 R52, R52 ;  /* 0x0000003400347308 */ /* 0x000fe20000000800 */
[C---:B------:R-:W-:Y:S01]  /*6c10*/  FSETP.NEU.FTZ.AND P1, PT, R11.reuse, -INF , PT ;  /* 0xff8000000b00780b */ /* 0x040fe20003f3d000 */
[----:B------:R-:W-:-:S03]  /*6c20*/  FFMA.FTZ R12, R11, R12, -8 ;  /* 0xc10000000b0c7423 */ /* 0x000fc6000001000c */
[----:B------:R-:W-:Y:S02]  /*6c30*/  FSEL R72, R11, RZ, P1 ;  /* 0x000000ff0b487208 */ /* 0x000fe40000800000 */
[----:B------:R-:W-:Y:S01]  /*6c40*/  FSEL R12, R12, RZ, P1 ;  /* 0x000000ff0c0c7208 */ /* 0x000fe20000800000 */
[----:B------:R-:W-:Y:S02]  /*6c50*/  MUFU.EX2 R53, R53 ;  /* 0x0000003500357308 */ /* 0x000fe40000000800 */
[----:B------:R-:W-:-:S02]  /*6c60*/  FADD.FTZ R72, -R72, R9 ;  /* 0x0000000948487221 */ /* 0x000fc40000010100 */
[--C-:B------:R-:W-:Y:S01]  /*6c70*/  FFMA.FTZ R76, R54, UR43, -R12.reuse ;  /* 0x0000002b364c7c23 */ /* 0x100fe2000801080c */
[----:B------:R-:W-:-:S01]  /*6c80*/  FFMA.FTZ R77, R26, UR43, -R12 ;  /* 0x0000002b1a4d7c23 */ /* 0x000fc2000801080c */
[----:B------:R-:W-:Y:S01]  /*6c90*/  FMUL.FTZ R54, R72, UR43 ;  /* 0x0000002b48367c20 */ /* 0x000fe20008410000 */
[----:B------:R-:W-:-:S01]  /*6ca0*/  FFMA.FTZ R26, R27, UR43, -R12 ;  /* 0x0000002b1b1a7c23 */ /* 0x000fc2000801080c */
[--C-:B------:R-:W-:Y:S01]  /*6cb0*/  FFMA.FTZ R27, R30, UR43, -R12.reuse ;  /* 0x0000002b1e1b7c23 */ /* 0x100fe2000801080c */
[----:B------:R-:W-:-:S01]  /*6cc0*/  FFMA.FTZ R30, R31, UR43, -R12 ;  /* 0x0000002b1f1e7c23 */ /* 0x000fc2000801080c */
[--C-:B------:R-:W-:Y:S01]  /*6cd0*/  FFMA.FTZ R31, R34, UR43, -R12.reuse ;  /* 0x0000002b221f7c23 */ /* 0x100fe2000801080c */
[----:B------:R-:W-:Y:S01]  /*6ce0*/  MUFU.EX2 R77, R77 ;  /* 0x0000004d004d7308 */ /* 0x000fe20000000800 */
[----:B------:R-:W-:-:S01]  /*6cf0*/  FFMA.FTZ R34, R35, UR43, -R12 ;  /* 0x0000002b23227c23 */ /* 0x000fc2000801080c */
[--C-:B------:R-:W-:Y:S01]  /*6d00*/  FFMA.FTZ R72, R55, UR43, -R12.reuse ;  /* 0x0000002b37487c23 */ /* 0x100fe2000801080c */
[----:B------:R-:W-:-:S01]  /*6d10*/  FFMA.FTZ R35, R38, UR43, -R12 ;  /* 0x0000002b26237c23 */ /* 0x000fc2000801080c */
[--C-:B------:R-:W-:Y:S01]  /*6d20*/  FFMA.FTZ R55, R62, UR43, -R12.reuse ;  /* 0x0000002b3e377c23 */ /* 0x100fe2000801080c */
[----:B------:R-:W-:-:S01]  /*6d30*/  FFMA.FTZ R38, R39, UR43, -R12 ;  /* 0x0000002b27267c23 */ /* 0x000fc2000801080c */
[----:B-1----:R-:W-:Y:S01]  /*6d40*/  FFMA.FTZ R62, R73, R3, R20 ;  /* 0x00000003493e7223 */ /* 0x002fe20000010014 */
[----:B------:R-:W-:-:S01]  /*6d50*/  FFMA.FTZ R39, R42, UR43, -R12 ;  /* 0x0000002b2a277c23 */ /* 0x000fc2000801080c */
[----:B------:R-:W0:Y:S01]  /*6d60*/  MUFU.EX2 R54, R54 ;  /* 0x0000003600367308 */ /* 0x000e220000000800 */
[----:B------:R-:W-:-:S01]  /*6d70*/  FFMA.FTZ R42, R43, UR43, -R12 ;  /* 0x0000002b2b2a7c23 */ /* 0x000fc2000801080c */
[--C-:B------:R-:W-:Y:S01]  /*6d80*/  FFMA.FTZ R43, R46, UR43, -R12.reuse ;  /* 0x0000002b2e2b7c23 */ /* 0x100fe2000801080c */
[----:B------:R-:W-:-:S01]  /*6d90*/  FFMA.FTZ R46, R47, UR43, -R12 ;  /* 0x0000002b2f2e7c23 */ /* 0x000fc2000801080c */
[--C-:B------:R-:W-:Y:S01]  /*6da0*/  FFMA.FTZ R47, R50, UR43, -R12.reuse ;  /* 0x0000002b322f7c23 */ /* 0x100fe2000801080c */
[----:B------:R-:W-:-:S01]  /*6db0*/  FFMA.FTZ R50, R51, UR43, -R12 ;  /* 0x0000002b33327c23 */ /* 0x000fc2000801080c */
[--C-:B------:R-:W-:Y:S01]  /*6dc0*/  FFMA.FTZ R51, R58, UR43, -R12.reuse ;  /* 0x0000002b3a337c23 */ /* 0x100fe2000801080c */
[----:B------:R-:W-:-:S01]  /*6dd0*/  FFMA.FTZ R58, R59, UR43, -R12 ;  /* 0x0000002b3b3a7c23 */ /* 0x000fc2000801080c */
[----:B------:R-:W1:Y:S08]  /*6de0*/  MUFU.EX2 R26, R26 ;  /* 0x0000001a001a7308 */ /* 0x000e700000000800 */
[----:B------:R-:W2:Y:S01]  /*6df0*/  MUFU.EX2 R27, R27 ;  /* 0x0000001b001b7308 */ /* 0x000ea20000000800 */
[----:B0-----:R-:W-:-:S01]  /*6e00*/  FFMA.FTZ R3, R54, R2, R77 ;  /* 0x0000000236037223 */ /* 0x001fc2000001004d */
[----:B------:R-:W-:Y:S01]  /*6e10*/  FADD.FTZ R2, R7, R62 ;  /* 0x0000003e07027221 */ /* 0x000fe20000010000 */
[----:B------:R-:W-:-:S05]  /*6e20*/  FFMA.FTZ R62, R63, UR43, -R12 ;  /* 0x0000002b3f3e7c23 */ /* 0x000fca000801080c */
[----:B------:R-:W0:Y:S08]  /*6e30*/  MUFU.EX2 R30, R30 ;  /* 0x0000001e001e7308 */ /* 0x000e300000000800 */
[----:B------:R-:W3:Y:S08]  /*6e40*/  MUFU.EX2 R31, R31 ;  /* 0x0000001f001f7308 */ /* 0x000ef00000000800 */
[----:B------:R-:W4:Y:S08]  /*6e50*/  MUFU.EX2 R34, R34 ;  /* 0x0000002200227308 */ /* 0x000f300000000800 */
[----:B------:R1:W-:Y:S08]  /*6e60*/  MUFU.EX2 R9, R76 ;  /* 0x0000004c00097308 */ /* 0x0003f00000000800 */
[----:B------:R-:W5:Y:S01]  /*6e70*/  MUFU.EX2 R35, R35 ;  /* 0x0000002300237308 */ /* 0x000f620000000800 */
[----:B-1----:R-:W-:-:S01]  /*6e80*/  FADD.FTZ R76, R26, R3 ;  /* 0x000000031a4c7221 */ /* 0x002fc20000010000 */
[----:B------:R-:W-:-:S03]  /*6e90*/  FADD.FTZ R3, R13, R2 ;  /* 0x000000020d037221 */ /* 0x000fc60000010000 */
[----:B--2---:R-:W-:Y:S01]  /*6ea0*/  FADD.FTZ R59, R27, R76 ;  /* 0x0000004c1b3b7221 */ /* 0x004fe20000010000 */
[----:B------:R-:W-:-:S02]  /*6eb0*/  FADD.FTZ R2, R24, R3 ;  /* 0x0000000318027221 */ /* 0x000fc40000010000 */
[----:B------:R-:W1:Y:S01]  /*6ec0*/  MUFU.EX2 R38, R38 ;  /* 0x0000002600267308 */ /* 0x000e620000000800 */
[----:B0-----:R-:W-:-:S01]  /*6ed0*/  FADD.FTZ R76, R30, R59 ;  /* 0x0000003b1e4c7221 */ /* 0x001fc20000010000 */
[----:B------:R-:W-:Y:S01]  /*6ee0*/  FADD.FTZ R3, R15, R2 ;  /* 0x000000020f037221 */ /* 0x000fe20000010000 */
[----:B------:R-:W-:-:S01]  /*6ef0*/  FFMA.FTZ R59, R66, UR43, -R12 ;  /* 0x0000002b423b7c23 */ /* 0x000fc2000801080c */
[----:B------:R-:W-:Y:S01]  /*6f00*/  FFMA.FTZ R66, R67, UR43, -R12 ;  /* 0x0000002b43427c23 */ /* 0x000fe2000801080c */
[----:B---3--:R-:W-:-:S01]  /*6f10*/  FADD.FTZ R63, R31, R76 ;  /* 0x0000004c1f3f7221 */ /* 0x008fc20000010000 */
[----:B------:R-:W-:Y:S02]  /*6f20*/  FADD.FTZ R2, R28, R3 ;  /* 0x000000031c027221 */ /* 0x000fe40000010000 */
[----:B------:R-:W0:Y:S01]  /*6f30*/  MUFU.EX2 R39, R39 ;  /* 0x0000002700277308 */ /* 0x000e220000000800 */
[----:B----4-:R-:W-:-:S01]  /*6f40*/  FADD.FTZ R76, R34, R63 ;  /* 0x0000003f224c7221 */ /* 0x010fc20000010000 */
[----:B------:R-:W-:-:S03]  /*6f50*/  FADD.FTZ R3, R21, R2 ;  /* 0x0000000215037221 */ /* 0x000fc60000010000 */
[----:B-----5:R-:W-:Y:S01]  /*6f60*/  FADD.FTZ R63, R35, R76 ;  /* 0x0000004c233f7221 */ /* 0x020fe20000010000 */
[----:B------:R-:W-:-:S02]  /*6f70*/  FADD.FTZ R2, R32, R3 ;  /* 0x0000000320027221 */ /* 0x000fc40000010000 */
[----:B------:R-:W2:Y:S01]  /*6f80*/  MUFU.EX2 R42, R42 ;  /* 0x0000002a002a7308 */ /* 0x000ea20000000800 */
[----:B-1----:R-:W-:-:S01]  /*6f90*/  FADD.FTZ R76, R38, R63 ;  /* 0x0000003f264c7221 */ /* 0x002fc20000010000 */
[----:B------:R-:W-:Y:S01]  /*6fa0*/  FADD.FTZ R3, R25, R2 ;  /* 0x0000000219037221 */ /* 0x000fe20000010000 */
[----:B------:R-:W-:-:S01]  /*6fb0*/  FFMA.FTZ R63, R70, UR43, -R12 ;  /* 0x0000002b463f7c23 */ /* 0x000fc2000801080c */
[----:B------:R-:W-:Y:S02]  /*6fc0*/  FFMA.FTZ R70, R71, UR43, -R12 ;  /* 0x0000002b47467c23 */ /* 0x000fe4000801080c */
        /* <DEDUP_REMOVED lines=15> */
[--C-:B------:R-:W-:Y:S01]  /*70c0*/  FFMA.FTZ R67, R74, UR43, -R12.reuse ;  /* 0x0000002b4a437c23 */ /* 0x100fe2000801080c */
[----:B------:R-:W-:-:S01]  /*70d0*/  FFMA.FTZ R74, R75, UR43, -R12 ;  /* 0x0000002b4b4a7c23 */ /* 0x000fc2000801080c */
[----:B------:R-:W-:-:S04]  /*70e0*/  FADD.FTZ R3, R41, R2 ;  /* 0x0000000229037221 */ /* 0x000fc80000010000 */
[----:B------:R-:W0:Y:S01]  /*70f0*/  MUFU.EX2 R72, R72 ;  /* 0x0000004800487308 */ /* 0x000e220000000800 */
[----:B--2---:R-:W-:-:S01]  /*7100*/  FADD.FTZ R71, R47, R76 ;  /* 0x0000004c2f477221 */ /* 0x004fc20000010000 */
[----:B------:R-:W-:-:S04]  /*7110*/  FADD.FTZ R2, R6, R3 ;  /* 0x0000000306027221 */ /* 0x000fc80000010000 */
[----:B------:R-:W-:Y:S02]  /*7120*/  FADD.FTZ R3, R45, R2 ;  /* 0x000000022d037221 */ /* 0x000fe40000010000 */
[----:B------:R-:W2:Y:S01]  /*7130*/  MUFU.EX2 R51, R51 ;  /* 0x0000003300337308 */ /* 0x000ea20000000800 */
[----:B-1----:R-:W-:-:S01]  /*7140*/  FADD.FTZ R76, R50, R71 ;  /* 0x00000047324c7221 */ /* 0x002fc20000010000 */
[----:B------:R-:W-:-:S03]  /*7150*/  FADD.FTZ R2, R14, R3 ;  /* 0x000000030e027221 */ /* 0x000fc60000010000 */
[----:B------:R-:W-:Y:S01]  /*7160*/  FADD.FTZ R71, R9, R76 ;  /* 0x0000004c09477221 */ /* 0x000fe20000010000 */
[----:B------:R-:W-:-:S02]  /*7170*/  FADD.FTZ R3, R49, R2 ;  /* 0x0000000231037221 */ /* 0x000fc40000010000 */
[----:B------:R-:W1:Y:S01]  /*7180*/  MUFU.EX2 R58, R58 ;  /* 0x0000003a003a7308 */ /* 0x000e620000000800 */
[----:B0-----:R-:W-:-:S01]  /*7190*/  FADD.FTZ R76, R72, R71 ;  /* 0x00000047484c7221 */ /* 0x001fc20000010000 */
[----:B------:R-:W-:Y:S01]  /*71a0*/  FFMA.FTZ R71, R78, UR43, -R12 ;  /* 0x0000002b4e477c23 */ /* 0x000fe2000801080c */
[----:B------:R-:W-:-:S04]  /*71b0*/  FADD.FTZ R2, R52, R3 ;  /* 0x0000000334027221 */ /* 0x000fc80000010000 */
[----:B------:R-:W-:Y:S01]  /*71c0*/  FADD.FTZ R3, R53, R2 ;  /* 0x0000000235037221 */ /* 0x000fe20000010000 */
        /* <DEDUP_REMOVED lines=55> */
.L_x_800:
[----:B------:R-:W-:Y:S01]  /*7540*/  UIADD3 UR6, UR11, 0x19c60, URZ ;  /* 0x00019c600b067890 */ /* 0x000fe2000fffe03f */
[----:B------:R-:W-:Y:S01]  /*7550*/  ISETP.GT.AND P1, PT, R10, UR17, PT ;  /* 0x000000110a007c0c */ /* 0x000fe2000bf24270 */
[----:B------:R-:W-:Y:S01]  /*7560*/  UMOV UR20, UR36 ;  /* 0x0000002400147c82 */ /* 0x000fe20008000000 */
[----:B------:R-:W-:Y:S01]  /*7570*/  F2FP.SATFINITE.E4M3.F32.PACK_AB_MERGE_C R9, R72, R9, RZ ;  /* 0x000000094809723e */ /* 0x000fe200048070ff */
[----:B------:R-:W-:Y:S01]  /*7580*/  UPRMT UR6, UR45, 0x654, UR6 ;  /* 0x000006542d067896 */ /* 0x000fe20008000006 */
[----:B------:R-:W-:Y:S01]  /*7590*/  F2FP.SATFINITE.E4M3.F32.PACK_AB_MERGE_C R8, R8, R69, RZ ;  /* 0x000000450808723e */ /* 0x000fe200048070ff */
[----:B------:R-:W-:Y:S01]  /*75a0*/  UMOV UR21, UR37 ;  /* 0x0000002500157c82 */ /* 0x000fe20008000000 */
[----:B------:R-:W-:Y:S01]  /*75b0*/  F2FP.SATFINITE.E4M3.F32.PACK_AB_MERGE_C R13, R24, R13, RZ ;  /* 0x0000000d180d723e */ /* 0x000fe200048070ff */
[----:B------:R-:W-:Y:S01]  /*75c0*/  FMUL.FTZ R88, R88, R73 ;  /* 0x0000004958587220 */ /* 0x000fe20000410000 */
[----:B------:R-:W-:Y:S01]  /*75d0*/  F2FP.SATFINITE.E4M3.F32.PACK_AB_MERGE_C R27, R30, R27, RZ ;  /* 0x0000001b1e1b723e */ /* 0x000fe200048070ff */
[----:B------:R-:W-:Y:S01]  /*75e0*/  FMUL.FTZ R89, R89, R73 ;  /* 0x0000004959597220 */ /* 0x000fe20000410000 */
[----:B------:R-:W-:Y:S01]  /*75f0*/  F2FP.SATFINITE.E4M3.F32.PACK_AB_MERGE_C R21, R32, R21, RZ ;  /* 0x000000152015723e */ /* 0x000fe200048070ff */
[----:B------:R-:W-:Y:S01]  /*7600*/  FMUL.FTZ R92, R92, R73 ;  /* 0x000000495c5c7220 */ /* 0x000fe20000410000 */
[----:B------:R-:W-:Y:S01]  /*7610*/  F2FP.SATFINITE.E4M3.F32.PACK_AB_MERGE_C R35, R38, R35, RZ ;  /* 0x000000232623723e */ /* 0x000fe200048070ff */
[----:B------:R-:W-:Y:S01]  /*7620*/  SYNCS.ARRIVE.TRANS64.RED.A1T0 RZ, [UR6], RZ ;  /* 0x000000ffffff79a7 */ /* 0x000fe20008100406 */
        /* <DEDUP_REMOVED lines=23> */
[-C--:B------:R-:W-:Y:S01]  /*77a0*/  FMUL.FTZ R116, R116, R73.reuse ;  /* 0x0000004974747220 */ /* 0x080fe20000410000 */
        /* <DEDUP_REMOVED lines=19> */
[-C--:B------:R-:W-:Y:S01]  /*78e0*/  FMUL.FTZ R90, R90, R54.reuse ;  /* 0x000000365a5a7220 */ /* 0x080fe20000410000 */
        /* <DEDUP_REMOVED lines=27> */
[----:B------:R-:W-:-:S02]  /*7aa0*/  VIADD R10, R10, 0xffffffff ;  /* 0xffffffff0a0a7836 */ /* 0x000fc40000000000 */
[----:B------:R-:W-:Y:S02]  /*7ab0*/  IMAD.MOV.U32 R9, RZ, RZ, R11 ;  /* 0x000000ffff097224 */ /* 0x000fe400078e000b */
[----:B------:R-:W-:Y:S01]  /*7ac0*/  IMAD.MOV.U32 R8, RZ, RZ, R0 ;  /* 0x000000ffff087224 */ /* 0x000fe200078e0000 */
[----:B------:R-:W-:Y:S06]  /*7ad0*/  @P1 BRA `(.L_x_801) ;  /* 0xffffffd000d81947 */ /* 0x000fec000383ffff */
.L_x_782:
[----:B------:R-:W-:Y:S01]  /*7ae0*/  UISETP.NE.AND UP1, UPT, UR50, URZ, UPT ;  /* 0x0000003f3200728c */ /* 0x000fe2000bf25270 */
[----:B------:R-:W-:Y:S01]  /*7af0*/  IADD3 R5, -R5, 0x1, RZ ;  /* 0x0000000105057810 */ /* 0x000fe20007ffe1ff */
[----:B------:R-:W-:Y:S02]  /*7b00*/  UISETP.NE.AND UP0, UPT, UR49, URZ, UPT ;  /* 0x0000003f3100728c */ /* 0x000fe4000bf05270 */
[----:B------:R-:W-:Y:S02]  /*7b10*/  UIADD3 UR10, UR41, 0xbf, URZ ;  /* 0x000000bf290a7890 */ /* 0x000fe4000fffe03f */
[----:B------:R-:W-:Y:S02]  /*7b20*/  IMAD R4, R4, UR42, R5 ;  /* 0x0000002a04047c24 */ /* 0x000fe4000f8e0205 */
[----:B------:R-:W-:-:S03]  /*7b30*/  PLOP3.LUT P1, PT, PT, PT, UP0, 0x40, 0x0 ;  /* 0x000000000000781c */ /* 0x000fc60003f2e808 */
[----:B------:R-:W-:Y:S01]  /*7b40*/  @UP1 ULDC UR6, c[0x0][0x44c] ;  /* 0x0001130000061ab9 */ /* 0x000fe20000000800 */
[----:B------:R-:W-:Y:S01]  /*7b50*/  @UP1 ULDC UR11, c[0x0][0x450] ;  /* 0x00011400000b1ab9 */ /* 0x000fe20000000800 */
[----:B------:R-:W-:-:S04]  /*7b60*/  UIMAD.WIDE.U32 UR6, UR10, UR6, URZ ;  /* 0x000000060a0672a5 */ /* 0x000fc8000f8e003f */
[----:B------:R-:W-:-:S06]  /*7b70*/  @UP1 USHF.R.U32.HI UR10, URZ, UR11, UR7 ;  /* 0x0000000b3f0a1299 */ /* 0x000fcc0008011607 */
[----:B------:R-:W-:-:S04]  /*7b80*/  VIADD R4, R4, UR10 ;  /* 0x0000000a04047c36 */ /* 0x000fc80008000000 */
[----:B------:R-:W-:Y:S01]  /*7b90*/  VIADD R5, R4, -UR18 ;  /* 0x8000001204057c36 */ /* 0x000fe20008000000 */
[----:B------:R-:W-:Y:S06]  /*7ba0*/  @P1 BRA `(.L_x_802) ;  /* 0x0000000000441947 */ /* 0x000fec0003800000 */
[----:B------:R-:W-:-:S13]  /*7bb0*/  ISETP.GT.AND P1, PT, R4, -0x1, PT ;  /* 0xffffffff0400780c */ /* 0x000fda0003f24270 */
[----:B------:R-:W-:Y:S05]  /*7bc0*/  @P1 BRA `(.L_x_803) ;  /* 0x0000000000201947 */ /* 0x000fea0003800000 */
[----:B------:R-:W0:Y:S01]  /*7bd0*/  LDC R9, c[0x0][0x9e4] ;  /* 0x00027900ff097b82 */ /* 0x000e220000000800 */
[----:B------:R-:W-:Y:S02]  /*7be0*/  LOP3.LUT R7, RZ, R4, RZ, 0x33, !PT ;  /* 0x00000004ff077212 */ /* 0x000fe400078e33ff */
[----:B0-----:R-:W-:-:S13]  /*7bf0*/  ISETP.NE.AND P1, PT, R9, 0x1, PT ;  /* 0x000000010900780c */ /* 0x001fda0003f25270 */
[----:B------:R-:W0:Y:S02]  /*7c00*/  @P1 LDC.64 R12, c[0x0][0x9e8] ;  /* 0x00027a00ff0c1b82 */ /* 0x000e240000000a00 */
[----:B0-----:R-:W-:-:S05]  /*7c10*/  @P1 IMAD.HI.U32 R4, R7, R12, RZ ;  /* 0x0000000c07041227 */ /* 0x001fca00078e00ff */
[----:B------:R-:W-:-:S04]  /*7c20*/  @P1 SHF.R.U32.HI R7, RZ, R13, R4 ;  /* 0x0000000dff071219 */ /* 0x000fc80000011604 */
[----:B------:R-:W-:Y:S01]  /*7c30*/  LOP3.LUT R4, RZ, R7, RZ, 0x33, !PT ;  /* 0x00000007ff047212 */ /* 0x000fe200078e33ff */
[----:B------:R-:W-:Y:S06]  /*7c40*/  BRA `(.L_x_804) ;  /* 0x0000000000147947 */ /* 0x000fec0003800000 */
.L_x_803:
[----:B------:R-:W0:Y:S02]  /*7c50*/  LDC R9, c[0x0][0x9e4] ;  /* 0x00027900ff097b82 */ /* 0x000e240000000800 */
[----:B0-----:R-:W-:-:S13]  /*7c60*/  ISETP.NE.AND P1, PT, R9, 0x1, PT ;  /* 0x000000010900780c */ /* 0x001fda0003f25270 */
[----:B------:R-:W0:Y:S02]  /*7c70*/  @P1 LDC.64 R6, c[0x0][0x9e8] ;  /* 0x00027a00ff061b82 */ /* 0x000e240000000a00 */
[----:B0-----:R-:W-:-:S05]  /*7c80*/  @P1 IMAD.HI.U32 R6, R4, R6, RZ ;  /* 0x0000000604061227 */ /* 0x001fca00078e00ff */
[----:B------:R-:W-:-:S07]  /*7c90*/  @P1 SHF.R.U32.HI R4, RZ, R7, R6 ;  /* 0x00000007ff041219 */ /* 0x000fce0000011606 */
.L_x_804:
[----:B------:R-:W-:-:S05]  /*7ca0*/  IMAD R4, R4, R9, RZ ;  /* 0x0000000904047224 */ /* 0x000fca00078e02ff */
[----:B------:R-:W-:-:S07]  /*7cb0*/  VIMNMX R5, R5, R4, !PT ;  /* 0x0000000405057248 */ /* 0x000fce0007fe0100 */
.L_x_802:
[----:B------:R-:W-:-:S05]  /*7cc0*/  VIADD R5, R5, 0x7f ;  /* 0x0000007f05057836 */ /* 0x000fca0000000000 */
[----:B------:R-:W-:-:S04]  /*7cd0*/  SHF.R.S32.HI R4, RZ, 0x1f, R5 ;  /* 0x0000001fff047819 */ /* 0x000fc80000011405 */
[----:B------:R-:W-:-:S04]  /*7ce0*/  LEA.HI R4, R4, R5, RZ, 0x7 ;  /* 0x0000000504047211 */ /* 0x000fc800078f38ff */
[----:B------:R-:W-:-:S04]  /*7cf0*/  SHF.R.S32.HI R4, RZ, 0x7, R4 ;  /* 0x00000007ff047819 */ /* 0x000fc80000011404 */
[----:B------:R-:W-:-:S04]  /*7d00*/  VIMNMX R5, R4, UR44, !PT ;  /* 0x0000002c04057c48 */ /* 0x000fc8000ffe0100 */
[----:B------:R-:W-:-:S13]  /*7d10*/  ISETP.GE.AND P1, PT, R10, R5, PT ;  /* 0x000000050a00720c */ /* 0x000fda0003f26270 */
[----:B------:R-:W-:Y:S05]  /*7d20*/  @!P1 BRA `(.L_x_805) ;  /* 0x0000001800ec9947 */ /* 0x000fea0003800000 */
[----:B------:R-:W-:Y:S01]  /*7d30*/  IMAD.MOV.U32 R4, RZ, RZ, R11 ;  /* 0x000000ffff047224 */ /* 0x000fe200078e000b */
[----:B------:R-:W-:Y:S01]  /*7d40*/  UMOV UR17, UR36 ;  /* 0x0000002400117c82 */ /* 0x000fe20008000000 */
[----:B------:R-:W-:Y:S01]  /*7d50*/  IMAD.MOV.U32 R7, RZ, RZ, R0 ;  /* 0x000000ffff077224 */ /* 0x000fe200078e0000 */
[----:B------:R-:W-:-:S06]  /*7d60*/  UMOV UR18, UR37 ;  /* 0x0000002500127c82 */ /* 0x000fcc0008000000 */
.L_x_816:
[----:B------:R-:W-:-:S04]  /*7d70*/  UIADD3 UR37, UR18, 0x1, URZ ;  /* 0x0000000112257890 */ /* 0x000fc8000fffe03f */
[----:B------:R-:W-:-:S04]  /*7d80*/  UISETP.NE.AND UP0, UPT, UR37, 0x2, UPT ;  /* 0x000000022500788c */ /* 0x000fc8000bf05270 */
[----:B------:R-:W-:Y:S02]  /*7d90*/  USEL UR36, URZ, 0x1, UP0 ;  /* 0x000000013f247887 */ /* 0x000fe40008000000 */
[----:B------:R-:W-:Y:S02]  /*7da0*/  USEL UR37, UR37, URZ, UP0 ;  /* 0x0000003f25257287 */ /* 0x000fe40008000000 */
[----:B------:R-:W-:Y:S01]  /*7db0*/  ULOP3.LUT UR36, UR17, UR36, URZ, 0x3c, !UPT ;  /* 0x0000002411247292 */ /* 0x000fe2000f8e3c3f */
[----:B------:R-:W-:Y:S11]  /*7dc0*/  @!P0 BRA `(.L_x_806) ;  /* 0x0000000000048947 */ /* 0x000ff60003800000 */
[----:B------:R-:W-:Y:S01]  /*7dd0*/  BPT.TRAP 0x1 ;  /* 0x000000040000795c */ /* 0x000fe20000300000 */
.L_x_806:
[----:B------:R-:W-:Y:S01]  /*7de0*/  ULEA UR6, UR37, UR46, 0x3 ;  /* 0x0000002e25067291 */ /* 0x000fe2000f8e183f */
[----:B------:R-:W-:-:S05]  /*7df0*/  IMAD.U32 R0, RZ, RZ, UR36 ;  /* 0x00000024ff007e24 */ /* 0x000fca000f8e00ff */
[----:B------:R-:W-:-:S04]  /*7e00*/  SHF.L.U32 R0, R0, 0x1f, RZ ;  /* 0x0000001f00007819 */ /* 0x000fc800000006ff */
[----:B------:R0:W1:Y:S01]  /*7e10*/  SYNCS.PHASECHK.TRANS64.TRYWAIT P1, [UR6+0x19c30], R0 ;  /* 0x019c3000ff0075a7 */ /* 0x0000620008020146 */
[----:B------:R-:W-:Y:S05]  /*7e20*/  @!P0 BRA `(.L_x_807) ;  /* 0x0000000000048947 */ /* 0x000fea0003800000 */
[----:B------:R-:W-:Y:S01]  /*7e30*/  BPT.TRAP 0x1 ;  /* 0x000000040000795c */ /* 0x000fe20000300000 */
.L_x_807:
[----:B-1----:R-:W-:Y:S05]  /*7e40*/  @P1 BRA `(.L_x_808) ;  /* 0x0000000000081947 */ /* 0x002fea0003800000 */
[----:B------:R-:W1:Y:S02]  /*7e50*/  SYNCS.PHASECHK.TRANS64.TRYWAIT P1, [UR6+0x19c30], R0 ;  /* 0x019c3000ff0075a7 */ /* 0x000e640008020146 */
[----:B-1----:R-:W-:Y:S05]  /*7e60*/  @!P1 BRA `(.L_x_809) ;  /* 0x000000b800149947 */ /* 0x002fea0003800000 */
.L_x_808:
        /* <DEDUP_REMOVED lines=17> */
.L_x_810:
[----:B------:R-:W-:Y:S01]  /*7f80*/  ULEA UR11, UR18, UR46, 0x3 ;  /* 0x0000002e120b7291 */ /* 0x000fe2000f8e183f */
[----:B01----:R-:W-:-:S05]  /*7f90*/  IMAD.U32 R0, RZ, RZ, UR17 ;  /* 0x00000011ff007e24 */ /* 0x003fca000f8e00ff */
[----:B------:R-:W-:-:S04]  /*7fa0*/  SHF.L.U32 R0, R0, 0x1f, RZ ;  /* 0x0000001f00007819 */ /* 0x000fc800000006ff */
[----:B------:R0:W1:Y:S01]  /*7fb0*/  SYNCS.PHASECHK.TRANS64.TRYWAIT P1, [UR11+0x19c50], R0 ;  /* 0x019c5000ff0075a7 */ /* 0x000062000802014b */
[----:B------:R-:W-:Y:S05]  /*7fc0*/  @!P0 BRA `(.L_x_811) ;  /* 0x0000000000048947 */ /* 0x000fea0003800000 */
[----:B------:R-:W-:Y:S01]  /*7fd0*/  BPT.TRAP 0x1 ;  /* 0x000000040000795c */ /* 0x000fe20000300000 */
.L_x_811:
[----:B-1----:R-:W-:Y:S05]  /*7fe0*/  @P1 BRA `(.L_x_812) ;  /* 0x0000000000081947 */ /* 0x002fea0003800000 */
[----:B------:R-:W1:Y:S02]  /*7ff0*/  SYNCS.PHASECHK.TRANS64.TRYWAIT P1, [UR11+0x19c50], R0 ;  /* 0x019c5000ff0075a7 */ /* 0x000e64000802014b */
[----:B-1----:R-:W-:Y:S05]  /*8000*/  @!P1 BRA `(.L_x_813) ;  /* 0x000000b400c49947 */ /* 0x002fea0003800000 */
.L_x_812:
        /* <DEDUP_REMOVED lines=27> */
.L_x_814:
[----:B01----:R-:W-:Y:S01]  /*81c0*/  FMNMX.FTZ R0, R24, R7, !PT ;  /* 0x0000000718007209 */ /* 0x003fe20007810000 */
[----:B------:R-:W-:Y:S01]  /*81d0*/  IMAD.U32 R15, RZ, RZ, UR43 ;  /* 0x0000002bff0f7e24 */ /* 0x000fe2000f8e00ff */
[----:B------:R-:W-:Y:S01]  /*81e0*/  FMNMX.FTZ R6, R26, R4, !PT ;  /* 0x000000041a067209 */ /* 0x000fe20007810000 */
[----:B------:R-:W-:Y:S01]  /*81f0*/  ULEA UR6, UR37, UR46, 0x3 ;  /* 0x0000002e25067291 */ /* 0x000fe2000f8e183f */
[----:B------:R-:W-:Y:S02]  /*8200*/  FMNMX.FTZ R9, R25, R0, !PT ;  /* 0x0000000019097209 */ /* 0x000fe40007810000 */
[----:B------:R-:W-:Y:S01]  /*8210*/  FMNMX.FTZ R11, R27, R6, !PT ;  /* 0x000000061b0b7209 */ /* 0x000fe20007810000 */
[----:B------:R-:W-:Y:S01]  /*8220*/  UIADD3 UR6, UR6, 0x19c40, URZ ;  /* 0x00019c4006067890 */ /* 0x000fe2000fffe03f */
[----:B------:R-:W-:Y:S02]  /*8230*/  FMNMX.FTZ R0, R28, R9, !PT ;  /* 0x000000091c007209 */ /* 0x000fe40007810000 */
[----:B------:R-:W-:Y:S01]  /*8240*/  FMNMX.FTZ R6, R30, R11, !PT ;  /* 0x0000000b1e067209 */ /* 0x000fe20007810000 */
[----:B------:R-:W-:Y:S01]  /*8250*/  UPRMT UR6, UR45, 0x654, UR6 ;  /* 0x000006542d067896 */ /* 0x000fe20008000006 */
[----:B------:R-:W-:-:S02]  /*8260*/  FMNMX.FTZ R9, R29, R0, !PT ;  /* 0x000000001d097209 */ /* 0x000fc40007810000 */
[----:B------:R-:W-:Y:S02]  /*8270*/  FMNMX.FTZ R11, R31, R6, !PT ;  /* 0x000000061f0b7209 */ /* 0x000fe40007810000 */
[----:B------:R-:W-:Y:S02]  /*8280*/  FMNMX.FTZ R0, R32, R9, !PT ;  /* 0x0000000920007209 */ /* 0x000fe40007810000 */
[----:B------:R-:W-:Y:S02]  /*8290*/  FMNMX.FTZ R6, R34, R11, !PT ;  /* 0x0000000b22067209 */ /* 0x000fe40007810000 */
[----:B------:R-:W-:Y:S01]  /*82a0*/  FMNMX.FTZ R9, R33, R0, !PT ;  /* 0x0000000021097209 */ /* 0x000fe20007810000 */
[----:B------:R-:W-:Y:S01]  /*82b0*/  SYNCS.ARRIVE.TRANS64.RED.A1T0 RZ, [UR6], RZ ;  /* 0x000000ffffff79a7 */ /* 0x000fe20008100406 */
        /* <DEDUP_REMOVED lines=61> */
[C---:B------:R-:W-:Y:S01]  /*8690*/  FADD.FTZ R7, -R0.reuse, R7 ;  /* 0x0000000700077221 */ /* 0x040fe20000010100 */
[----:B------:R-:W-:-:S03]  /*86a0*/  FFMA.FTZ R6, R0, R15, -8 ;  /* 0xc100000000067423 */ /* 0x000fc6000001000f */
[----:B------:R-:W-:Y:S01]  /*86b0*/  FMUL.FTZ R13, R7, UR43 ;  /* 0x0000002b070d7c20 */ /* 0x000fe20008410000 */
[----:B------:R-:W-:-:S01]  /*86c0*/  FFMA.FTZ R9, R24, UR43, -R6 ;  /* 0x0000002b18097c23 */ /* 0x000fc20008010806 */
[--C-:B------:R-:W-:Y:S01]  /*86d0*/  FFMA.FTZ R29, R29, UR43, -R6.reuse ;  /* 0x0000002b1d1d7c23 */ /* 0x100fe20008010806 */
[----:B------:R-:W-:-:S01]  /*86e0*/  FFMA.FTZ R24, R40, UR43, -R6 ;  /* 0x0000002b28187c23 */ /* 0x000fc20008010806 */
[----:B------:R-:W-:Y:S01]  /*86f0*/  FADD.FTZ R7, -R11, R4 ;  /* 0x000000040b077221 */ /* 0x000fe20000010100 */
[----:B------:R-:W-:-:S01]  /*8700*/  FFMA.FTZ R40, R56, UR43, -R6 ;  /* 0x0000002b38287c23 */ /* 0x000fc20008010806 */
        /* <DEDUP_REMOVED lines=8> */
[----:B------:R0:W-:Y:S01]  /*8790*/  MUFU.EX2 R13, R29 ;  /* 0x0000001d000d7308 */ /* 0x0001e20000000800 */
[----:B------:R-:W-:-:S02]  /*87a0*/  IMAD.U32 R72, RZ, RZ, UR43 ;  /* 0x0000002bff487e24 */ /* 0x000fc4000f8e00ff */
[--C-:B------:R-:W-:Y:S01]  /*87b0*/  FFMA.FTZ R25, R41, UR43, -R6.reuse ;  /* 0x0000002b29197c23 */ /* 0x100fe20008010806 */
[----:B------:R-:W-:-:S01]  /*87c0*/  FFMA.FTZ R28, R44, UR43, -R6 ;  /* 0x0000002b2c1c7c23 */ /* 0x000fc20008010806 */
[--C-:B------:R-:W-:Y:S01]  /*87d0*/  FFMA.FTZ R32, R48, UR43, -R6.reuse ;  /* 0x0000002b30207c23 */ /* 0x100fe20008010806 */
[----:B------:R-:W-:-:S01]  /*87e0*/  FFMA.FTZ R33, R49, UR43, -R6 ;  /* 0x0000002b31217c23 */ /* 0x000fc20008010806 */
[--C-:B------:R-:W-:Y:S01]  /*87f0*/  FFMA.FTZ R36, R52, UR43, -R6.reuse ;  /* 0x0000002b34247c23 */ /* 0x100fe20008010806 */
[----:B------:R-:W-:-:S01]  /*8800*/  FFMA.FTZ R37, R53, UR43, -R6 ;  /* 0x0000002b35257c23 */ /* 0x000fc20008010806 */
[--C-:B------:R-:W-:Y:S01]  /*8810*/  FFMA.FTZ R41, R57, UR43, -R6.reuse ;  /* 0x0000002b39297c23 */ /* 0x100fe20008010806 */
[----:B0-----:R-:W-:-:S01]  /*8820*/  FFMA.FTZ R29, R45, UR43, -R6 ;  /* 0x0000002b2d1d7c23 */ /* 0x001fc20008010806 */
[--C-:B------:R-:W-:Y:S01]  /*8830*/  FFMA.FTZ R44, R60, UR43, -R6.reuse ;  /* 0x0000002b3c2c7c23 */ /* 0x100fe20008010806 */
[----:B------:R-:W-:-:S01]  /*8840*/  FFMA.FTZ R45, R61, UR43, -R6 ;  /* 0x0000002b3d2d7c23 */ /* 0x000fc20008010806 */
        /* <DEDUP_REMOVED lines=10> */
[----:B------:R-:W-:Y:S01]  /*88f0*/  FFMA.FTZ R69, R85, UR43, -R6 ;  /* 0x0000002b55457c23 */ /* 0x000fe20008010806 */
[----:B------:R-:W-:-:S01]  /*8900*/  FFMA.FTZ R6, R11, R72, -8 ;  /* 0xc10000000b067423 */ /* 0x000fc20000010048 */
[----:B------:R-:W-:Y:S01]  /*8910*/  FMUL.FTZ R7, R7, UR43 ;  /* 0x0000002b07077c20 */ /* 0x000fe20008410000 */
[----:B------:R-:W0:Y:S02]  /*8920*/  MUFU.EX2 R9, R9 ;  /* 0x0000000900097308 */ /* 0x000e240000000800 */
[----:B------:R-:W-:-:S01]  /*8930*/  FFMA.FTZ R26, R26, UR43, -R6 ;  /* 0x0000002b1a1a7c23 */ /* 0x000fc20008010806 */
[--C-:B------:R-:W-:Y:S01]  /*8940*/  FFMA.FTZ R27, R27, UR43, -R6.reuse ;  /* 0x0000002b1b1b7c23 */ /* 0x100fe20008010806 */
        /* <DEDUP_REMOVED lines=22> */
[--C-:B------:R-:W-:Y:S01]  /*8ab0*/  FFMA.FTZ R66, R66, UR43, -R6.reuse ;  /* 0x0000002b42427c23 */ /* 0x100fe20008010806 */
[----:B------:R-:W-:-:S01]  /*8ac0*/  FFMA.FTZ R67, R67, UR43, -R6 ;  /* 0x0000002b43437c23 */ /* 0x000fc20008010806 */
[--C-:B------:R-:W-:Y:S01]  /*8ad0*/  FFMA.FTZ R70, R70, UR43, -R6.reuse ;  /* 0x0000002b46467c23 */ /* 0x100fe20008010806 */
[----:B------:R-:W-:-:S03]  /*8ae0*/  FFMA.FTZ R71, R71, UR43, -R6 ;  /* 0x0000002b47477c23 */ /* 0x000fc60008010806 */
[----:B------:R-:W2:Y:S01]  /*8af0*/  MUFU.EX2 R27, R27 ;  /* 0x0000001b001b7308 */ /* 0x000ea20000000800 */
[----:B-1----:R-:W-:-:S07]  /*8b00*/  FFMA.FTZ R2, R7, R2, R26 ;  /* 0x0000000207027223 */ /* 0x002fce000001001a */
[----:B------:R-:W1:Y:S01]  /*8b10*/  MUFU.EX2 R12, R12 ;  /* 0x0000000c000c7308 */ /* 0x000e620000000800 */
[----:B0-----:R-:W-:-:S07]  /*8b20*/  FADD.FTZ R3, R8, R3 ;  /* 0x0000000308037221 */ /* 0x001fce0000010000 */
[----:B------:R-:W0:Y:S01]  /*8b30*/  MUFU.EX2 R30, R30 ;  /* 0x0000001e001e7308 */ /* 0x000e220000000800 */
[----:B--2---:R-:W-:-:S07]  /*8b40*/  FADD.FTZ R73, R27, R2 ;  /* 0x000000021b497221 */ /* 0x004fce0000010000 */
[----:B------:R-:W2:Y:S01]  /*8b50*/  MUFU.EX2 R31, R31 ;  /* 0x0000001f001f7308 */ /* 0x000ea20000000800 */
[----:B-1----:R-:W-:-:S04]  /*8b60*/  FADD.FTZ R2, R12, R3 ;  /* 0x000000030c027221 */ /* 0x002fc80000010000 */
[----:B------:R-:W-:-:S03]  /*8b70*/  FADD.FTZ R3, R13, R2 ;  /* 0x000000020d037221 */ /* 0x000fc60000010000 */
        /* <DEDUP_REMOVED lines=124> */
.L_x_815:
[----:B------:R-:W-:Y:S01]  /*9340*/  UIADD3 UR6, UR11, 0x19c60, URZ ;  /* 0x00019c600b067890 */ /* 0x000fe2000fffe03f */
[----:B------:R-:W-:Y:S01]  /*9350*/  ISETP.GT.AND P1, PT, R10, R5, PT ;  /* 0x000000050a00720c */ /* 0x000fe20003f24270 */
        /* <DEDUP_REMOVED lines=69> */
[----:B------:R-:W-:Y:S01]  /*97b0*/  VIADD R10, R10, 0xffffffff ;  /* 0xffffffff0a0a7836 */ /* 0x000fe20000000000 */
        /* <DEDUP_REMOVED lines=16> */
[----:B------:R-:W-:Y:S01]  /*98c0*/  F2FP.SATFINITE.E4M3.F32.PACK_AB_MERGE_C R139, R77, R76, R78 ;  /* 0x0000004c4d8b723e */ /* 0x000fe2000480704e */
[----:B------:R-:W-:Y:S06]  /*98d0*/  @P1 BRA `(.L_x_816) ;  /* 0xffffffe400241947 */ /* 0x000fec000383ffff */
.L_x_805:
[----:B------:R-:W-:-:S13]  /*98e0*/  ISETP.GE.AND P1, PT, R10, UR44, PT ;  /* 0x0000002c0a007c0c */ /* 0x000fda000bf26270 */
[----:B------:R-:W-:Y:S05]  /*98f0*/  @!P1 BRA `(.L_x_817) ;  /* 0x0000002c00449947 */ /* 0x000fea0003800000 */
[----:B------:R-:W-:Y:S01]  /*9900*/  IMAD.MOV.U32 R7, RZ, RZ, R11 ;  /* 0x000000ffff077224 */ /* 0x000fe200078e000b */
[----:B------:R-:W-:Y:S01]  /*9910*/  UMOV UR17, UR36 ;  /* 0x0000002400117c82 */ /* 0x000fe20008000000 */
[----:B------:R-:W-:Y:S01]  /*9920*/  IMAD.MOV.U32 R6, RZ, RZ, R0 ;  /* 0x000000ffff067224 */ /* 0x000fe200078e0000 */
[----:B------:R-:W-:Y:S01]  /*9930*/  UMOV UR18, UR37 ;  /* 0x0000002500127c82 */ /* 0x000fe20008000000 */
[----:B------:R-:W-:Y:S01]  /*9940*/  ULDC UR19, c[0x0][0x9e4] ;  /* 0x0002790000137ab9 */ /* 0x000fe20000000800 */
[----:B------:R-:W-:Y:S01]  /*9950*/  ULDC UR20, c[0x0][0x9dc] ;  /* 0x0002770000147ab9 */ /* 0x000fe20000000800 */
[----:B------:R-:W-:Y:S01]  /*9960*/  ULDC UR21, c[0x0][0x288] ;  /* 0x0000a20000157ab9 */ /* 0x000fe20000000800 */
[----:B------:R-:W-:-:S05]  /*9970*/  ULDC UR22, c[0x0][0x9e0] ;  /* 0x0002780000167ab9 */ /* 0x000fca0000000800 */
.L_x_836:
[----:B------:R-:W-:-:S04]  /*9980*/  UIADD3 UR37, UR18, 0x1, URZ ;  /* 0x0000000112257890 */ /* 0x000fc8000fffe03f */
[----:B------:R-:W-:-:S04]  /*9990*/  UISETP.NE.AND UP0, UPT, UR37, 0x2, UPT ;  /* 0x000000022500788c */ /* 0x000fc8000bf05270 */
[----:B------:R-:W-:Y:S02]  /*99a0*/  USEL UR36, URZ, 0x1, UP0 ;  /* 0x000000013f247887 */ /* 0x000fe40008000000 */
[----:B------:R-:W-:Y:S02]  /*99b0*/  USEL UR37, UR37, URZ, UP0 ;  /* 0x0000003f25257287 */ /* 0x000fe40008000000 */
[----:B------:R-:W-:Y:S01]  /*99c0*/  ULOP3.LUT UR36, UR17, UR36, URZ, 0x3c, !UPT ;  /* 0x0000002411247292 */ /* 0x000fe2000f8e3c3f */
[----:B------:R-:W-:Y:S11]  /*99d0*/  @!P0 BRA `(.L_x_818) ;  /* 0x0000000000048947 */ /* 0x000ff60003800000 */
[----:B------:R-:W-:Y:S01]  /*99e0*/  BPT.TRAP 0x1 ;  /* 0x000000040000795c */ /* 0x000fe20000300000 */
.L_x_818:
[----:B------:R-:W-:Y:S01]  /*99f0*/  ULEA UR6, UR37, UR46, 0x3 ;  /* 0x0000002e25067291 */ /* 0x000fe2000f8e183f */
[----:B------:R-:W-:-:S05]  /*9a00*/  IMAD.U32 R0, RZ, RZ, UR36 ;  /* 0x00000024ff007e24 */ /* 0x000fca000f8e00ff */
[----:B------:R-:W-:-:S04]  /*9a10*/  SHF.L.U32 R0, R0, 0x1f, RZ ;  /* 0x0000001f00007819 */ /* 0x000fc800000006ff */
[----:B------:R0:W1:Y:S01]  /*9a20*/  SYNCS.PHASECHK.TRANS64.TRYWAIT P1, [UR6+0x19c30], R0 ;  /* 0x019c3000ff0075a7 */ /* 0x0000620008020146 */
[----:B------:R-:W-:Y:S05]  /*9a30*/  @!P0 BRA `(.L_x_819) ;  /* 0x0000000000048947 */ /* 0x000fea0003800000 */
[----:B------:R-:W-:Y:S01]  /*9a40*/  BPT.TRAP 0x1 ;  /* 0x000000040000795c */ /* 0x000fe20000300000 */
.L_x_819:
[----:B-1----:R-:W-:Y:S05]  /*9a50*/  @P1 BRA `(.L_x_820) ;  /* 0x0000000000081947 */ /* 0x002fea0003800000 */
[----:B------:R-:W1:Y:S02]  /*9a60*/  SYNCS.PHASECHK.TRANS64.TRYWAIT P1, [UR6+0x19c30], R0 ;  /* 0x019c3000ff0075a7 */ /* 0x000e640008020146 */
[----:B-1----:R-:W-:Y:S05]  /*9a70*/  @!P1 BRA `(.L_x_821) ;  /* 0x0000009c00409947 */ /* 0x002fea0003800000 */
.L_x_820:
        /* <DEDUP_REMOVED lines=17> */
.L_x_822:
[----:B------:R-:W-:Y:S01]  /*9b90*/  ULEA UR11, UR18, UR46, 0x3 ;  /* 0x0000002e120b7291 */ /* 0x000fe2000f8e183f */
[----:B01----:R-:W-:-:S05]  /*9ba0*/  IMAD.U32 R0, RZ, RZ, UR17 ;  /* 0x00000011ff007e24 */ /* 0x003fca000f8e00ff */
[----:B------:R-:W-:-:S04]  /*9bb0*/  SHF.L.U32 R0, R0, 0x1f, RZ ;  /* 0x0000001f00007819 */ /* 0x000fc800000006ff */
[----:B------:R0:W1:Y:S01]  /*9bc0*/  SYNCS.PHASECHK.TRANS64.TRYWAIT P1, [UR11+0x19c50], R0 ;  /* 0x019c5000ff0075a7 */ /* 0x000062000802014b */
[----:B------:R-:W-:Y:S05]  /*9bd0*/  @!P0 BRA `(.L_x_823) ;  /* 0x0000000000048947 */ /* 0x000fea0003800000 */
[----:B------:R-:W-:Y:S01]  /*9be0*/  BPT.TRAP 0x1 ;  /* 0x000000040000795c */ /* 0x000fe20000300000 */
.L_x_823:
[----:B-1----:R-:W-:Y:S05]  /*9bf0*/  @P1 BRA `(.L_x_824) ;  /* 0x0000000000081947 */ /* 0x002fea0003800000 */
[----:B------:R-:W1:Y:S02]  /*9c00*/  SYNCS.PHASECHK.TRANS64.TRYWAIT P1, [UR11+0x19c50], R0 ;  /* 0x019c5000ff0075a7 */ /* 0x000e64000802014b */
[----:B-1----:R-:W-:Y:S05]  /*9c10*/  @!P1 BRA `(.L_x_825) ;  /* 0x0000009800f09947 */ /* 0x002fea0003800000 */
.L_x_824:
        /* <DEDUP_REMOVED lines=27> */
.L_x_826:
[----:B------:R-:W-:Y:S01]  /*9dd0*/  UISETP.NE.AND UP1, UPT, UR50, URZ, UPT ;  /* 0x0000003f3200728c */ /* 0x000fe2000bf25270 */
[----:B------:R-:W-:Y:S01]  /*9de0*/  VIADD R14, R18, UR41 ;  /* 0x00000029120e7c36 */ /* 0x000fe20008000000 */
[----:B------:R-:W2:Y:S01]  /*9df0*/  LDC R13, c[0x0][0x2f0] ;  /* 0x0000bc00ff0d7b82 */ /* 0x000ea20000000800 */
[----:B------:R-:W-:Y:S02]  /*9e00*/  ULEA UR6, UR37, UR46, 0x3 ;  /* 0x0000002e25067291 */ /* 0x000fe4000f8e183f */
[----:B------:R-:W-:Y:S01]  /*9e10*/  UISETP.NE.AND UP0, UPT, UR49, URZ, UPT ;  /* 0x0000003f3100728c */ /* 0x000fe2000bf05270 */
[----:B------:R-:W-:Y:S01]  /*9e20*/  PLOP3.LUT P1, PT, PT, PT, UP1, 0x80, 0x0 ;  /* 0x000000000000781c */ /* 0x000fe20003f2f018 */
[----:B------:R-:W-:Y:S01]  /*9e30*/  UIADD3 UR6, UR6, 0x19c40, URZ ;  /* 0x00019c4006067890 */ /* 0x000fe2000fffe03f */
[----:B------:R-:W-:-:S03]  /*9e40*/  PLOP3.LUT P2, PT, PT, PT, UP1, 0x80, 0x0 ;  /* 0x000000000000781c */ /* 0x000fc60003f4f018 */
[----:B------:R-:W-:Y:S01]  /*9e50*/  @UP1 ULDC UR7, c[0x0][0x44c] ;  /* 0x0001130000071ab9 */ /* 0x000fe20000000800 */
[----:B------:R-:W-:-:S07]  /*9e60*/  UPRMT UR6, UR45, 0x654, UR6 ;  /* 0x000006542d067896 */ /* 0x000fce0008000006 */
[----:B01----:R-:W-:Y:S01]  /*9e70*/  @P1 IMAD.HI.U32 R0, R14, UR7, RZ ;  /* 0x000000070e001c27 */ /* 0x003fe2000f8e00ff */
[----:B------:R-:W-:Y:S01]  /*9e80*/  @UP1 ULDC UR7, c[0x0][0x450] ;  /* 0x0001140000071ab9 */ /* 0x000fe20000000800 */
[----:B------:R-:W-:Y:S01]  /*9e90*/  PLOP3.LUT P1, PT, PT, PT, UP0, 0x40, 0x0 ;  /* 0x000000000000781c */ /* 0x000fe20003f2e808 */
[----:B------:R-:W-:Y:S01]  /*9ea0*/  SYNCS.ARRIVE.TRANS64.RED.A1T0 RZ, [UR6], RZ ;  /* 0x000000ffffff79a7 */ /* 0x000fe20008100406 */
[----:B------:R-:W-:Y:S01]  /*9eb0*/  ULOP3.LUT UR6, URZ, UR20, URZ, 0x33, !UPT ;  /* 0x000000143f067292 */ /* 0x000fe2000f8e333f */
[----:B------:R-:W-:Y:S01]  /*9ec0*/  @P2 SHF.R.U32.HI R14, RZ, UR7, R0 ;  /* 0x00000007ff0e2c19 */ /* 0x000fe20008011600 */
[----:B------:R-:W-:-:S04]  /*9ed0*/  IMAD.SHL.U32 R0, R10, 0x80, RZ ;  /* 0x000000800a007824 */ /* 0x000fc800078e00ff */
[----:B------:R-:W0:Y:S01]  /*9ee0*/  SHFL.IDX PT, R20, R14, RZ, 0x1c1f ;  /* 0x001c1fff0e147589 */ /* 0x000e2200000e0000 */
[----:B------:R-:W-:-:S05]  /*9ef0*/  IADD3 R5, -R0, 0x1, RZ ;  /* 0x0000000100057810 */ /* 0x000fca0007ffe1ff */
[----:B------:R-:W-:-:S04]  /*9f00*/  IMAD R4, R16, -0x2, R5 ;  /* 0xfffffffe10047824 */ /* 0x000fc800078e0205 */
[----:B--2---:R-:W-:-:S04]  /*9f10*/  IMAD R4, R13, UR42, R4 ;  /* 0x0000002a0d047c24 */ /* 0x004fc8000f8e0204 */
[----:B------:R-:W-:-:S04]  /*9f20*/  VIADD R4, R4, -UR21 ;  /* 0x8000001504047c36 */ /* 0x000fc80008000000 */
[C---:B------:R-:W-:Y:S02]  /*9f30*/  VIADD R12, R4.reuse, UR22 ;  /* 0x00000016040c7c36 */ /* 0x040fe40008000000 */
[----:B------:R-:W-:Y:S02]  /*9f40*/  VIADD R11, R4, UR6 ;  /* 0x00000006040b7c36 */ /* 0x000fe40008000000 */
[--C-:B0-----:R-:W-:Y:S02]  /*9f50*/  IMAD.IADD R9, R12, 0x1, R20.reuse ;  /* 0x000000010c097824 */ /* 0x101fe400078e0214 */
[----:B------:R-:W-:Y:S01]  /*9f60*/  IMAD.IADD R8, R11, 0x1, R20 ;  /* 0x000000010b087824 */ /* 0x000fe200078e0214 */
[----:B------:R-:W-:Y:S06]  /*9f70*/  @P1 BRA `(.L_x_827) ;  /* 0x00000000005c1947 */ /* 0x000fec0003800000 */
[----:B------:R-:W-:Y:S01]  /*9f80*/  IMAD R4, R13, UR42, R20 ;  /* 0x0000002a0d047c24 */ /* 0x000fe2000f8e0214 */
[----:B------:R-:W-:Y:S03]  /*9f90*/  BSSY B0, `(.L_x_828) ;  /* 0x0000011000007945 */ /* 0x000fe60003800000 */
[----:B------:R-:W-:-:S05]  /*9fa0*/  VIADD R15, R4, -UR21 ;  /* 0x80000015040f7c36 */ /* 0x000fca0008000000 */
        /* <DEDUP_REMOVED lines=10> */
.L_x_829:
[----:B------:R-:W-:-:S05]  /*a050*/  IMAD.U32 R20, RZ, RZ, UR19 ;  /* 0x00000013ff147e24 */ /* 0x000fca000f8e00ff */
[----:B------:R-:W-:-:S13]  /*a060*/  ISETP.NE.AND P1, PT, R20, 0x1, PT ;  /* 0x000000011400780c */ /* 0x000fda0003f25270 */
[----:B------:R-:W0:Y:S02]  /*a070*/  @P1 LDC.64 R4, c[0x0][0x9e8] ;  /* 0x00027a00ff041b82 */ /* 0x000e240000000a00 */
[----:B0-----:R-:W-:-:S05]  /*a080*/  @P1 IMAD.HI.U32 R4, R15, R4, RZ ;  /* 0x000000040f041227 */ /* 0x001fca00078e00ff */
[----:B------:R-:W-:-:S07]  /*a090*/  @P1 SHF.R.U32.HI R15, RZ, R5, R4 ;  /* 0x00000005ff0f1219 */ /* 0x000fce0000011604 */
.L_x_830:
[----:B------:R-:W-:Y:S05]  /*a0a0*/  BSYNC B0 ;  /* 0x0000000000007941 */ /* 0x000fea0003800000 */
.L_x_828:
[----:B------:R-:W-:-:S04]  /*a0b0*/  IMAD R15, R15, R20, -R0 ;  /* 0x000000140f0f7224 */ /* 0x000fc800078e0a00 */
[----:B------:R-:W-:-:S05]  /*a0c0*/  IMAD R15, R16, -0x2, R15 ;  /* 0xfffffffe100f7824 */ /* 0x000fca00078e020f */
[----:B------:R-:W-:Y:S02]  /*a0d0*/  VIADDMNMX R9, R15, R20, R9, PT ;  /* 0x000000140f097246 */ /* 0x000fe40003800109 */
[----:B------:R-:W-:-:S07]  /*a0e0*/  VIMNMX R8, R8, R15, !PT ;  /* 0x0000000f08087248 */ /* 0x000fce0007fe0100 */
.L_x_827:
        /* <DEDUP_REMOVED lines=15> */
[C---:B------:R-:W-:Y:S01]  /*a1e0*/  ISETP.GT.AND P5, PT, R8.reuse, 0x9, P1 ;  /* 0x000000090800780c */ /* 0x040fe20000fa4270 */
        /* <DEDUP_REMOVED lines=18> */
[----:B------:R-:W-:Y:S02]  /*a310*/  ISETP.GT.AND P2, PT, R8, 0x29, P1 ;  /* 0x000000290800780c */ /* 0x000fe40000f44270 */
        /* <DEDUP_REMOVED lines=81> */
.L_x_833:
[----:B------:R-:W-:-:S05]  /*a830*/  IMAD.U32 R4, RZ, RZ, UR19 ;  /* 0x00000013ff047e24 */ /* 0x000fca000f8e00ff */
[----:B------:R-:W-:-:S13]  /*a840*/  ISETP.NE.AND P2, PT, R4, 0x1, PT ;  /* 0x000000010400780c */ /* 0x000fda0003f45270 */
[----:B------:R-:W0:Y:S02]  /*a850*/  @P2 LDC.64 R8, c[0x0][0x9e8] ;  /* 0x00027a00ff082b82 */ /* 0x000e240000000a00 */
[----:B0-----:R-:W-:-:S05]  /*a860*/  @P2 IMAD.HI.U32 R8, R13, R8, RZ ;  /* 0x000000080d082227 */ /* 0x001fca00078e00ff */
[----:B------:R-:W-:-:S07]  /*a870*/  @P2 SHF.R.U32.HI R13, RZ, R9, R8 ;  /* 0x00000009ff0d2219 */ /* 0x000fce0000011608 */
.L_x_834:
[----:B------:R-:W-:Y:S05]  /*a880*/  BSYNC B0 ;  /* 0x0000000000007941 */ /* 0x000fea0003800000 */
.L_x_832:
[----:B------:R-:W-:-:S04]  /*a890*/  IMAD R13, R13, R4, -R0 ;  /* 0x000000040d0d7224 */ /* 0x000fc800078e0a00 */
[----:B------:R-:W-:-:S05]  /*a8a0*/  IMAD R13, R16, -0x2, R13 ;  /* 0xfffffffe100d7824 */ /* 0x000fca00078e020d */
[----:B------:R-:W-:Y:S02]  /*a8b0*/  VIADDMNMX R12, R13, R4, R12, PT ;  /* 0x000000040d0c7246 */ /* 0x000fe4000380010c */
[----:B------:R-:W-:-:S07]  /*a8c0*/  VIMNMX R11, R11, R13, !PT ;  /* 0x0000000d0b0b7248 */ /* 0x000fce0007fe0100 */
.L_x_831:
        /* <DEDUP_REMOVED lines=14> */
[----:B------:R-:W-:Y:S02]  /*a9b0*/  ISETP.GT.AND P5, PT, R11, RZ, P1 ;  /* 0x000000ff0b00720c */ /* 0x000fe40000fa4270 */
        /* <DEDUP_REMOVED lines=17> */
[----:B------:R-:W-:Y:S02]  /*aad0*/  FMNMX.FTZ R20, R26, R7, !PT ;  /* 0x000000071a147209 */ /* 0x000fe40007810000 */
[----:B------:R-:W-:Y:S02]  /*aae0*/  FMNMX.FTZ R0, R56, R9, !PT ;  /* 0x0000000938007209 */ /* 0x000fe40007810000 */
[----:B------:R-:W-:Y:S02]  /*aaf0*/  ISETP.LT.OR P4, PT, R12, 0xa, P4 ;  /* 0x0000000a0c00780c */ /* 0x000fe40002781670 */
[----:B------:R-:W-:Y:S02]  /*ab00*/  FMNMX.FTZ R9, R57, R0, !PT ;  /* 0x0000000039097209 */ /* 0x000fe40007810000 */
[----:B------:R-:W-:-:S02]  /*ab10*/  FSEL R30, R30, -INF , !P3 ;  /* 0xff8000001e1e7808 */ /* 0x000fc40005800000 */
[----:B------:R-:W-:Y:S02]  /*ab20*/  FMNMX.FTZ R0, R60, R9, !PT ;  /* 0x000000093c007209 */ /* 0x000fe40007810000 */
[----:B------:R-:W-:Y:S02]  /*ab30*/  FMNMX.FTZ R15, R27, R20, !PT ;  /* 0x000000141b0f7209 */ /* 0x000fe40007810000 */
[----:B------:R-:W-:Y:S02]  /*ab40*/  FMNMX.FTZ R9, R61, R0, !PT ;  /* 0x000000003d097209 */ /* 0x000fe40007810000 */
[----:B------:R-:W-:Y:S02]  /*ab50*/  ISETP.GT.AND P2, PT, R11, 0x11, P1 ;  /* 0x000000110b00780c */ /* 0x000fe40000f44270 */
[----:B------:R-:W-:Y:S02]  /*ab60*/  FMNMX.FTZ R0, R64, R9, !PT ;  /* 0x0000000940007209 */ /* 0x000fe40007810000 */
[----:B------:R-:W-:-:S02]  /*ab70*/  FSEL R31, R31, -INF , !P4 ;  /* 0xff8000001f1f7808 */ /* 0x000fc40006000000 */
[----:B------:R-:W-:Y:S02]  /*ab80*/  FMNMX.FTZ R9, R65, R0, !PT ;  /* 0x0000000041097209 */ /* 0x000fe40007810000 */
[----:B------:R-:W-:Y:S02]  /*ab90*/  FMNMX.FTZ R24, R30, R15, !PT ;  /* 0x0000000f1e187209 */ /* 0x000fe40007810000 */
[----:B------:R-:W-:Y:S02]  /*aba0*/  FMNMX.FTZ R0, R68, R9, !PT ;  /* 0x0000000944007209 */ /* 0x000fe40007810000 */
[----:B------:R-:W-:Y:S02]  /*abb0*/  ISETP.GT.AND P3, PT, R11, 0x18, P1 ;  /* 0x000000180b00780c */ /* 0x000fe40000f64270 */
[----:B------:R-:W-:Y:S02]  /*abc0*/  FMNMX.FTZ R9, R69, R0, !PT ;  /* 0x0000000045097209 */ /* 0x000fe40007810000 */
[----:B------:R-:W-:-:S02]  /*abd0*/  ISETP.LT.OR P2, PT, R12, 0x12, P2 ;  /* 0x000000120c00780c */ /* 0x000fc40001741670 */
[----:B------:R-:W-:Y:S02]  /*abe0*/  FMNMX.FTZ R0, R72, R9, !PT ;  /* 0x0000000948007209 */ /* 0x000fe40007810000 */
[----:B------:R-:W-:Y:S02]  /*abf0*/  FMNMX.FTZ R21, R31, R24, !PT ;  /* 0x000000181f157209 */ /* 0x000fe40007810000 */
[----:B------:R-:W-:Y:S02]  /*ac00*/  FMNMX.FTZ R9, R73, R0, !PT ;  /* 0x0000000049097209 */ /* 0x000fe40007810000 */
[----:B------:R-:W-:Y:S02]  /*ac10*/  ISETP.GT.AND P4, PT, R11, 0x19, P1 ;  /* 0x000000190b00780c */ /* 0x000fe40000f84270 */
[----:B------:R-:W-:Y:S02]  /*ac20*/  FMNMX.FTZ R0, R76, R9, !PT ;  /* 0x000000094c007209 */ /* 0x000fe40007810000 */
[----:B------:R-:W-:-:S02]  /*ac30*/  ISETP.LT.OR P3, PT, R12, 0x19, P3 ;  /* 0x000000190c00780c */ /* 0x000fc40001f61670 */
[----:B------:R-:W-:Y:S02]  /*ac40*/  FMNMX.FTZ R9, R77, R0, !PT ;  /* 0x000000004d097209 */ /* 0x000fe40007810000 */
[----:B------:R-:W-:Y:S02]  /*ac50*/  FSEL R35, R35, -INF , !P2 ;  /* 0xff80000023237808 */ /* 0x000fe40005000000 */
[----:B------:R-:W-:Y:S02]  /*ac60*/  FMNMX.FTZ R0, R80, R9, !PT ;  /* 0x0000000950007209 */ /* 0x000fe40007810000 */
[----:B------:R-:W-:Y:S02]  /*ac70*/  FMNMX.FTZ R24, R34, R21, !PT ;  /* 0x0000001522187209 */ /* 0x000fe40007810000 */
[----:B------:R-:W-:Y:S02]  /*ac80*/  FMNMX.FTZ R9, R81, R0, !PT ;  /* 0x0000000051097209 */ /* 0x000fe40007810000 */
[----:B------:R-:W-:-:S02]  /*ac90*/  ISETP.LT.OR P4, PT, R12, 0x1a, P4 ;  /* 0x0000001a0c00780c */ /* 0x000fc40002781670 */
[----:B------:R-:W-:Y:S02]  /*aca0*/  FMNMX.FTZ R0, R84, R9, !PT ;  /* 0x0000000954007209 */ /* 0x000fe40007810000 */
[----:B------:R-:W-:Y:S02]  /*acb0*/  FSEL R38, R38, -INF , !P3 ;  /* 0xff80000026267808 */ /* 0x000fe40005800000 */
[----:B------:R-:W-:Y:S02]  /*acc0*/  FMNMX.FTZ R4, R85, R0, !PT ;  /* 0x0000000055047209 */ /* 0x000fe40007810000 */
[----:B------:R-:W-:Y:S02]  /*acd0*/  FMNMX.FTZ R21, R35, R24, !PT ;  /* 0x0000001823157209 */ /* 0x000fe40007810000 */
[----:B------:R-:W-:Y:S01]  /*ace0*/  ISETP.GT.AND P2, PT, R11, 0x21, P1 ;  /* 0x000000210b00780c */ /* 0x000fe20000f44270 */
[----:B------:R-:W0:Y:S01]  /*acf0*/  SHFL.BFLY PT, R9, R4, 0x2, 0x1f ;  /* 0x0c401f0004097f89 */ /* 0x000e2200000e0000 */
[----:B------:R-:W-:-:S02]  /*ad00*/  FSEL R39, R39, -INF , !P4 ;  /* 0xff80000027277808 */ /* 0x000fc40006000000 */
[C---:B------:R-:W-:Y:S02]  /*ad10*/  ISETP.GT.AND P3, PT, R11.reuse, 0x28, P1 ;  /* 0x000000280b00780c */ /* 0x040fe40000f64270 */
[C---:B------:R-:W-:Y:S02]  /*ad20*/  ISETP.LT.OR P2, PT, R12.reuse, 0x22, P2 ;  /* 0x000000220c00780c */ /* 0x040fe40001741670 */
[----:B------:R-:W-:Y:S02]  /*ad30*/  ISETP.GT.AND P4, PT, R11, 0x29, P1 ;  /* 0x000000290b00780c */ /* 0x000fe40000f84270 */
[----:B------:R-:W-:Y:S02]  /*ad40*/  ISETP.LT.OR P3, PT, R12, 0x29, P3 ;  /* 0x000000290c00780c */ /* 0x000fe40001f61670 */
[----:B------:R-:W-:Y:S02]  /*ad50*/  FSEL R43, R43, -INF , !P2 ;  /* 0xff8000002b2b7808 */ /* 0x000fe40005000000 */
[----:B------:R-:W-:-:S02]  /*ad60*/  ISETP.GT.AND P2, PT, R11, 0x30, P1 ;  /* 0x000000300b00780c */ /* 0x000fc40000f44270 */
[----:B------:R-:W-:Y:S02]  /*ad70*/  FSEL R46, R46, -INF , !P3 ;  /* 0xff8000002e2e7808 */ /* 0x000fe40005800000 */
[C---:B------:R-:W-:Y:S02]  /*ad80*/  ISETP.LT.OR P4, PT, R12.reuse, 0x2a, P4 ;  /* 0x0000002a0c00780c */ /* 0x040fe40002781670 */
[----:B------:R-:W-:Y:S02]  /*ad90*/  ISETP.GT.AND P3, PT, R11, 0x31, P1 ;  /* 0x000000310b00780c */ /* 0x000fe40000f64270 */
[----:B------:R-:W-:Y:S02]  /*ada0*/  ISETP.LT.OR P2, PT, R12, 0x31, P2 ;  /* 0x000000310c00780c */ /* 0x000fe40001741670 */
[----:B------:R-:W-:Y:S02]  /*adb0*/  FSEL R47, R47, -INF , !P4 ;  /* 0xff8000002f2f7808 */ /* 0x000fe40006000000 */
[----:B0-----:R-:W-:-:S02]  /*adc0*/  FMNMX.FTZ R9, R4, R9, !PT ;  /* 0x0000000904097209 */ /* 0x001fc40007810000 */
[C---:B------:R-:W-:Y:S02]  /*add0*/  ISETP.GT.AND P5, PT, R11.reuse, 0x38, P1 ;  /* 0x000000380b00780c */ /* 0x040fe40000fa4270 */
[----:B------:R-:W-:Y:S01]  /*ade0*/  FSEL R50, R50, -INF , !P2 ;  /* 0xff80000032327808 */ /* 0x000fe20005000000 */
[----:B------:R-:W0:Y:S01]  /*adf0*/  SHFL.BFLY PT, R0, R9, 0x1, 0x1f ;  /* 0x0c201f0009007f89 */ /* 0x000e2200000e0000 */
[C---:B------:R-:W-:Y:S02]  /*ae00*/  ISETP.LT.OR P3, PT, R12.reuse, 0x32, P3 ;  /* 0x000000320c00780c */ /* 0x040fe40001f61670 */
[----:B------:R-:W-:Y:S02]  /*ae10*/  ISETP.GT.AND P4, PT, R11, 0x39, P1 ;  /* 0x000000390b00780c */ /* 0x000fe40000f84270 */
[----:B------:R-:W-:Y:S02]  /*ae20*/  ISETP.LT.OR P5, PT, R12, 0x39, P5 ;  /* 0x000000390c00780c */ /* 0x000fe40002fa1670 */
[----:B------:R-:W-:-:S02]  /*ae30*/  FSEL R51, R51, -INF , !P3 ;  /* 0xff80000033337808 */ /* 0x000fc40005800000 */
[C---:B------:R-:W-:Y:S02]  /*ae40*/  ISETP.GT.AND P2, PT, R11.reuse, 0x40, P1 ;  /* 0x000000400b00780c */ /* 0x040fe40000f44270 */
[----:B------:R-:W-:Y:S02]  /*ae50*/  FSEL R54, R54, -INF , !P5 ;  /* 0xff80000036367808 */ /* 0x000fe40006800000 */
[C---:B------:R-:W-:Y:S02]  /*ae60*/  ISETP.LT.OR P4, PT, R12.reuse, 0x3a, P4 ;  /* 0x0000003a0c00780c */ /* 0x040fe40002781670 */
        /* <DEDUP_REMOVED lines=25> */
[----:B------:R0:W-:Y:S01]  /*b000*/  MUFU.EX2 R20, R33 ;  /* 0x0000002100147308 */ /* 0x0001e20000000800 */
[----:B------:R-:W-:Y:S01]  /*b010*/  FSEL R62, R62, -INF , !P5 ;  /* 0xff8000003e3e7808 */ /* 0x000fe20006800000 */
[--C-:B------:R-:W-:Y:S01]  /*b020*/  FFMA.FTZ R21, R40, UR43, -R4.reuse ;  /* 0x0000002b28157c23 */ /* 0x100fe20008010804 */
[----:B------:R-:W-:Y:S01]  /*b030*/  FMNMX.FTZ R25, R43, R28, !PT ;  /* 0x0000001c2b197209 */ /* 0x000fe20007810000 */
[--C-:B------:R-:W-:Y:S01]  /*b040*/  FFMA.FTZ R41, R41, UR43, -R4.reuse ;  /* 0x0000002b29297c23 */ /* 0x100fe20008010804 */
[----:B------:R-:W-:Y:S01]  /*b050*/  ISETP.LT.OR P4, PT, R12, 0x4a, P4 ;  /* 0x0000004a0c00780c */ /* 0x000fe20002781670 */
[--C-:B------:R-:W-:Y:S01]  /*b060*/  FFMA.FTZ R49, R49, UR43, -R4.reuse ;  /* 0x0000002b31317c23 */ /* 0x100fe20008010804 */
[----:B------:R-:W-:Y:S01]  /*b070*/  FMNMX.FTZ R32, R46, R25, !PT ;  /* 0x000000192e207209 */ /* 0x000fe20007810000 */
[----:B------:R1:W-:Y:S01]  /*b080*/  MUFU.EX2 R24, R37 ;  /* 0x0000002500187308 */ /* 0x0003e20000000800 */
[----:B------:R-:W-:Y:S01]  /*b090*/  ISETP.GT.AND P3, PT, R11, 0x51, P1 ;  /* 0x000000510b00780c */ /* 0x000fe20000f64270 */
[--C-:B------:R-:W-:Y:S01]  /*b0a0*/  FFMA.FTZ R25, R44, UR43, -R4.reuse ;  /* 0x0000002b2c197c23 */ /* 0x100fe20008010804 */
[----:B------:R-:W-:Y:S01]  /*b0b0*/  FMNMX.FTZ R29, R47, R32, !PT ;  /* 0x000000202f1d7209 */ /* 0x000fe20007810000 */
[--C-:B------:R-:W-:Y:S01]  /*b0c0*/  FFMA.FTZ R53, R53, UR43, -R4.reuse ;  /* 0x0000002b35357c23 */ /* 0x100fe20008010804 */
[----:B------:R-:W-:Y:S01]  /*b0d0*/  ISETP.LT.OR P2, PT, R12, 0x51, P2 ;  /* 0x000000510c00780c */ /* 0x000fe20001741670 */
[--C-:B------:R-:W-:Y:S01]  /*b0e0*/  FFMA.FTZ R45, R45, UR43, -R4.reuse ;  /* 0x0000002b2d2d7c23 */ /* 0x100fe20008010804 */
[----:B------:R-:W-:Y:S01]  /*b0f0*/  FMNMX.FTZ R32, R50, R29, !PT ;  /* 0x0000001d32207209 */ /* 0x000fe20007810000 */
[----:B------:R-:W-:Y:S01]  /*b100*/  MUFU.EX2 R28, R41 ;  /* 0x00000029001c7308 */ /* 0x000fe20000000800 */
[----:B------:R-:W-:Y:S01]  /*b110*/  FSEL R63, R63, -INF , !P4 ;  /* 0xff8000003f3f7808 */ /* 0x000fe20006000000 */
[----:B------:R-:W-:Y:S01]  /*b120*/  FFMA.FTZ R57, R57, UR43, -R4 ;  /* 0x0000002b39397c23 */ /* 0x000fe20008010804 */
[----:B------:R-:W-:-:S02]  /*b130*/  FMNMX.FTZ R29, R51, R32, !PT ;  /* 0x00000020331d7209 */ /* 0x000fc40007810000 */
[----:B------:R-:W-:Y:S02]  /*b140*/  ISETP.GT.AND P5, PT, R11, 0x58, P1 ;  /* 0x000000580b00780c */ /* 0x000fe40000fa4270 */
[----:B------:R-:W-:Y:S01]  /*b150*/  FMNMX.FTZ R36, R54, R29, !PT ;  /* 0x0000001d36247209 */ /* 0x000fe20007810000 */
[----:B------:R-:W-:Y:S01]  /*b160*/  FFMA.FTZ R29, R48, UR43, -R4 ;  /* 0x0000002b301d7c23 */ /* 0x000fe20008010804 */
[----:B------:R-:W-:Y:S01]  /*b170*/  FSEL R66, R66, -INF , !P2 ;  /* 0xff80000042427808 */ /* 0x000fe20005000000 */
[----:B------:R-:W-:Y:S01]  /*b180*/  MUFU.EX2 R8, R8 ;  /* 0x0000000800087308 */ /* 0x000fe20000000800 */
[----:B0-----:R-:W-:Y:S02]  /*b190*/  FMNMX.FTZ R33, R55, R36, !PT ;  /* 0x0000002437217209 */ /* 0x001fe40007810000 */
[----:B------:R-:W-:Y:S02]  /*b1a0*/  ISETP.LT.OR P3, PT, R12, 0x52, P3 ;  /* 0x000000520c00780c */ /* 0x000fe40001f61670 */
[----:B------:R-:W-:-:S02]  /*b1b0*/  FMNMX.FTZ R36, R58, R33, !PT ;  /* 0x000000213a247209 */ /* 0x000fc40007810000 */
[----:B------:R-:W-:Y:S01]  /*b1c0*/  ISETP.GT.AND P4, PT, R11, 0x59, P1 ;  /* 0x000000590b00780c */ /* 0x000fe20000f84270 */
[----:B------:R-:W-:Y:S01]  /*b1d0*/  MUFU.EX2 R5, R5 ;  /* 0x0000000500057308 */ /* 0x000fe20000000800 */
[----:B------:R-:W-:Y:S02]  /*b1e0*/  FMNMX.FTZ R33, R59, R36, !PT ;  /* 0x000000243b217209 */ /* 0x000fe40007810000 */
[----:B------:R-:W-:Y:S02]  /*b1f0*/  ISETP.LT.OR P5, PT, R12, 0x59, P5 ;  /* 0x000000590c00780c */ /* 0x000fe40002fa1670 */
[----:B------:R-:W-:Y:S01]  /*b200*/  FMNMX.FTZ R40, R62, R33, !PT ;  /* 0x000000213e287209 */ /* 0x000fe20007810000 */
[--C-:B------:R-:W-:Y:S01]  /*b210*/  FFMA.FTZ R33, R52, UR43, -R4.reuse ;  /* 0x0000002b34217c23 */ /* 0x100fe20008010804 */
[----:B------:R-:W-:Y:S01]  /*b220*/  FSEL R67, R67, -INF , !P3 ;  /* 0xff80000043437808 */ /* 0x000fe20005800000 */
[----:B------:R0:W-:Y:S01]  /*b230*/  MUFU.EX2 R36, R49 ;  /* 0x0000003100247308 */ /* 0x0001e20000000800 */
[----:B-1----:R-:W-:Y:S01]  /*b240*/  FMNMX.FTZ R37, R63, R40, !PT ;  /* 0x000000283f257209 */ /* 0x002fe20007810000 */
[----:B------:R-:W-:Y:S01]  /*b250*/  FFMA.FTZ R52, R69, UR43, -R4 ;  /* 0x0000002b45347c23 */ /* 0x000fe20008010804 */
[----:B------:R-:W-:-:S02]  /*b260*/  ISETP.GT.AND P2, PT, R11, 0x60, P1 ;  /* 0x000000600b00780c */ /* 0x000fc40000f44270 */
[----:B------:R-:W-:Y:S02]  /*b270*/  FMNMX.FTZ R40, R66, R37, !PT ;  /* 0x0000002542287209 */ /* 0x000fe40007810000 */
[----:B------:R-:W-:Y:S01]  /*b280*/  FSEL R70, R70, -INF , !P5 ;  /* 0xff80000046467808 */ /* 0x000fe20006800000 */
[----:B------:R-:W-:Y:S01]  /*b290*/  MUFU.EX2 R9, R9 ;  /* 0x0000000900097308 */ /* 0x000fe20000000800 */
[----:B------:R-:W-:Y:S01]  /*b2a0*/  ISETP.LT.OR P4, PT, R12, 0x5a, P4 ;  /* 0x0000005a0c00780c */ /* 0x000fe20002781670 */
[----:B0-----:R-:W-:Y:S01]  /*b2b0*/  FFMA.FTZ R49, R68, UR43, -R4 ;  /* 0x0000002b44317c23 */ /* 0x001fe20008010804 */
[----:B------:R-:W-:Y:S02]  /*b2c0*/  FMNMX.FTZ R37, R67, R40, !PT ;  /* 0x0000002843257209 */ /* 0x000fe40007810000 */
[----:B------:R-:W-:Y:S02]  /*b2d0*/  ISETP.GT.AND P3, PT, R11, 0x61, P1 ;  /* 0x000000610b00780c */ /* 0x000fe40000f64270 */
[----:B------:R-:W-:Y:S01]  /*b2e0*/  ISETP.LT.OR P2, PT, R12, 0x61, P2 ;  /* 0x000000610c00780c */ /* 0x000fe20001741670 */
[----:B------:R0:W-:Y:S01]  /*b2f0*/  MUFU.EX2 R40, R53 ;  /* 0x0000003500287308 */ /* 0x0001e20000000800 */
[----:B------:R-:W-:-:S02]  /*b300*/  FSEL R71, R71, -INF , !P4 ;  /* 0xff80000047477808 */ /* 0x000fc40006000000 */
[----:B------:R-:W-:Y:S01]  /*b310*/  FMNMX.FTZ R44, R70, R37, !PT ;  /* 0x00000025462c7209 */ /* 0x000fe20007810000 */
[----:B------:R-:W-:-:S01]  /*b320*/  FFMA.FTZ R37, R56, UR43, -R4 ;  /* 0x0000002b38257c23 */ /* 0x000fc20008010804 */
[----:B------:R-:W-:Y:S01]  /*b330*/  ISETP.GT.AND P5, PT, R11, 0x68, P1 ;  /* 0x000000680b00780c */ /* 0x000fe20000fa4270 */
[----:B------:R-:W-:-:S01]  /*b340*/  FFMA.FTZ R56, R73, UR43, -R4 ;  /* 0x0000002b49387c23 */ /* 0x000fc20008010804 */
[----:B------:R-:W-:Y:S01]  /*b350*/  FSEL R74, R74, -INF , !P2 ;  /* 0xff8000004a4a7808 */ /* 0x000fe20005000000 */
[----:B------:R-:W-:Y:S01]  /*b360*/  MUFU.EX2 R14, R14 ;  /* 0x0000000e000e7308 */ /* 0x000fe20000000800 */
[----:B------:R-:W-:Y:S01]  /*b370*/  ISETP.LT.OR P3, PT, R12, 0x62, P3 ;  /* 0x000000620c00780c */ /* 0x000fe20001f61670 */
[----:B0-----:R-:W-:Y:S01]  /*b380*/  FFMA.FTZ R53, R72, UR43, -R4 ;  /* 0x0000002b48357c23 */ /* 0x001fe20008010804 */
[----:B------:R-:W-:Y:S02]  /*b390*/  FMNMX.FTZ R41, R71, R44, !PT ;  /* 0x0000002c47297209 */ /* 0x000fe40007810000 */
[----:B------:R-:W-:-:S02]  /*b3a0*/  ISETP.LT.OR P5, PT, R12, 0x69, P5 ;  /* 0x000000690c00780c */ /* 0x000fc40002fa1670 */
[----:B------:R-:W-:Y:S01]  /*b3b0*/  ISETP.GT.AND P4, PT, R11, 0x69, P1 ;  /* 0x000000690b00780c */ /* 0x000fe20000f84270 */
[----:B------:R-:W-:Y:S01]  /*b3c0*/  MUFU.EX2 R13, R13 ;  /* 0x0000000d000d7308 */ /* 0x000fe20000000800 */
[----:B------:R-:W-:Y:S02]  /*b3d0*/  FSEL R75, R75, -INF , !P3 ;  /* 0xff8000004b4b7808 */ /* 0x000fe40005800000 */
[----:B------:R-:W-:Y:S01]  /*b3e0*/  FMNMX.FTZ R44, R74, R41, !PT ;  /* 0x000000294a2c7209 */ /* 0x000fe20007810000 */
[----:B------:R-:W-:-:S01]  /*b3f0*/  FFMA.FTZ R41, R60, UR43, -R4 ;  /* 0x0000002b3c297c23 */ /* 0x000fc20008010804 */
[----:B------:R-:W-:Y:S02]  /*b400*/  FSEL R78, R78, -INF , !P5 ;  /* 0xff8000004e4e7808 */ /* 0x000fe40006800000 */
[C---:B------:R-:W-:Y:S01]  /*b410*/  ISETP.GT.AND P2, PT, R11.reuse, 0x70, P1 ;  /* 0x000000700b00780c */ /* 0x040fe20000f44270 */
[----:B------:R-:W-:Y:S01]  /*b420*/  MUFU.EX2 R15, R15 ;  /* 0x0000000f000f7308 */ /* 0x000fe20000000800 */
[----:B------:R-:W-:-:S02]  /*b430*/  ISETP.GT.AND P3, PT, R11, 0x71, P1 ;  /* 0x000000710b00780c */ /* 0x000fc40000f64270 */
[C---:B------:R-:W-:Y:S02]  /*b440*/  ISETP.GT.AND P5, PT, R11.reuse, 0x78, P1 ;  /* 0x000000780b00780c */ /* 0x040fe40000fa4270 */
[----:B------:R-:W-:Y:S02]  /*b450*/  ISETP.GT.AND P1, PT, R11, 0x79, P1 ;  /* 0x000000790b00780c */ /* 0x000fe40000f24270 */
[C---:B------:R-:W-:Y:S01]  /*b460*/  ISETP.LT.OR P4, PT, R12.reuse, 0x6a, P4 ;  /* 0x0000006a0c00780c */ /* 0x040fe20002781670 */
[----:B------:R-:W-:Y:S01]  /*b470*/  MUFU.EX2 R21, R21 ;  /* 0x0000001500157308 */ /* 0x000fe20000000800 */
[----:B------:R-:W-:Y:S02]  /*b480*/  FMNMX.FTZ R11, R75, R44, !PT ;  /* 0x0000002c4b0b7209 */ /* 0x000fe40007810000 */
[----:B------:R-:W-:Y:S02]  /*b490*/  ISETP.LT.OR P2, PT, R12, 0x71, P2 ;  /* 0x000000710c00780c */ /* 0x000fe40001741670 */
[----:B------:R-:W-:-:S02]  /*b4a0*/  FSEL R79, R79, -INF , !P4 ;  /* 0xff8000004f4f7808 */ /* 0x000fc40006000000 */
[----:B------:R-:W-:Y:S01]  /*b4b0*/  FMNMX.FTZ R48, R78, R11, !PT ;  /* 0x0000000b4e307209 */ /* 0x000fe20007810000 */
[----:B------:R-:W-:Y:S01]  /*b4c0*/  MUFU.EX2 R25, R25 ;  /* 0x0000001900197308 */ /* 0x000fe20000000800 */
[----:B------:R-:W-:Y:S02]  /*b4d0*/  ISETP.LT.OR P3, PT, R12, 0x72, P3 ;  /* 0x000000720c00780c */ /* 0x000fe40001f61670 */
[----:B------:R-:W-:Y:S02]  /*b4e0*/  FSEL R82, R82, -INF , !P2 ;  /* 0xff80000052527808 */ /* 0x000fe40005000000 */
[----:B------:R-:W-:Y:S02]  /*b4f0*/  FMNMX.FTZ R11, R79, R48, !PT ;  /* 0x000000304f0b7209 */ /* 0x000fe40007810000 */
[----:B------:R-:W-:Y:S01]  /*b500*/  ISETP.LT.OR P5, PT, R12, 0x79, P5 ;  /* 0x000000790c00780c */ /* 0x000fe20002fa1670 */
[----:B------:R0:W-:Y:S01]  /*b510*/  MUFU.EX2 R32, R45 ;  /* 0x0000002d00207308 */ /* 0x0001e20000000800 */
[----:B------:R-:W-:-:S02]  /*b520*/  FSEL R83, R83, -INF , !P3 ;  /* 0xff80000053537808 */ /* 0x000fc40005800000 */
[----:B------:R-:W-:Y:S02]  /*b530*/  FMNMX.FTZ R48, R82, R11, !PT ;  /* 0x0000000b52307209 */ /* 0x000fe40007810000 */
[----:B------:R-:W-:Y:S01]  /*b540*/  ISETP.LT.OR P1, PT, R12, 0x7a, P1 ;  /* 0x0000007a0c00780c */ /* 0x000fe20000f21670 */
[--C-:B------:R-:W-:Y:S01]  /*b550*/  FFMA.FTZ R12, R61, UR43, -R4.reuse ;  /* 0x0000002b3d0c7c23 */ /* 0x100fe20008010804 */
[----:B------:R-:W-:Y:S01]  /*b560*/  FSEL R86, R86, -INF , !P5 ;  /* 0xff80000056567808 */ /* 0x000fe20006800000 */
[----:B------:R-:W-:Y:S01]  /*b570*/  MUFU.EX2 R29, R29 ;  /* 0x0000001d001d7308 */ /* 0x000fe20000000800 */
[----:B------:R-:W-:Y:S01]  /*b580*/  FMNMX.FTZ R11, R83, R48, !PT ;  /* 0x00000030530b7209 */ /* 0x000fe20007810000 */
[--C-:B0-----:R-:W-:Y:S01]  /*b590*/  FFMA.FTZ R45, R64, UR43, -R4.reuse ;  /* 0x0000002b402d7c23 */ /* 0x101fe20008010804 */
[----:B------:R-:W-:Y:S01]  /*b5a0*/  FSEL R87, R87, -INF , !P1 ;  /* 0xff80000057577808 */ /* 0x000fe20004800000 */
[--C-:B------:R-:W-:Y:S01]  /*b5b0*/  FFMA.FTZ R61, R80, UR43, -R4.reuse ;  /* 0x0000002b503d7c23 */ /* 0x100fe20008010804 */
[----:B------:R-:W-:Y:S01]  /*b5c0*/  FMNMX.FTZ R48, R86, R11, !PT ;  /* 0x0000000b56307209 */ /* 0x000fe20007810000 */
[--C-:B------:R-:W-:Y:S01]  /*b5d0*/  FFMA.FTZ R64, R81, UR43, -R4.reuse ;  /* 0x0000002b51407c23 */ /* 0x100fe20008010804 */
[----:B------:R-:W-:Y:S01]  /*b5e0*/  FSEL R69, R0, RZ, P6 ;  /* 0x000000ff00457208 */ /* 0x000fe20003000000 */
[----:B------:R-:W-:Y:S01]  /*b5f0*/  MUFU.EX2 R33, R33 ;  /* 0x0000002100217308 */ /* 0x000fe20000000800 */
[----:B------:R-:W-:Y:S01]  /*b600*/  FMNMX.FTZ R11, R87, R48, !PT ;  /* 0x00000030570b7209 */ /* 0x000fe20007810000 */
[--C-:B------:R-:W-:Y:S01]  /*b610*/  FFMA.FTZ R48, R65, UR43, -R4.reuse ;  /* 0x0000002b41307c23 */ /* 0x100fe20008010804 */
[----:B------:R-:W-:-:S01]  /*b620*/  FFMA.FTZ R65, R84, UR43, -R4 ;  /* 0x0000002b54417c23 */ /* 0x000fc20008010804 */
[----:B------:R-:W-:-:S02]  /*b630*/  FADD.FTZ R69, -R69, R6 ;  /* 0x0000000645457221 */ /* 0x000fc40000010100 */
[----:B------:R-:W0:Y:S02]  /*b640*/  SHFL.BFLY PT, R60, R11, 0x2, 0x1f ;  /* 0x0c401f000b3c7f89 */ /* 0x000e2400000e0000 */
[----:B------:R-:W-:Y:S01]  /*b650*/  FMUL.FTZ R69, R69, UR43 ;  /* 0x0000002b45457c20 */ /* 0x000fe20008410000 */
[----:B------:R-:W-:Y:S08]  /*b660*/  MUFU.EX2 R37, R37 ;  /* 0x0000002500257308 */ /* 0x000ff00000000800 */
[----:B------:R-:W1:Y:S08]  /*b670*/  MUFU.EX2 R69, R69 ;  /* 0x0000004500457308 */ /* 0x000e700000000800 */
[----:B------:R2:W-:Y:S01]  /*b680*/  MUFU.EX2 R44, R57 ;  /* 0x00000039002c7308 */ /* 0x0005e20000000800 */
[----:B0-----:R-:W-:Y:S01]  /*b690*/  FMNMX.FTZ R68, R11, R60, !PT ;  /* 0x0000003c0b447209 */ /* 0x001fe20007810000 */
[----:B------:R-:W-:-:S06]  /*b6a0*/  FFMA.FTZ R60, R77, UR43, -R4 ;  /* 0x0000002b4d3c7c23 */ /* 0x000fcc0008010804 */
[----:B------:R-:W-:Y:S01]  /*b6b0*/  MUFU.EX2 R41, R41 ;  /* 0x0000002900297308 */ /* 0x000fe20000000800 */
[----:B--2---:R-:W-:-:S01]  /*b6c0*/  FFMA.FTZ R57, R76, UR43, -R4 ;  /* 0x0000002b4c397c23 */ /* 0x004fc20008010804 */
[----:B------:R-:W0:Y:S01]  /*b6d0*/  SHFL.BFLY PT, R11, R68, 0x1, 0x1f ;  /* 0x0c201f00440b7f89 */ /* 0x000e2200000e0000 */
[----:B------:R-:W-:-:S05]  /*b6e0*/  FFMA.FTZ R4, R85, UR43, -R4 ;  /* 0x0000002b55047c23 */ /* 0x000fca0008010804 */
[----:B------:R-:W-:Y:S08]  /*b6f0*/  MUFU.EX2 R12, R12 ;  /* 0x0000000c000c7308 */ /* 0x000ff00000000800 */
[----:B------:R-:W-:Y:S08]  /*b700*/  MUFU.EX2 R45, R45 ;  /* 0x0000002d002d7308 */ /* 0x000ff00000000800 */
[----:B------:R-:W-:Y:S01]  /*b710*/  MUFU.EX2 R48, R48 ;  /* 0x0000003000307308 */ /* 0x000fe20000000800 */
[----:B0-----:R-:W-:Y:S01]  /*b720*/  FMNMX.FTZ R11, R68, R11, !PT ;  /* 0x0000000b440b7209 */ /* 0x001fe20007810000 */
[----:B------:R-:W-:-:S03]  /*b730*/  IMAD.U32 R68, RZ, RZ, UR43 ;  /* 0x0000002bff447e24 */ /* 0x000fc6000f8e00ff */
[C---:B------:R-:W-:Y:S01]  /*b740*/  FSETP.NEU.FTZ.AND P1, PT, R11.reuse, -INF , PT ;  /* 0xff8000000b00780b */ /* 0x040fe20003f3d000 */
[----:B------:R-:W-:-:S02]  /*b750*/  FFMA.FTZ R6, R11, R68, -8 ;  /* 0xc10000000b067423 */ /* 0x000fc40000010044 */
[----:B------:R-:W-:Y:S01]  /*b760*/  MUFU.EX2 R49, R49 ;  /* 0x0000003100317308 */ /* 0x000fe20000000800 */
[----:B------:R-:W-:Y:S02]  /*b770*/  FSEL R68, R11, RZ, P1 ;  /* 0x000000ff0b447208 */ /* 0x000fe40000800000 */
[----:B------:R-:W-:-:S03]  /*b780*/  FSEL R6, R6, RZ, P1 ;  /* 0x000000ff06067208 */ /* 0x000fc60000800000 */
[----:B------:R-:W-:Y:S02]  /*b790*/  FADD.FTZ R68, -R68, R7 ;  /* 0x0000000744447221 */ /* 0x000fe40000010100 */
[----:B------:R-:W-:Y:S01]  /*b7a0*/  MUFU.EX2 R52, R52 ;  /* 0x0000003400347308 */ /* 0x000fe20000000800 */
[----:B------:R-:W-:-:S01]  /*b7b0*/  FFMA.FTZ R72, R54, UR43, -R6 ;  /* 0x0000002b36487c23 */ /* 0x000fc20008010806 */
[--C-:B------:R-:W-:Y:S01]  /*b7c0*/  FFMA.FTZ R73, R26, UR43, -R6.reuse ;  /* 0x0000002b1a497c23 */ /* 0x100fe20008010806 */
[----:B------:R-:W-:Y:S01]  /*b7d0*/  FMUL.FTZ R54, R68, UR43 ;  /* 0x0000002b44367c20 */ /* 0x000fe20008410000 */
        /* <DEDUP_REMOVED lines=66> */
[----:B------:R-:W-:Y:S01]  /*bc00*/  FFMA.FTZ R67, R74, UR43, -R6 ;  /* 0x0000002b4a437c23 */ /* 0x000fe20008010806 */
[----:B------:R-:W-:-:S04]  /*bc10*/  FADD.FTZ R3, R37, R2 ;  /* 0x0000000225037221 */ /* 0x000fc80000010000 */
[----:B------:R-:W-:Y:S01]  /*bc20*/  FADD.FTZ R2, R44, R3 ;  /* 0x000000032c027221 */ /* 0x000fe20000010000 */
[----:B------:R-:W0:Y:S01]  /*bc30*/  MUFU.EX2 R68, R68 ;  /* 0x0000004400447308 */ /* 0x000e220000000800 */
[----:B--2---:R-:W-:-:S01]  /*bc40*/  FADD.FTZ R71, R47, R72 ;  /* 0x000000482f477221 */ /* 0x004fc20000010000 */
[----:B------:R-:W-:Y:S01]  /*bc50*/  FFMA.FTZ R72, R75, UR43, -R6 ;  /* 0x0000002b4b487c23 */ /* 0x000fe20008010806 */
[----:B------:R-:W-:-:S04]  /*bc60*/  FADD.FTZ R3, R41, R2 ;  /* 0x0000000229037221 */ /* 0x000fc80000010000 */
[----:B------:R-:W-:Y:S01]  /*bc70*/  FADD.FTZ R2, R12, R3 ;  /* 0x000000030c027221 */ /* 0x000fe20000010000 */
[----:B------:R-:W2:Y:S01]  /*bc80*/  MUFU.EX2 R51, R51 ;  /* 0x0000003300337308 */ /* 0x000ea20000000800 */
[----:B-1----:R-:W-:-:S02]  /*bc90*/  FADD.FTZ R74, R50, R71 ;  /* 0x00000047324a7221 */ /* 0x002fc40000010000 */
[----:B------:R-:W-:Y:S02]  /*bca0*/  FADD.FTZ R3, R45, R2 ;  /* 0x000000022d037221 */ /* 0x000fe40000010000 */
[----:B------:R-:W-:-:S02]  /*bcb0*/  FADD.FTZ R71, R7, R74 ;  /* 0x0000004a07477221 */ /* 0x000fc40000010000 */
[----:B------:R-:W-:Y:S01]  /*bcc0*/  FADD.FTZ R2, R48, R3 ;  /* 0x0000000330027221 */ /* 0x000fe20000010000 */
        /* <DEDUP_REMOVED lines=23> */
[----:B-1----:R-:W-:-:S01]  /*be40*/  FADD.FTZ R78, R70, R77 ;  /* 0x0000004d464e7221 */ /* 0x002fc20000010000 */
[--C-:B------:R-:W-:Y:S01]  /*be50*/  FFMA.FTZ R77, R86, UR43, -R6.reuse ;  /* 0x0000002b564d7c23 */ /* 0x100fe20008010806 */
[----:B------:R-:W-:-:S05]  /*be60*/  FFMA.FTZ R6, R87, UR43, -R6 ;  /* 0x0000002b57067c23 */ /* 0x000fca0008010806 */
        /* <DEDUP_REMOVED lines=32> */
.L_x_835:
        /* <DEDUP_REMOVED lines=90> */
.L_x_817:
[----:B------:R-:W-:Y:S06]  /*c610*/  BAR.ARV 0x8, 0x200 ;  /* 0x0208000000007b1d */ /* 0x000fec0000002000 */
[----:B------:R-:W-:Y:S05]  /*c620*/  @!P0 BRA `(.L_x_837) ;  /* 0x0000000000048947 */ /* 0x000fea0003800000 */
[----:B------:R-:W-:Y:S01]  /*c630*/  BPT.TRAP 0x1 ;  /* 0x000000040000795c */ /* 0x000fe20000300000 */
.L_x_837:
[----:B------:R-:W-:Y:S01]  /*c640*/  ULEA UR14, UR37, UR46, 0x3 ;  /* 0x0000002e250e7291 */ /* 0x000fe2000f8e183f */
[----:B------:R-:W-:-:S05]  /*c650*/  IMAD.U32 R4, RZ, RZ, UR36 ;  /* 0x00000024ff047e24 */ /* 0x000fca000f8e00ff */
[----:B------:R-:W-:-:S04]  /*c660*/  SHF.L.U32 R4, R4, 0x1f, RZ ;  /* 0x0000001f04047819 */ /* 0x000fc800000006ff */
[----:B------:R0:W1:Y:S01]  /*c670*/  SYNCS.PHASECHK.TRANS64.TRYWAIT P1, [UR14+0x19c50], R4 ;  /* 0x019c5004ff0075a7 */ /* 0x000062000802014e */
[----:B------:R-:W-:Y:S05]  /*c680*/  @!P0 BRA `(.L_x_838) ;  /* 0x0000000000048947 */ /* 0x000fea0003800000 */
[----:B------:R-:W-:Y:S01]  /*c690*/  BPT.TRAP 0x1 ;  /* 0x000000040000795c */ /* 0x000fe20000300000 */
.L_x_838:
[----:B-1----:R-:W-:Y:S05]  /*c6a0*/  @P1 BRA `(.L_x_839) ;  /* 0x0000000000081947 */ /* 0x002fea0003800000 */
[----:B------:R-:W1:Y:S02]  /*c6b0*/  SYNCS.PHASECHK.TRANS64.TRYWAIT P1, [UR14+0x19c50], R4 ;  /* 0x019c5004ff0075a7 */ /* 0x000e64000802014e */
[----:B-1----:R-:W-:Y:S05]  /*c6c0*/  @!P1 BRA `(.L_x_840) ;  /* 0x00000070005c9947 */ /* 0x002fea0003800000 */
.L_x_839:
        /* <DEDUP_REMOVED lines=10> */
[----:B------:R-:W-:Y:S01]  /*c770*/  @UP0 USHF.R.S32.HI UR8, URZ, 0x1f, UR39 ;  /* 0x0000001f3f080899 */ /* 0x000fe20008011427 */
[----:B------:R-:W-:Y:S01]  /*c780*/  @UP0 ULDC.64 UR10, c[0x0][0x9c8] ;  /* 0x00027200000a0ab9 */ /* 0x000fe20000000a00 */
[----:B------:R-:W-:Y:S02]  /*c790*/  @UP0 USHF.R.S32.HI UR9, URZ, 0x1f, UR40 ;  /* 0x0000001f3f090899 */ /* 0x000fe40008011428 */
[----:B------:R-:W-:Y:S02]  /*c7a0*/  @UP0 UIMAD UR8, UR8, UR10, URZ ;  /* 0x0000000a080802a4 */ /* 0x000fe4000f8e023f */
[----:B------:R-:W-:Y:S02]  /*c7b0*/  @UP0 UIMAD.WIDE.U32 UR6, UR39, UR10, URZ ;  /* 0x0000000a270602a5 */ /* 0x000fe4000f8e003f */
[----:B------:R-:W-:Y:S02]  /*c7c0*/  UIMAD UR10, UR37, 0x300, UR46 ;  /* 0x00000300250a78a4 */ /* 0x000fe4000f8e022e */
[----:B------:R-:W-:Y:S01]  /*c7d0*/  @UP0 UIMAD UR8, UR39, UR11, UR8 ;  /* 0x0000000b270802a4 */ /* 0x000fe2000f8e0208 */
[----:B------:R-:W-:-:S02]  /*c7e0*/  @UP0 ULDC.64 UR12, c[0x0][0x9d0] ;  /* 0x00027400000c0ab9 */ /* 0x000fc40000000a00 */
[----:B------:R-:W-:Y:S01]  /*c7f0*/  UMOV UR11, 0x40000040 ;  /* 0x40000040000b7882 */ /* 0x000fe20000000000 */
[----:B------:R-:W-:Y:S02]  /*c800*/  @UP0 UIMAD UR9, UR9, UR12, URZ ;  /* 0x0000000c090902a4 */ /* 0x000fe4000f8e023f */
[----:B------:R-:W-:-:S07]  /*c810*/  @UP0 UIADD3 UR7, UR7, UR8, URZ ;  /* 0x0000000807070290 */ /* 0x000fce000fffe03f */
[----:B------:R-:W-:Y:S01]  /*c820*/  QGMMA.64x96x32.F32.E4M3.E4M3 R88, R148, gdesc[UR8], R88, gsb0 ;  /* 0x0160000894587df3 */ /* 0x000fe20008000858 */
[----:B------:R-:W-:Y:S02]  /*c830*/  @UP0 UIMAD UR9, UR40, UR13, UR9 ;  /* 0x0000000d280902a4 */ /* 0x000fe4000f8e0209 */
[----:B------:R-:W-:-:S04]  /*c840*/  @UP0 UIMAD.WIDE.U32 UR6, UR40, UR12, UR6 ;  /* 0x0000000c280602a5 */ /* 0x000fc8000f8e0006 */
[----:B------:R-:W-:Y:S02]  /*c850*/  @UP0 UIADD3 UR7, UR7, UR9, URZ ;  /* 0x0000000907070290 */ /* 0x000fe4000fffe03f */
[----:B------:R-:W-:-:S04]  /*c860*/  @UP0 ULEA UR4, UP1, UR6, UR4, 0x2 ;  /* 0x0000000406040291 */ /* 0x000fc8000f82103f */
[----:B------:R-:W-:Y:S02]  /*c870*/  @UP0 ULEA.HI.X UR5, UR6, UR5, UR7, 0x2, UP1 ;  /* 0x0000000506050291 */ /* 0x000fe400088f1407 */
[----:B01----:R-:W-:-:S04]  /*c880*/  IMAD.U32 R4, RZ, RZ, UR4 ;  /* 0x00000004ff047e24 */ /* 0x003fc8000f8e00ff */
        /* <DEDUP_REMOVED lines=22> */
[----:B0-----:R-:W-:-:S01]  /*c9f0*/  FADD.FTZ R10, R8, R5 ;  /* 0x00000005080a7221 */ /* 0x001fc20000010000 */
[----:B-1----:R-:W-:-:S04]  /*ca00*/  FADD.FTZ R12, R7, R4 ;  /* 0x00000004070c7221 */ /* 0x002fc80000010000 */
[C---:B------:R-:W-:Y:S01]  /*ca10*/  FSETP.NE.FTZ.AND P1, PT, R10.reuse, RZ, PT ;  /* 0x000000ff0a00720b */ /* 0x040fe20003f35000 */
[----:B------:R-:W-:Y:S01]  /*ca20*/  FMUL.FTZ R13, R10, 0.00390625 ;  /* 0x3b8000000a0d7820 */ /* 0x000fe20000410000 */
[----:B------:R-:W-:Y:S01]  /*ca30*/  FMUL.FTZ R14, R12, 0.00390625 ;  /* 0x3b8000000c0e7820 */ /* 0x000fe20000410000 */
[----:B------:R-:W-:-:S03]  /*ca40*/  IMAD.MOV.U32 R5, RZ, RZ, RZ ;  /* 0x000000ffff057224 */ /* 0x000fc600078e00ff */
        /* <DEDUP_REMOVED lines=26> */
.L_x_841:
        /* <DEDUP_REMOVED lines=58> */
.L_x_763:
[----:B------:R-:W0:Y:S01]  /*cf90*/  S2R R5, SR_CgaCtaId ;  /* 0x0000000000057919 */ /* 0x000e220000008800 */
[----:B------:R-:W-:Y:S01]  /*cfa0*/  MOV R0, 0x400 ;  /* 0x0000040000007802 */ /* 0x000fe20000000f00 */
[----:B------:R-:W-:Y:S01]  /*cfb0*/  BSSY B0, `(.L_x_842) ;  /* 0x00001c7000007945 */ /* 0x000fe20003800000 */
[----:B------:R-:W-:Y:S02]  /*cfc0*/  BAR.SYNC.DEFER_BLOCKING 0x5, 0x200 ;  /* 0x0148000000007b1d */ /* 0x000fe40000010000 */
[----:B0-----:R-:W-:-:S05]  /*cfd0*/  LEA R0, R5, R0, 0x18 ;  /* 0x0000000005007211 */ /* 0x001fca00078ec0ff */
[----:B------:R-:W0:Y:S02]  /*cfe0*/  LDS R4, [R0+0x19cd0] ;  /* 0x019cd00000047984 */ /* 0x000e240000000800 */
[----:B0-----:R-:W-:Y:S01]  /*cff0*/  R2UR UR4, R4 ;  /* 0x00000000040472ca */ /* 0x001fe200000e0000 */
[----:B------:R-:W-:Y:S06]  /*d000*/  BAR.ARV 0x4, 0x200 ;  /* 0x0108000000007b1d */ /* 0x000fec0000002000 */
[----:B------:R-:W-:Y:S08]  /*d010*/  @P0 BRA `(.L_x_843) ;  /* 0x0000001400040947 */ /* 0x000ff00003800000 */
[----:B------:R-:W0:Y:S01]  /*d020*/  S2R R36, SR_TID.X ;  /* 0x0000000000247919 */ /* 0x000e220000002100 */
[----:B------:R-:W-:Y:S01]  /*d030*/  ULDC.64 UR6, c[0x4][0x38] ;  /* 0x01000e0000067ab9 */ /* 0x000fe20000000a00 */
[----:B------:R-:W1:Y:S01]  /*d040*/  LDC R48, c[0x0][0xbe8] ;  /* 0x0002fa00ff307b82 */ /* 0x000e620000000800 */
[----:B------:R-:W2:Y:S01]  /*d050*/  S2R R39, SR_SWINHI ;  /* 0x0000000000277919 */ /* 0x000ea20000002f00 */
[----:B------:R-:W-:Y:S02]  /*d060*/  F2FP.BF16.F32.PACK_AB R132, R132, R9 ;  /* 0x000000098484723e */ /* 0x000fe400000010ff */
[----:B------:R-:W-:Y:S02]  /*d070*/  F2FP.BF16.F32.PACK_AB R133, R133, R8 ;  /* 0x000000088585723e */ /* 0x000fe400000010ff */
[----:B------:R-:W-:Y:S02]  /*d080*/  F2FP.BF16.F32.PACK_AB R31, R100, R31 ;  /* 0x0000001f641f723e */ /* 0x000fe400000010ff */
[----:B------:R-:W-:-:S02]  /*d090*/  F2FP.BF16.F32.PACK_AB R30, R101, R30 ;  /* 0x0000001e651e723e */ /* 0x000fc400000010ff */
[----:B------:R-:W-:Y:S02]  /*d0a0*/  F2FP.BF16.F32.PACK_AB R33, R94, R33 ;  /* 0x000000215e21723e */ /* 0x000fe400000010ff */
[----:B------:R-:W-:Y:S02]  /*d0b0*/  F2FP.BF16.F32.PACK_AB R32, R95, R32 ;  /* 0x000000205f20723e */ /* 0x000fe400000010ff */
[----:B------:R-:W-:Y:S02]  /*d0c0*/  F2FP.BF16.F32.PACK_AB R29, R102, R29 ;  /* 0x0000001d661d723e */ /* 0x000fe400000010ff */
[----:B------:R-:W-:Y:S02]  /*d0d0*/  F2FP.BF16.F32.PACK_AB R28, R103, R28 ;  /* 0x0000001c671c723e */ /* 0x000fe400000010ff */
[----:B------:R-:W-:Y:S02]  /*d0e0*/  F2FP.BF16.F32.PACK_AB R21, R116, R21 ;  /* 0x000000157415723e */ /* 0x000fe400000010ff */
[----:B------:R-:W-:-:S02]  /*d0f0*/  F2FP.BF16.F32.PACK_AB R20, R117, R20 ;  /* 0x000000147514723e */ /* 0x000fc400000010ff */
[----:B------:R-:W-:Y:S02]  /*d100*/  F2FP.BF16.F32.PACK_AB R27, R108, R27 ;  /* 0x0000001b6c1b723e */ /* 0x000fe400000010ff */
[----:B------:R-:W-:Y:S02]  /*d110*/  F2FP.BF16.F32.PACK_AB R25, R110, R25 ;  /* 0x000000196e19723e */ /* 0x000fe400000010ff */
[----:B------:R-:W-:Y:S02]  /*d120*/  F2FP.BF16.F32.PACK_AB R26, R109, R26 ;  /* 0x0000001a6d1a723e */ /* 0x000fe400000010ff */
[----:B------:R-:W-:Y:S01]  /*d130*/  F2FP.BF16.F32.PACK_AB R24, R111, R24 ;  /* 0x000000186f18723e */ /* 0x000fe200000010ff */
[----:B0-----:R-:W-:Y:S01]  /*d140*/  IMAD.SHL.U32 R4, R36, 0x4, RZ ;  /* 0x0000000424047824 */ /* 0x001fe200078e00ff */
[----:B------:R-:W-:Y:S02]  /*d150*/  F2FP.BF16.F32.PACK_AB R15, R118, R15 ;  /* 0x0000000f760f723e */ /* 0x000fe400000010ff */
[----:B------:R-:W-:-:S02]  /*d160*/  F2FP.BF16.F32.PACK_AB R14, R119, R14 ;  /* 0x0000000e770e723e */ /* 0x000fc400000010ff */
[----:B------:R-:W-:Y:S02]  /*d170*/  F2FP.BF16.F32.PACK_AB R13, R124, R13 ;  /* 0x0000000d7c0d723e */ /* 0x000fe400000010ff */
[----:B------:R-:W-:Y:S02]  /*d180*/  F2FP.BF16.F32.PACK_AB R11, R126, R11 ;  /* 0x0000000b7e0b723e */ /* 0x000fe400000010ff */
[----:B------:R-:W-:Y:S02]  /*d190*/  F2FP.BF16.F32.PACK_AB R12, R125, R12 ;  /* 0x0000000c7d0c723e */ /* 0x000fe400000010ff */
[----:B------:R-:W-:Y:S01]  /*d1a0*/  F2FP.BF16.F32.PACK_AB R10, R127, R10 ;  /* 0x0000000a7f0a723e */ /* 0x000fe200000010ff */
[----:B------:R-:W-:Y:S01]  /*d1b0*/  USHF.R.S32.HI UR12, URZ, 0x1f, UR40 ;  /* 0x0000001f3f0c7899 */ /* 0x000fe20008011428 */
[----:B------:R-:W-:Y:S01]  /*d1c0*/  LOP3.LUT R4, R4, 0xc, RZ, 0xc0, !PT ;  /* 0x0000000c04047812 */ /* 0x000fe200078ec0ff */
[----:B------:R-:W-:Y:S01]  /*d1d0*/  ULDC.64 UR8, c[0x0][0xb90] ;  /* 0x0002e40000087ab9 */ /* 0x000fe20000000a00 */
[----:B------:R-:W-:-:S02]  /*d1e0*/  F2FP.BF16.F32.PACK_AB R7, R134, R7 ;  /* 0x000000078607723e */ /* 0x000fc400000010ff */
[----:B------:R-:W-:Y:S02]  /*d1f0*/  F2FP.BF16.F32.PACK_AB R6, R135, R6 ;  /* 0x000000068706723e */ /* 0x000fe400000010ff */
[----:B------:R-:W-:Y:S02]  /*d200*/  F2FP.BF16.F32.PACK_AB R35, R92, R35 ;  /* 0x000000235c23723e */ /* 0x000fe400000010ff */
[----:B------:R-:W-:Y:S01]  /*d210*/  F2FP.BF16.F32.PACK_AB R34, R93, R34 ;  /* 0x000000225d22723e */ /* 0x000fe200000010ff */
[----:B------:R-:W-:Y:S01]  /*d220*/  USHF.R.S32.HI UR13, URZ, 0x1f, UR39 ;  /* 0x0000001f3f0d7899 */ /* 0x000fe20008011427 */
[----:B------:R-:W-:Y:S01]  /*d230*/  BAR.SYNC.DEFER_BLOCKING 0x1, 0x180 ;  /* 0x0046000000007b1d */ /* 0x000fe20000010000 */
[----:B------:R-:W-:-:S05]  /*d240*/  IADD3 R4, P0, R4, UR6, RZ ;  /* 0x0000000604047c10 */ /* 0x000fca000ff1e0ff */
[----:B------:R-:W-:Y:S01]  /*d250*/  IMAD.X R5, RZ, RZ, UR7, P0 ;  /* 0x00000007ff057e24 */ /* 0x000fe200080e06ff */
[----:B------:R-:W-:-:S04]  /*d260*/  ULDC.64 UR10, c[0x0][0xb98] ;  /* 0x0002e600000a7ab9 */ /* 0x000fc80000000a00 */
[----:B------:R0:W3:Y:S01]  /*d270*/  LDG.E.CONSTANT R4, desc[UR52][R4.64] ;  /* 0x0000003404047981 */ /* 0x0000e2000c1e9900 */
[----:B------:R-:W-:Y:S02]  /*d280*/  MOV R8, R0 ;  /* 0x0000000000087202 */ /* 0x000fe40000000f00 */
[----:B--2---:R-:W-:Y:S01]  /*d290*/  MOV R9, R39 ;  /* 0x0000002700097202 */ /* 0x004fe20000000f00 */
[----:B------:R-:W-:Y:S02]  /*d2a0*/  UIMAD UR5, UR12, UR8, URZ ;  /* 0x000000080c0572a4 */ /* 0x000fe4000f8e023f */
[----:B------:R-:W-:Y:S02]  /*d2b0*/  UIMAD.WIDE.U32 UR6, UR40, UR8, URZ ;  /* 0x00000008280672a5 */ /* 0x000fe4000f8e003f */
[----:B------:R-:W-:Y:S02]  /*d2c0*/  UIMAD UR5, UR40, UR9, UR5 ;  /* 0x00000009280572a4 */ /* 0x000fe4000f8e0205 */
[----:B------:R-:W-:Y:S01]  /*d2d0*/  UIMAD UR8, UR13, UR10, URZ ;  /* 0x0000000a0d0872a4 */ /* 0x000fe2000f8e023f */
[----:B0-----:R-:W-:Y:S01]  /*d2e0*/  LOP3.LUT P0, R5, R36, 0x3, RZ, 0xc0, !PT ;  /* 0x0000000324057812 */ /* 0x001fe2000780c0ff */
[----:B------:R-:W-:-:S02]  /*d2f0*/  UIADD3 UR7, UR7, UR5, URZ ;  /* 0x0000000507077290 */ /* 0x000fc4000fffe03f */
[----:B------:R-:W-:Y:S01]  /*d300*/  UIMAD UR8, UR39, UR11, UR8 ;  /* 0x0000000b270872a4 */ /* 0x000fe2000f8e0208 */
[----:B------:R-:W-:Y:S01]  /*d310*/  ISETP.EQ.OR P0, PT, R5, 0x3, !P0 ;  /* 0x000000030500780c */ /* 0x000fe20004702670 */
[----:B------:R-:W-:Y:S01]  /*d320*/  UIMAD.WIDE.U32 UR6, UR39, UR10, UR6 ;  /* 0x0000000a270672a5 */ /* 0x000fe2000f8e0006 */
[----:B------:R-:W-:Y:S02]  /*d330*/  ULDC UR5, c[0x0][0xa88] ;  /* 0x0002a20000057ab9 */ /* 0x000fe40000000800 */
[----:B------:R-:W-:Y:S01]  /*d340*/  SEL R45, R31, R30, P0 ;  /* 0x0000001e1f2d7207 */ /* 0x000fe20000000000 */
[----:B------:R-:W-:Y:S01]  /*d350*/  ULDC.64 UR10, c[0x0][0xaf0] ;  /* 0x0002bc00000a7ab9 */ /* 0x000fe20000000a00 */
[----:B------:R-:W-:Y:S01]  /*d360*/  SEL R5, R30, R31, P0 ;  /* 0x0000001f1e057207 */ /* 0x000fe20000000000 */
[----:B------:R-:W-:Y:S01]  /*d370*/  IMAD.WIDE R30, R157, 0x2, R8 ;  /* 0x000000029d1e7825 */ /* 0x000fe200078e0208 */
[----:B------:R-:W-:Y:S02]  /*d380*/  SEL R55, R33, R32, P0 ;  /* 0x0000002021377207 */ /* 0x000fe40000000000 */
[----:B------:R-:W-:-:S02]  /*d390*/  SEL R57, R32, R33, P0 ;  /* 0x0000002120397207 */ /* 0x000fc40000000000 */
[----:B------:R-:W-:Y:S02]  /*d3a0*/  IADD3 R33, P2, R30, 0x6000, RZ ;  /* 0x000060001e217810 */ /* 0x000fe40007f5e0ff */
[----:B------:R-:W-:Y:S02]  /*d3b0*/  SEL R59, R29, R28, P0 ;  /* 0x0000001c1d3b7207 */ /* 0x000fe40000000000 */
[----:B------:R-:W-:Y:S01]  /*d3c0*/  SEL R61, R28, R29, P0 ;  /* 0x0000001d1c3d7207 */ /* 0x000fe20000000000 */
[----:B------:R-:W-:Y:S01]  /*d3d0*/  IMAD.X R29, RZ, RZ, R31, P2 ;  /* 0x000000ffff1d7224 */ /* 0x000fe200010e061f */
[----:B-1----:R-:W-:Y:S02]  /*d3e0*/  ISETP.NE.AND P2, PT, R48, 0x1, PT ;  /* 0x000000013000780c */ /* 0x002fe40003f45270 */
[----:B------:R-:W-:Y:S02]  /*d3f0*/  SEL R49, R21, R20, P0 ;  /* 0x0000001415317207 */ /* 0x000fe40000000000 */
[----:B------:R-:W-:-:S02]  /*d400*/  SEL R37, R20, R21, P0 ;  /* 0x0000001514257207 */ /* 0x000fc40000000000 */
[----:B------:R-:W-:Y:S02]  /*d410*/  IADD3 R21, P1, R30, 0x6020, RZ ;  /* 0x000060201e157810 */ /* 0x000fe40007f3e0ff */
[----:B------:R-:W-:Y:S02]  /*d420*/  SEL R47, R27, R26, P0 ;  /* 0x0000001a1b2f7207 */ /* 0x000fe40000000000 */
[----:B------:R-:W-:Y:S02]  /*d430*/  SEL R36, R26, R27, P0 ;  /* 0x0000001b1a247207 */ /* 0x000fe40000000000 */
[----:B------:R-:W-:Y:S01]  /*d440*/  SEL R63, R25, R24, P0 ;  /* 0x00000018193f7207 */ /* 0x000fe20000000000 */
[----:B------:R-:W0:Y:S01]  /*d450*/  @P2 LDC R40, c[0x0][0xbec] ;  /* 0x0002fb00ff282b82 */ /* 0x000e220000000800 */
[----:B------:R-:W-:Y:S02]  /*d460*/  SEL R65, R24, R25, P0 ;  /* 0x0000001918417207 */ /* 0x000fe40000000000 */
[----:B------:R-:W-:-:S02]  /*d470*/  SEL R67, R15, R14, P0 ;  /* 0x0000000e0f437207 */ /* 0x000fc40000000000 */
[----:B------:R-:W-:Y:S01]  /*d480*/  SEL R69, R14, R15, P0 ;  /* 0x0000000f0e457207 */ /* 0x000fe20000000000 */
[----:B------:R-:W-:Y:S01]  /*d490*/  IMAD.X R15, RZ, RZ, R31, P1 ;  /* 0x000000ffff0f7224 */ /* 0x000fe200008e061f */
[----:B------:R-:W-:Y:S01]  /*d4a0*/  LOP3.LUT R14, R21, 0x180, RZ, 0xc0, !PT ;  /* 0x00000180150e7812 */ /* 0x000fe200078ec0ff */
[----:B------:R-:W1:Y:S01]  /*d4b0*/  @P2 LDC R42, c[0x0][0xbf0] ;  /* 0x0002fc00ff2a2b82 */ /* 0x000e620000000800 */
[C---:B------:R-:W-:Y:S02]  /*d4c0*/  IADD3 R27, P3, R30.reuse, 0x3020, RZ ;  /* 0x000030201e1b7810 */ /* 0x040fe40007f7e0ff */
[----:B------:R-:W-:Y:S02]  /*d4d0*/  IADD3 R25, P4, R30, 0x3000, RZ ;  /* 0x000030001e197810 */ /* 0x000fe40007f9e0ff */
[----:B------:R-:W-:Y:S02]  /*d4e0*/  SEL R51, R13, R12, P0 ;  /* 0x0000000c0d337207 */ /* 0x000fe40000000000 */
[----:B------:R-:W-:Y:S01]  /*d4f0*/  SEL R38, R12, R13, P0 ;  /* 0x0000000d0c267207 */ /* 0x000fe20000000000 */
[----:B------:R-:W-:Y:S01]  /*d500*/  IMAD R13, R153, 0x20, R19 ;  /* 0x00000020990d7824 */ /* 0x000fe200078e0213 */
[----:B------:R-:W-:-:S02]  /*d510*/  SEL R71, R11, R10, P0 ;  /* 0x0000000a0b477207 */ /* 0x000fc40000000000 */
[----:B------:R-:W-:Y:S01]  /*d520*/  SEL R73, R10, R11, P0 ;  /* 0x0000000b0a497207 */ /* 0x000fe20000000000 */
[----:B------:R-:W-:Y:S01]  /*d530*/  IMAD.WIDE R8, R13, 0x2, R8 ;  /* 0x000000020d087825 */ /* 0x000fe200078e0208 */
[----:B------:R-:W-:Y:S02]  /*d540*/  SHF.R.U64 R14, R14, 0x3, RZ ;  /* 0x000000030e0e7819 */ /* 0x000fe400000012ff */
[----:B------:R-:W-:Y:S01]  /*d550*/  LOP3.LUT R12, R27, 0x180, RZ, 0xc0, !PT ;  /* 0x000001801b0c7812 */ /* 0x000fe200078ec0ff */
[--C-:B------:R-:W-:Y:S01]  /*d560*/  IMAD.X R13, RZ, RZ, R31.reuse, P3 ;  /* 0x000000ffff0d7224 */ /* 0x100fe200018e061f */
[----:B------:R-:W-:Y:S01]  /*d570*/  LOP3.LUT R10, R25, 0x180, RZ, 0xc0, !PT ;  /* 0x00000180190a7812 */ /* 0x000fe200078ec0ff */
[----:B------:R-:W-:Y:S01]  /*d580*/  IMAD.X R11, RZ, RZ, R31, P4 ;  /* 0x000000ffff0b7224 */ /* 0x000fe200020e061f */
[----:B------:R-:W-:Y:S02]  /*d590*/  LOP3.LUT R14, R14, R21, RZ, 0x3c, !PT ;  /* 0x000000150e0e7212 */ /* 0x000fe400078e3cff */
[----:B------:R-:W-:-:S02]  /*d5a0*/  LOP3.LUT R20, R33, 0x180, RZ, 0xc0, !PT ;  /* 0x0000018021147812 */ /* 0x000fc400078ec0ff */
[----:B------:R-:W-:Y:S02]  /*d5b0*/  SHF.R.U64 R12, R12, 0x3, RZ ;  /* 0x000000030c0c7819 */ /* 0x000fe400000012ff */
[----:B------:R-:W-:Y:S02]  /*d5c0*/  SHF.R.U64 R10, R10, 0x3, RZ ;  /* 0x000000030a0a7819 */ /* 0x000fe400000012ff */
[----:B------:R-:W-:Y:S02]  /*d5d0*/  IADD3 R21, P5, R30, 0x20, RZ ;  /* 0x000000201e157810 */ /* 0x000fe40007fbe0ff */
[----:B------:R-:W-:Y:S02]  /*d5e0*/  SEL R75, R7, R6, P0 ;  /* 0x00000006074b7207 */ /* 0x000fe40000000000 */
[----:B------:R-:W-:Y:S02]  /*d5f0*/  SEL R77, R6, R7, P0 ;  /* 0x00000007064d7207 */ /* 0x000fe40000000000 */
[----:B------:R-:W-:-:S02]  /*d600*/  LOP3.LUT R7, R30, 0x180, RZ, 0xc0, !PT ;  /* 0x000001801e077812 */ /* 0x000fc400078ec0ff */
[----:B------:R-:W-:Y:S02]  /*d610*/  SHF.R.U64 R20, R20, 0x3, RZ ;  /* 0x0000000314147819 */ /* 0x000fe400000012ff */
[----:B------:R-:W-:Y:S02]  /*d620*/  LOP3.LUT R12, R12, R27, RZ, 0x3c, !PT ;  /* 0x0000001b0c0c7212 */ /* 0x000fe400078e3cff */
[----:B------:R-:W-:Y:S02]  /*d630*/  LOP3.LUT R10, R10, R25, RZ, 0x3c, !PT ;  /* 0x000000190a0a7212 */ /* 0x000fe400078e3cff */
[----:B------:R-:W-:Y:S01]  /*d640*/  MOV R64, R14 ;  /* 0x0000000e00407202 */ /* 0x000fe20000000f00 */
[----:B------:R-:W-:Y:S01]  /*d650*/  VIADD R15, R18, UR41 ;  /* 0x00000029120f7c36 */ /* 0x000fe20008000000 */
[----:B------:R-:W-:Y:S01]  /*d660*/  SEL R41, R35, R34, P0 ;  /* 0x0000002223297207 */ /* 0x000fe20000000000 */
[----:B------:R-:W-:Y:S01]  /*d670*/  IMAD.U32 R14, RZ, RZ, UR8 ;  /* 0x00000008ff0e7e24 */ /* 0x000fe2000f8e00ff */
[----:B------:R-:W-:Y:S01]  /*d680*/  SEL R43, R34, R35, P0 ;  /* 0x00000023222b7207 */ /* 0x000fe20000000000 */
[----:B------:R-:W-:Y:S01]  /*d690*/  ULDC.64 UR8, c[0x0][0xae8] ;  /* 0x0002ba0000087ab9 */ /* 0x000fe20000000a00 */
[----:B------:R-:W-:-:S02]  /*d6a0*/  LOP3.LUT R6, R21, 0x180, RZ, 0xc0, !PT ;  /* 0x0000018015067812 */ /* 0x000fc400078ec0ff */
[----:B------:R-:W-:Y:S02]  /*d6b0*/  IADD3 R35, P1, R8, 0x1800, RZ ;  /* 0x0000180008237810 */ /* 0x000fe40007f3e0ff */
[----:B------:R-:W-:Y:S02]  /*d6c0*/  SHF.R.U64 R7, R7, 0x3, RZ ;  /* 0x0000000307077819 */ /* 0x000fe400000012ff */
[----:B------:R-:W-:Y:S02]  /*d6d0*/  LOP3.LUT R28, R20, R33, RZ, 0x3c, !PT ;  /* 0x00000021141c7212 */ /* 0x000fe400078e3cff */
[----:B------:R-:W-:Y:S02]  /*d6e0*/  MOV R68, R12 ;  /* 0x0000000c00447202 */ /* 0x000fe40000000f00 */
[----:B------:R-:W-:Y:S01]  /*d6f0*/  MOV R70, R10 ;  /* 0x0000000a00467202 */ /* 0x000fe20000000f00 */
[----:B0-----:R-:W-:Y:S01]  /*d700*/  @P2 IMAD.HI.U32 R11, R15, R40, RZ ;  /* 0x000000280f0b2227 */ /* 0x001fe200078e00ff */
[----:B------:R-:W-:-:S02]  /*d710*/  SHF.R.U64 R6, R6, 0x3, RZ ;  /* 0x0000000306067819 */ /* 0x000fc400000012ff */
[----:B------:R-:W-:Y:S01]  /*d720*/  LOP3.LUT R34, R35, 0x180, RZ, 0xc0, !PT ;  /* 0x0000018023227812 */ /* 0x000fe200078ec0ff */
[----:B------:R-:W-:Y:S01]  /*d730*/  IMAD.MOV.U32 R10, RZ, RZ, R15 ;  /* 0x000000ffff0a7224 */ /* 0x000fe200078e000f */
[----:B------:R-:W-:Y:S01]  /*d740*/  LOP3.LUT R30, R7, R30, RZ, 0x3c, !PT ;  /* 0x0000001e071e7212 */ /* 0x000fe200078e3cff */
[----:B------:R-:W-:Y:S01]  /*d750*/  IMAD.X R7, RZ, RZ, R31, P5 ;  /* 0x000000ffff077224 */ /* 0x000fe200028e061f */
[----:B------:R-:W-:Y:S02]  /*d760*/  MOV R66, R28 ;  /* 0x0000001c00427202 */ /* 0x000fe40000000f00 */
[----:B------:R-:W-:Y:S02]  /*d770*/  LOP3.LUT R6, R6, R21, RZ, 0x3c, !PT ;  /* 0x0000001506067212 */ /* 0x000fe400078e3cff */
[----:B------:R-:W-:Y:S02]  /*d780*/  SHF.R.U64 R34, R34, 0x3, RZ ;  /* 0x0000000322227819 */ /* 0x000fe400000012ff */
[----:B-1----:R-:W-:-:S02]  /*d790*/  @P2 SHF.R.U32.HI R10, RZ, R42, R11 ;  /* 0x0000002aff0a2219 */ /* 0x002fc4000001160b */
[----:B------:R-:W-:Y:S01]  /*d7a0*/  LOP3.LUT R34, R34, R35, RZ, 0x3c, !PT ;  /* 0x0000002322227212 */ /* 0x000fe200078e3cff */
[----:B------:R-:W-:Y:S01]  /*d7b0*/  IMAD.X R35, RZ, RZ, R9, P1 ;  /* 0x000000ffff237224 */ /* 0x000fe200008e0609 */
[----:B------:R-:W-:Y:S01]  /*d7c0*/  MOV R72, R6 ;  /* 0x0000000600487202 */ /* 0x000fe20000000f00 */
[--C-:B------:R-:W-:Y:S01]  /*d7d0*/  IMAD.MOV R7, RZ, RZ, -R10.reuse ;  /* 0x000000ffff077224 */ /* 0x100fe200078e0a0a */
[----:B------:R-:W-:Y:S02]  /*d7e0*/  SHF.R.S32.HI R11, RZ, 0x1f, R10 ;  /* 0x0000001fff0b7819 */ /* 0x000fe4000001140a */
[----:B------:R-:W-:Y:S01]  /*d7f0*/  IADD3 R10, P1, R10, UR6, RZ ;  /* 0x000000060a0a7c10 */ /* 0x000fe2000ff3e0ff */
[----:B------:R-:W-:Y:S01]  /*d800*/  IMAD R7, R48, R7, R15 ;  /* 0x0000000730077224 */ /* 0x000fe200078e020f */
[----:B------:R-:W-:Y:S02]  /*d810*/  SEL R53, R132, R133, P0 ;  /* 0x0000008584357207 */ /* 0x000fe40000000000 */
[----:B------:R-:W-:-:S02]  /*d820*/  SEL R39, R133, R132, P0 ;  /* 0x0000008485277207 */ /* 0x000fc40000000000 */
[----:B------:R-:W-:Y:S01]  /*d830*/  IADD3.X R11, R11, UR7, R14, P1, !PT ;  /* 0x000000070b0b7c10 */ /* 0x000fe20008ffe40e */
[----:B------:R-:W-:Y:S01]  /*d840*/  ULDC.64 UR6, c[0x0][0xb88] ;  /* 0x0002e20000067ab9 */ /* 0x000fe20000000a00 */
[----:B------:R-:W-:Y:S02]  /*d850*/  SHF.R.S32.HI R29, RZ, 0x1f, R7 ;  /* 0x0000001fff1d7819 */ /* 0x000fe40000011407 */
[C---:B------:R-:W-:Y:S01]  /*d860*/  IADD3 R33, P3, R8.reuse, 0x3000, RZ ;  /* 0x0000300008217810 */ /* 0x040fe20007f7e0ff */
[----:B------:R-:W-:Y:S01]  /*d870*/  IMAD.WIDE.U32 R10, R7, UR6, R10 ;  /* 0x00000006070a7c25 */ /* 0x000fe2000f8e000a */
[----:B------:R-:W-:Y:S02]  /*d880*/  IADD3 R27, P4, R8, 0x4800, RZ ;  /* 0x00004800081b7810 */ /* 0x000fe40007f9e0ff */
[----:B------:R-:W-:Y:S02]  /*d890*/  LOP3.LUT R32, R33, 0x180, RZ, 0xc0, !PT ;  /* 0x0000018021207812 */ /* 0x000fe400078ec0ff */
[----:B------:R-:W-:-:S02]  /*d8a0*/  LOP3.LUT R26, R27, 0x180, RZ, 0xc0, !PT ;  /* 0x000001801b1a7812 */ /* 0x000fc400078ec0ff */
[----:B------:R-:W-:Y:S02]  /*d8b0*/  SHF.R.U64 R32, R32, 0x3, RZ ;  /* 0x0000000320207819 */ /* 0x000fe400000012ff */
[----:B------:R-:W-:Y:S02]  /*d8c0*/  SHF.R.U64 R26, R26, 0x3, RZ ;  /* 0x000000031a1a7819 */ /* 0x000fe400000012ff */
[----:B------:R-:W-:Y:S02]  /*d8d0*/  LOP3.LUT P1, RZ, R154, 0x3, RZ, 0xc0, !PT ;  /* 0x000000039aff7812 */ /* 0x000fe4000782c0ff */
[----:B------:R-:W-:Y:S01]  /*d8e0*/  LOP3.LUT R32, R32, R33, RZ, 0x3c, !PT ;  /* 0x0000002120207212 */ /* 0x000fe200078e3cff */
[--C-:B------:R-:W-:Y:S01]  /*d8f0*/  IMAD.X R33, RZ, RZ, R9.reuse, P3 ;  /* 0x000000ffff217224 */ /* 0x100fe200018e0609 */
[----:B------:R-:W-:Y:S01]  /*d900*/  LOP3.LUT R26, R26, R27, RZ, 0x3c, !PT ;  /* 0x0000001b1a1a7212 */ /* 0x000fe200078e3cff */
[----:B------:R-:W-:Y:S01]  /*d910*/  IMAD.X R27, RZ, RZ, R9, P4 ;  /* 0x000000ffff1b7224 */ /* 0x000fe200020e0609 */
[----:B------:R-:W-:-:S02]  /*d920*/  MOV R31, R30 ;  /* 0x0000001e001f7202 */ /* 0x000fc40000000f00 */
[C---:B------:R-:W-:Y:S02]  /*d930*/  IADD3 R25, P5, R8.reuse, 0x6000, RZ ;  /* 0x0000600008197810 */ /* 0x040fe40007fbe0ff */
[C---:B------:R-:W-:Y:S02]  /*d940*/  IADD3 R79, P6, R8.reuse, 0x7800, RZ ;  /* 0x00007800084f7810 */ /* 0x040fe40007fde0ff */
[----:B------:R-:W-:Y:S02]  /*d950*/  LOP3.LUT R24, R25, 0x180, RZ, 0xc0, !PT ;  /* 0x0000018019187812 */ /* 0x000fe400078ec0ff */
[----:B------:R-:W-:Y:S02]  /*d960*/  LOP3.LUT R21, R8, 0x180, RZ, 0xc0, !PT ;  /* 0x0000018008157812 */ /* 0x000fe400078ec0ff */
[----:B------:R-:W-:Y:S02]  /*d970*/  SHF.R.U64 R24, R24, 0x3, RZ ;  /* 0x0000000318187819 */ /* 0x000fe400000012ff */
[----:B------:R-:W-:-:S02]  /*d980*/  LOP3.LUT R20, R79, 0x180, RZ, 0xc0, !PT ;  /* 0x000001804f147812 */ /* 0x000fc400078ec0ff */
[----:B------:R-:W-:Y:S01]  /*d990*/  LOP3.LUT R24, R24, R25, RZ, 0x3c, !PT ;  /* 0x0000001918187212 */ /* 0x000fe200078e3cff */
[--C-:B------:R-:W-:Y:S01]  /*d9a0*/  IMAD.X R25, RZ, RZ, R9.reuse, P5 ;  /* 0x000000ffff197224 */ /* 0x100fe200028e0609 */
[----:B------:R-:W-:Y:S02]  /*d9b0*/  SHF.R.U64 R21, R21, 0x3, RZ ;  /* 0x0000000315157819 */ /* 0x000fe400000012ff */
[----:B------:R-:W-:Y:S02]  /*d9c0*/  SHF.R.U64 R20, R20, 0x3, RZ ;  /* 0x0000000314147819 */ /* 0x000fe400000012ff */
[----:B------:R-:W-:Y:S01]  /*d9d0*/  LOP3.LUT R8, R21, R8, RZ, 0x3c, !PT ;  /* 0x0000000815087212 */ /* 0x000fe200078e3cff */
[----:B------:R-:W-:Y:S01]  /*d9e0*/  IMAD.X R21, RZ, RZ, R9, P6 ;  /* 0x000000ffff157224 */ /* 0x000fe200030e0609 */
[----:B------:R-:W-:Y:S01]  /*d9f0*/  LOP3.LUT R20, R20, R79, RZ, 0x3c, !PT ;  /* 0x0000004f14147212 */ /* 0x000fe200078e3cff */
[----:B------:R-:W-:Y:S01]  /*da00*/  VIADD R0, R0, 0x19c20 ;  /* 0x00019c2000007836 */ /* 0x000fe20000000000 */
[----:B---3--:R-:W-:Y:S01]  /*da10*/  LOP3.LUT R12, R4, 0x2, RZ, 0x3c, !PT ;  /* 0x00000002040c7812 */ /* 0x008fe200078e3cff */
[----:B------:R-:W-:Y:S04]  /*da20*/  SHFL.IDX PT, R55, R55, R4, 0x1c1f ;  /* 0x001c1f0437377589 */ /* 0x000fe800000e0000 */
[----:B------:R-:W-:Y:S04]  /*da30*/  SHFL.IDX PT, R28, R57, R12, 0x1c1f ;  /* 0x001c1f0c391c7589 */ /* 0x000fe800000e0000 */
[----:B------:R-:W-:Y:S04]  /*da40*/  SHFL.IDX PT, R41, R41, R4, 0x1c1f ;  /* 0x001c1f0429297589 */ /* 0x000fe800000e0000 */
[----:B------:R-:W-:Y:S04]  /*da50*/  SHFL.IDX PT, R6, R43, R12, 0x1c1f ;  /* 0x001c1f0c2b067589 */ /* 0x000fe800000e0000 */
[----:B------:R-:W-:Y:S04]  /*da60*/  SHFL.IDX PT, R47, R47, R4, 0x1c1f ;  /* 0x001c1f042f2f7589 */ /* 0x000fe800000e0000 */
[----:B------:R-:W0:Y:S04]  /*da70*/  SHFL.IDX PT, R36, R36, R12, 0x1c1f ;  /* 0x001c1f0c24247589 */ /* 0x000e2800000e0000 */
[----:B------:R1:W-:Y:S04]  /*da80*/  SHFL.IDX PT, R13, R49, R4, 0x1c1f ;  /* 0x001c1f04310d7589 */ /* 0x0003e800000e0000 */
[----:B------:R-:W2:Y:S04]  /*da90*/  SHFL.IDX PT, R40, R37, R12, 0x1c1f ;  /* 0x001c1f0c25287589 */ /* 0x000ea800000e0000 */
[----:B------:R-:W-:Y:S01]  /*daa0*/  SHFL.IDX PT, R42, R51, R4, 0x1c1f ;  /* 0x001c1f04332a7589 */ /* 0x000fe200000e0000 */
[----:B-1----:R-:W-:-:S03]  /*dab0*/  IMAD R49, R48, UR5, RZ ;  /* 0x0000000530317c24 */ /* 0x002fc6000f8e02ff */
[----:B------:R2:W-:Y:S04]  /*dac0*/  SHFL.IDX PT, R15, R38, R12, 0x1c1f ;  /* 0x001c1f0c260f7589 */ /* 0x0005e800000e0000 */
[----:B------:R-:W-:Y:S04]  /*dad0*/  SHFL.IDX PT, R45, R45, R4, 0x1c1f ;  /* 0x001c1f042d2d7589 */ /* 0x000fe800000e0000 */
[----:B------:R1:W-:Y:S01]  /*dae0*/  SHFL.IDX PT, R14, R5, R12, 0x1c1f ;  /* 0x001c1f0c050e7589 */ /* 0x0003e200000e0000 */
[----:B0-----:R-:W-:-:S03]  /*daf0*/  SEL R30, R36, R47, P0 ;  /* 0x0000002f241e7207 */ /* 0x001fc60000000000 */
[----:B------:R-:W-:Y:S04]  /*db00*/  SHFL.IDX PT, R59, R59, R4, 0x1c1f ;  /* 0x001c1f043b3b7589 */ /* 0x000fe800000e0000 */
[----:B------:R-:W-:Y:S01]  /*db10*/  SHFL.IDX PT, R52, R61, R12, 0x1c1f ;  /* 0x001c1f0c3d347589 */ /* 0x000fe200000e0000 */
[----:B--2---:R-:W-:Y:S02]  /*db20*/  SEL R38, R40, R13, P0 ;  /* 0x0000000d28267207 */ /* 0x004fe40000000000 */
[----:B-1----:R-:W-:Y:S01]  /*db30*/  SEL R5, R55, R28, P0 ;  /* 0x0000001c37057207 */ /* 0x002fe20000000000 */
[----:B------:R-:W-:Y:S04]  /*db40*/  SHFL.IDX PT, R63, R63, R4, 0x1c1f ;  /* 0x001c1f043f3f7589 */ /* 0x000fe800000e0000 */
[----:B------:R-:W-:Y:S04]  /*db50*/  SHFL.IDX PT, R54, R65, R12, 0x1c1f ;  /* 0x001c1f0c41367589 */ /* 0x000fe800000e0000 */
[----:B------:R-:W-:Y:S04]  /*db60*/  SHFL.IDX PT, R67, R67, R4, 0x1c1f ;  /* 0x001c1f0443437589 */ /* 0x000fe800000e0000 */
[----:B------:R-:W0:Y:S04]  /*db70*/  SHFL.IDX PT, R56, R69, R12, 0x1c1f ;  /* 0x001c1f0c45387589 */ /* 0x000e2800000e0000 */
[----:B------:R-:W-:Y:S04]  /*db80*/  SHFL.IDX PT, R53, R53, R4, 0x1c1f ;  /* 0x001c1f0435357589 */ /* 0x000fe800000e0000 */
[----:B------:R-:W-:Y:S04]  /*db90*/  SHFL.IDX PT, R71, R71, R4, 0x1c1f ;  /* 0x001c1f0447477589 */ /* 0x000fe800000e0000 */
[----:B------:R0:W1:Y:S04]  /*dba0*/  SHFL.IDX PT, R46, R39, R12, 0x1c1f ;  /* 0x001c1f0c272e7589 */ /* 0x00006800000e0000 */
[----:B------:R-:W2:Y:S04]  /*dbb0*/  SHFL.IDX PT, R58, R73, R12, 0x1c1f ;  /* 0x001c1f0c493a7589 */ /* 0x000ea800000e0000 */
[----:B------:R3:W-:Y:S04]  /*dbc0*/  SHFL.IDX PT, R75, R75, R4, 0x1c1f ;  /* 0x001c1f044b4b7589 */ /* 0x0007e800000e0000 */
[----:B------:R4:W2:Y:S01]  /*dbd0*/  SHFL.IDX PT, R62, R77, R12, 0x1c1f ;  /* 0x001c1f0c4d3e7589 */ /* 0x0008a200000e0000 */
[----:B0-----:R-:W-:Y:S01]  /*dbe0*/  SEL R39, R56, R67, P0 ;  /* 0x0000004338277207 */ /* 0x001fe20000000000 */
[----:B---3--:R-:W-:-:S04]  /*dbf0*/  IMAD R4, R29, UR6, RZ ;  /* 0x000000061d047c24 */ /* 0x008fc8000f8e02ff */
[----:B------:R-:W-:Y:S01]  /*dc00*/  IMAD R29, R7, UR7, R4 ;  /* 0x00000007071d7c24 */ /* 0x000fe2000f8e0204 */
[----:B------:R-:W-:Y:S01]  /*dc10*/  SEL R7, R28, R55, P0 ;  /* 0x000000371c077207 */ /* 0x000fe20000000000 */
[----:B------:R-:W-:Y:S01]  /*dc20*/  VIADD R28, R156, UR41 ;  /* 0x000000299c1c7c36 */ /* 0x000fe20008000000 */
[----:B------:R-:W-:Y:S01]  /*dc30*/  SEL R4, R41, R6, P0 ;  /* 0x0000000629047207 */ /* 0x000fe20000000000 */
[----:B------:R-:W-:Y:S01]  /*dc40*/  ULDC.64 UR6, c[0x0][0xb50] ;  /* 0x0002d40000067ab9 */ /* 0x000fe20000000a00 */
[----:B------:R-:W-:Y:S01]  /*dc50*/  SEL R6, R6, R41, P0 ;  /* 0x0000002906067207 */ /* 0x000fe20000000000 */
[C---:B----4-:R-:W-:Y:S01]  /*dc60*/  VIADD R12, R28.reuse, 0x8 ;  /* 0x000000081c0c7836 */ /* 0x050fe20000000000 */
[----:B------:R-:W-:Y:S01]  /*dc70*/  ISETP.GE.OR P3, PT, R28, R49, P1 ;  /* 0x000000311c00720c */ /* 0x000fe20000f66670 */
[----:B------:R-:W-:Y:S01]  /*dc80*/  IMAD.IADD R11, R11, 0x1, R29 ;  /* 0x000000010b0b7824 */ /* 0x000fe200078e021d */
[----:B------:R-:W-:Y:S01]  /*dc90*/  LEA R37, P4, R10, UR6, 0x2 ;  /* 0x000000060a257c11 */ /* 0x000fe2000f8810ff */
[----:B------:R0:W-:Y:S01]  /*dca0*/  STSM.16.M88.4 [R31], R4 ;  /* 0x000000041f007844 */ /* 0x0001e20000000200 */
[----:B------:R-:W-:-:S02]  /*dcb0*/  SEL R28, R47, R36, P0 ;  /* 0x000000242f1c7207 */ /* 0x000fc40000000000 */
[----:B------:R-:W-:Y:S01]  /*dcc0*/  SEL R36, R13, R40, P0 ;  /* 0x000000280d247207 */ /* 0x000fe20000000000 */
[----:B------:R-:W-:Y:S01]  /*dcd0*/  SHFL.IDX PT, R50, R37, RZ, 0x1c1f ;  /* 0x001c1fff25327589 */ /* 0x000fe200000e0000 */
[----:B------:R-:W-:Y:S02]  /*dce0*/  ISETP.GE.OR P1, PT, R12, R49, P1 ;  /* 0x000000310c00720c */ /* 0x000fe40000f26670 */
[----:B------:R-:W-:Y:S01]  /*dcf0*/  SEL R40, R42, R15, P0 ;  /* 0x0000000f2a287207 */ /* 0x000fe20000000000 */
[----:B------:R3:W-:Y:S01]  /*dd00*/  SHFL.IDX PT, R60, R37, 0x1, 0x1c1f ;  /* 0x003c1f00253c7f89 */ /* 0x0007e200000e0000 */
[----:B------:R-:W-:Y:S02]  /*dd10*/  SEL R12, R45, R14, P0 ;  /* 0x0000000e2d0c7207 */ /* 0x000fe40000000000 */
[----:B------:R-:W-:Y:S02]  /*dd20*/  SEL R42, R15, R42, P0 ;  /* 0x0000002a0f2a7207 */ /* 0x000fe40000000000 */
[----:B------:R-:W-:-:S02]  /*dd30*/  SEL R14, R14, R45, P0 ;  /* 0x0000002d0e0e7207 */ /* 0x000fc40000000000 */
[----:B------:R-:W-:Y:S02]  /*dd40*/  SEL R13, R59, R52, P0 ;  /* 0x000000343b0d7207 */ /* 0x000fe40000000000 */
[----:B------:R-:W-:Y:S02]  /*dd50*/  SEL R15, R52, R59, P0 ;  /* 0x0000003b340f7207 */ /* 0x000fe40000000000 */
[----:B------:R-:W-:Y:S02]  /*dd60*/  SEL R29, R63, R54, P0 ;  /* 0x000000363f1d7207 */ /* 0x000fe40000000000 */
[----:B0-----:R-:W-:Y:S01]  /*dd70*/  SEL R31, R54, R63, P0 ;  /* 0x0000003f361f7207 */ /* 0x001fe20000000000 */
[----:B------:R-:W-:Y:S01]  /*dd80*/  STSM.16.M88.4 [R72], R12 ;  /* 0x0000000c48007844 */ /* 0x000fe20000000200 */
[----:B---3--:R-:W-:Y:S02]  /*dd90*/  SEL R37, R67, R56, P0 ;  /* 0x0000003843257207 */ /* 0x008fe40000000000 */
[----:B-1----:R-:W-:Y:S01]  /*dda0*/  SEL R44, R53, R46, P0 ;  /* 0x0000002e352c7207 */ /* 0x002fe20000000000 */
[----:B------:R-:W-:Y:S01]  /*ddb0*/  STSM.16.M88.4 [R70], R28 ;  /* 0x0000001c46007844 */ /* 0x000fe20000000200 */
[----:B--2---:R-:W-:-:S02]  /*ddc0*/  SEL R41, R71, R58, P0 ;  /* 0x0000003a47297207 */ /* 0x004fc40000000000 */
[----:B------:R-:W-:Y:S01]  /*ddd0*/  SEL R43, R58, R71, P0 ;  /* 0x000000473a2b7207 */ /* 0x000fe20000000000 */
[----:B------:R0:W-:Y:S01]  /*dde0*/  STSM.16.M88.4 [R68], R36 ;  /* 0x0000002444007844 */ /* 0x0001e20000000200 */
[----:B------:R-:W-:Y:S02]  /*ddf0*/  SEL R46, R46, R53, P0 ;  /* 0x000000352e2e7207 */ /* 0x000fe40000000000 */
[----:B------:R-:W-:Y:S01]  /*de00*/  SEL R45, R75, R62, P0 ;  /* 0x0000003e4b2d7207 */ /* 0x000fe20000000000 */
[----:B------:R-:W-:Y:S01]  /*de10*/  STSM.16.M88.4 [R66], R40 ;  /* 0x0000002842007844 */ /* 0x000fe20000000200 */
[----:B------:R-:W-:Y:S02]  /*de20*/  SEL R47, R62, R75, P0 ;  /* 0x0000004b3e2f7207 */ /* 0x000fe40000000000 */
[----:B------:R-:W-:-:S03]  /*de30*/  LEA.HI.X R11, R10, UR7, R11, 0x2, P4 ;  /* 0x000000070a0b7c11 */ /* 0x000fc6000a0f140b */
[----:B------:R-:W-:Y:S04]  /*de40*/  STSM.16.M88.4 [R64], R44 ;  /* 0x0000002c40007844 */ /* 0x000fe80000000200 */
[----:B------:R-:W1:Y:S01]  /*de50*/  SHFL.IDX PT, R51, R11, RZ, 0x1c1f ;  /* 0x001c1fff0b337589 */ /* 0x000e6200000e0000 */
[----:B0-----:R-:W0:Y:S08]  /*de60*/  @P2 LDC R37, c[0x0][0xbec] ;  /* 0x0002fb00ff252b82 */ /* 0x001e300000000800 */
[----:B------:R-:W-:Y:S08]  /*de70*/  BAR.SYNC.DEFER_BLOCKING 0x1, 0x180 ;  /* 0x0046000000007b1d */ /* 0x000ff00000010000 */
[----:B------:R-:W2:Y:S01]  /*de80*/  @P2 LDC R39, c[0x0][0xbf0] ;  /* 0x0002fc00ff272b82 */ /* 0x000ea20000000800 */
[----:B------:R-:W3:Y:S01]  /*de90*/  SHFL.IDX PT, R61, R11, 0x1, 0x1c1f ;  /* 0x003c1f000b3d7f89 */ /* 0x000ee200000e0000 */
[----:B------:R-:W-:-:S02]  /*dea0*/  UIMAD UR5, UR12, UR8, URZ ;  /* 0x000000080c0572a4 */ /* 0x000fc4000f8e023f */
[----:B------:R-:W-:Y:S02]  /*deb0*/  UIMAD.WIDE.U32 UR6, UR40, UR8, URZ ;  /* 0x00000008280672a5 */ /* 0x000fe4000f8e003f */
[----:B------:R-:W-:Y:S01]  /*dec0*/  UIMAD UR5, UR40, UR9, UR5 ;  /* 0x00000009280572a4 */ /* 0x000fe2000f8e0205 */
[----:B-1----:R1:W-:Y:S04]  /*ded0*/  @!P3 ST.E desc[UR52][R50.64], R2 ;  /* 0x000000023200b985 */ /* 0x0023e8000c101934 */
[----:B---3--:R3:W-:Y:S01]  /*dee0*/  @!P1 ST.E desc[UR52][R60.64], R3 ;  /* 0x000000033c009985 */ /* 0x0087e2000c101934 */
[----:B-1----:R-:W-:-:S03]  /*def0*/  IMAD R2, R152, 0x60, R153 ;  /* 0x0000006098027824 */ /* 0x002fc600078e0299 */
[----:B------:R1:W5:Y:S01]  /*df00*/  LD.E.128 R56, desc[UR52][R24.64] ;  /* 0x0000003418387980 */ /* 0x000362000c101d00 */
[----:B------:R-:W-:Y:S02]  /*df10*/  UIMAD UR8, UR13, UR10, URZ ;  /* 0x0000000a0d0872a4 */ /* 0x000fe4000f8e023f */
[----:B------:R-:W-:Y:S01]  /*df20*/  UIADD3 UR7, UR7, UR5, URZ ;  /* 0x0000000507077290 */ /* 0x000fe2000fffe03f */
[----:B------:R4:W5:Y:S04]  /*df30*/  LD.E.128 R28, desc[UR52][R20.64] ;  /* 0x00000034141c7980 */ /* 0x000968000c101d00 */
[----:B------:R-:W5:Y:S01]  /*df40*/  LD.E.128 R8, desc[UR52][R8.64] ;  /* 0x0000003408087980 */ /* 0x000f62000c101d00 */
[----:B-1----:R-:W-:-:S03]  /*df50*/  VIADD R24, R2, UR41 ;  /* 0x0000002902187c36 */ /* 0x002fc60008000000 */
[----:B------:R-:W5:Y:S01]  /*df60*/  LD.E.128 R4, desc[UR52][R34.64] ;  /* 0x0000003422047980 */ /* 0x000f62000c101d00 */
[----:B0-----:R-:W-:Y:S01]  /*df70*/  @P2 IMAD.HI.U32 R2, R24, R37, RZ ;  /* 0x0000002518022227 */ /* 0x001fe200078e00ff */
[----:B------:R-:W-:Y:S02]  /*df80*/  UIMAD UR5, UR39, UR11, UR8 ;  /* 0x0000000b270572a4 */ /* 0x000fe4000f8e0208 */
[----:B------:R-:W5:Y:S01]  /*df90*/  LD.E.128 R52, desc[UR52][R32.64] ;  /* 0x0000003420347980 */ /* 0x000f62000c101d00 */
[----:B----4-:R-:W-:Y:S01]  /*dfa0*/  IMAD.MOV.U32 R21, RZ, RZ, R24 ;  /* 0x000000ffff157224 */ /* 0x010fe200078e0018 */
        /* <DEDUP_REMOVED lines=13> */
[----:B---3--:R-:W-:-:S02]  /*e080*/  IMAD.U32 R3, RZ, RZ, UR7 ;  /* 0x00000007ff037e24 */ /* 0x008fc4000f8e00ff */
        /* <DEDUP_REMOVED lines=10> */
[----:B------:R-:W-:Y:S02]  /*e130*/  VIADD R34, R153, UR41 ;  /* 0x0000002999227c36 */ /* 0x000fe40008000000 */
[C---:B------:R-:W-:Y:S02]  /*e140*/  IMAD R21, R25.reuse, UR7, R20 ;  /* 0x0000000719157c24 */ /* 0x040fe4000f8e0214 */
[----:B------:R-:W-:Y:S01]  /*e150*/  IMAD.WIDE.U32 R2, R25, UR6, R2 ;  /* 0x0000000619027c25 */ /* 0x000fe2000f8e0002 */
[----:B------:R-:W-:Y:S01]  /*e160*/  ISETP.GE.AND P0, PT, R34, R49, PT ;  /* 0x000000312200720c */ /* 0x000fe20003f06270 */
[----:B------:R-:W-:-:S02]  /*e170*/  ULDC.64 UR6, c[0x0][0xa80] ;  /* 0x0002a00000067ab9 */ /* 0x000fc40000000a00 */
[----:B------:R-:W-:Y:S01]  /*e180*/  IMAD.IADD R3, R3, 0x1, R21 ;  /* 0x0000000103037824 */ /* 0x000fe200078e0215 */
[C---:B------:R-:W-:Y:S02]  /*e190*/  LEA R32, P1, R2.reuse, UR6, 0x1 ;  /* 0x0000000602207c11 */ /* 0x040fe4000f8208ff */
[----:B------:R-:W-:Y:S02]  /*e1a0*/  PRMT R0, RZ, 0x654, R0 ;  /* 0x00000654ff007816 */ /* 0x000fe40000000000 */
[----:B------:R-:W-:Y:S01]  /*e1b0*/  LEA.HI.X R33, R2, UR7, R3, 0x1, P1 ;  /* 0x0000000702217c11 */ /* 0x000fe200088f0c03 */
[----:B-1----:R0:W1:Y:S01]  /*e1c0*/  SHFL.IDX PT, R20, R32, RZ, 0x1c1f ;  /* 0x001c1fff20147589 */ /* 0x00206200000e0000 */
[----:B------:R0:W-:Y:S01]  /*e1d0*/  SYNCS.ARRIVE.TRANS64.RED.A1T0 RZ, [R0+URZ], RZ ;  /* 0x000000ff00ff79a7 */ /* 0x0001e2000810043f */
[----:B------:R-:W-:Y:S02]  /*e1e0*/  BSSY B1, `(.L_x_844) ;  /* 0x0000011000017945 */ /* 0x000fe40003800000 */
[----:B------:R0:W2:Y:S01]  /*e1f0*/  SHFL.IDX PT, R21, R33, RZ, 0x1c1f ;  /* 0x001c1fff21157589 */ /* 0x0000a200000e0000 */
[----:B------:R-:W-:-:S02]  /*e200*/  SHF.R.S32.HI R74, RZ, 0x1f, R23 ;  /* 0x0000001fff4a7819 */ /* 0x000fc40000011417 */
[----:B------:R-:W-:Y:S01]  /*e210*/  SHF.R.S32.HI R76, RZ, 0x1f, R22 ;  /* 0x0000001fff4c7819 */ /* 0x000fe20000011416 */
        /* <DEDUP_REMOVED lines=13> */
.L_x_845:
[----:B------:R-:W-:Y:S05]  /*e2f0*/  BSYNC B1 ;  /* 0x0000000000017941 */ /* 0x000fea0003800000 */
.L_x_844:
[----:B0-----:R-:W-:Y:S01]  /*e300*/  VIADD R0, R34, 0x60 ;  /* 0x0000006022007836 */ /* 0x001fe20000000000 */
[----:B---3-5:R0:W3:Y:S04]  /*e310*/  SHFL.IDX PT, R9, R33, 0x1, 0x1c1f ;  /* 0x003c1f0021097f89 */ /* 0x0280e800000e0000 */
[----:B------:R-:W-:Y:S01]  /*e320*/  ISETP.GE.AND P0, PT, R0, R49, PT ;  /* 0x000000310000720c */ /* 0x000fe20003f06270 */
[----:B------:R0:W4:-:S12]  /*e330*/  SHFL.IDX PT, R8, R32, 0x1, 0x1c1f ;  /* 0x003c1f0020087f89 */ /* 0x00011800000e0000 */
[----:B0-----:R-:W-:Y:S05]  /*e340*/  @P0 BRA `(.L_x_846) ;  /* 0x0000000800340947 */ /* 0x001fea0003800000 */
[----:B------:R-:W-:Y:S02]  /*e350*/  ULDC UR5, c[0x0][0xac8] ;  /* 0x0002b20000057ab9 */ /* 0x000fe40000000800 */
[----:B------:R-:W-:Y:S02]  /*e360*/  ISETP.GE.AND P2, PT, R22, UR5, PT ;  /* 0x0000000516007c0c */ /* 0x000fe4000bf46270 */
[----:B------:R-:W-:-:S11]  /*e370*/  ISETP.GE.AND P1, PT, R19, UR5, PT ;  /* 0x0000000513007c0c */ /* 0x000fd6000bf26270 */
[C---:B----4-:R-:W-:Y:S02]  /*e380*/  @!P2 LEA R10, P0, R22.reuse, R8, 0x1 ;  /* 0x00000008160aa211 */ /* 0x050fe400078008ff */
[----:B---3--:R-:W-:Y:S02]  /*e390*/  @!P1 IMAD.WIDE R2, R19, 0x2, R8 ;  /* 0x0000000213029825 */ /* 0x008fe400078e0208 */
        /* <DEDUP_REMOVED lines=9> */
.L_x_843:
[----:B------:R-:W0:Y:S01]  /*e430*/  LDC R8, c[0x0][0xbe8] ;  /* 0x0002fa00ff087b82 */ /* 0x000e220000000800 */
[----:B------:R-:W1:Y:S01]  /*e440*/  S2R R0, SR_TID.X ;  /* 0x0000000000007919 */ /* 0x000e620000002100 */
[----:B------:R-:W-:Y:S01]  /*e450*/  USHF.R.S32.HI UR8, URZ, 0x1f, UR40 ;  /* 0x0000001f3f087899 */ /* 0x000fe20008011428 */
[----:B------:R-:W-:Y:S01]  /*e460*/  BSSY B1, `(.L_x_847) ;  /* 0x0000031000017945 */ /* 0x000fe20003800000 */
[----:B------:R-:W-:Y:S01]  /*e470*/  USHF.R.S32.HI UR9, URZ, 0x1f, UR39 ;  /* 0x0000001f3f097899 */ /* 0x000fe20008011427 */
[----:B------:R-:W-:Y:S01]  /*e480*/  IMAD R6, R152, 0x60, R153 ;  /* 0x0000006098067824 */ /* 0x000fe200078e0299 */
[----:B0-----:R-:W-:Y:S01]  /*e490*/  ISETP.NE.AND P1, PT, R8, 0x1, PT ;  /* 0x000000010800780c */ /* 0x001fe20003f25270 */
[----:B-1----:R-:W-:-:S12]  /*e4a0*/  VIADD R0, R0, 0xffffff80 ;  /* 0xffffff8000007836 */ /* 0x002fd80000000000 */
[----:B------:R-:W0:Y:S01]  /*e4b0*/  @P1 LDC R9, c[0x0][0xbec] ;  /* 0x0002fb00ff091b82 */ /* 0x000e220000000800 */
[----:B------:R-:W-:-:S07]  /*e4c0*/  ISETP.GE.AND P0, PT, R0, 0xc0, PT ;  /* 0x000000c00000780c */ /* 0x000fce0003f06270 */
[----:B------:R-:W1:Y:S06]  /*e4d0*/  @P1 LDC R11, c[0x0][0xbf0] ;  /* 0x0002fc00ff0b1b82 */ /* 0x000e6c0000000800 */
[----:B------:R-:W-:Y:S05]  /*e4e0*/  @P0 BRA `(.L_x_848) ;  /* 0x0000000000a00947 */ /* 0x000fea0003800000 */
[----:B------:R-:W2:Y:S01]  /*e4f0*/  S2R R0, SR_TID.X ;  /* 0x0000000000007919 */ /* 0x000ea20000002100 */
[----:B------:R-:W3:Y:S01]  /*e500*/  LDC R3, c[0x0][0xbe8] ;  /* 0x0002fa00ff037b82 */ /* 0x000ee20000000800 */
[----:B------:R-:W-:Y:S01]  /*e510*/  IMAD.U32 R4, RZ, RZ, UR41 ;  /* 0x00000029ff047e24 */ /* 0x000fe2000f8e00ff */
[----:B------:R-:W-:Y:S02]  /*e520*/  ULDC UR5, c[0x0][0xa88] ;  /* 0x0002a20000057ab9 */ /* 0x000fe40000000800 */
[----:B---3--:R-:W-:Y:S02]  /*e530*/  IMAD R5, R3, UR5, RZ ;  /* 0x0000000503057c24 */ /* 0x008fe4000f8e02ff */
[----:B--2---:R-:W-:-:S04]  /*e540*/  IADD3 R4, R4, -0x80, R0 ;  /* 0xffffff8004047810 */ /* 0x004fc80007ffe000 */
[----:B------:R-:W-:-:S13]  /*e550*/  ISETP.GE.AND P0, PT, R4, R5, PT ;  /* 0x000000050400720c */ /* 0x000fda0003f06270 */
[----:B------:R-:W-:Y:S05]  /*e560*/  @P0 BRA `(.L_x_848) ;  /* 0x0000000000800947 */ /* 0x000fea0003800000 */
[----:B------:R-:W-:Y:S01]  /*e570*/  ISETP.NE.AND P0, PT, R3, 0x1, PT ;  /* 0x000000010300780c */ /* 0x000fe20003f05270 */
[----:B------:R-:W-:Y:S01]  /*e580*/  ULDC.64 UR10, c[0x0][0xb90] ;  /* 0x0002e400000a7ab9 */ /* 0x000fe20000000a00 */
[----:B------:R-:W-:Y:S01]  /*e590*/  IMAD.MOV.U32 R2, RZ, RZ, R4 ;  /* 0x000000ffff027224 */ /* 0x000fe200078e0004 */
[----:B------:R-:W-:Y:S02]  /*e5a0*/  UIMAD UR5, UR8, UR10, URZ ;  /* 0x0000000a080572a4 */ /* 0x000fe4000f8e023f */
[----:B------:R-:W-:Y:S02]  /*e5b0*/  UIMAD.WIDE.U32 UR6, UR40, UR10, URZ ;  /* 0x0000000a280672a5 */ /* 0x000fe4000f8e003f */
[----:B------:R-:W-:-:S03]  /*e5c0*/  UIMAD UR5, UR40, UR11, UR5 ;  /* 0x0000000b280572a4 */ /* 0x000fc6000f8e0205 */
[----:B------:R-:W-:Y:S01]  /*e5d0*/  ULDC.64 UR10, c[0x0][0xb98] ;  /* 0x0002e600000a7ab9 */ /* 0x000fe20000000a00 */
[----:B------:R-:W-:Y:S02]  /*e5e0*/  UIADD3 UR7, UR7, UR5, URZ ;  /* 0x0000000507077290 */ /* 0x000fe4000fffe03f */
[----:B------:R-:W2:Y:S01]  /*e5f0*/  @P0 LDC R5, c[0x0][0xbec] ;  /* 0x0002fb00ff050b82 */ /* 0x000ea20000000800 */
[----:B------:R-:W-:Y:S02]  /*e600*/  UIMAD UR5, UR9, UR10, URZ ;  /* 0x0000000a090572a4 */ /* 0x000fe4000f8e023f */
[----:B------:R-:W-:Y:S02]  /*e610*/  UIMAD.WIDE.U32 UR6, UR39, UR10, UR6 ;  /* 0x0000000a270672a5 */ /* 0x000fe4000f8e0006 */
[----:B------:R-:W-:-:S03]  /*e620*/  UIMAD UR5, UR39, UR11, UR5 ;  /* 0x0000000b270572a4 */ /* 0x000fc6000f8e0205 */
[----:B------:R-:W3:Y:S01]  /*e630*/  @P0 LDC R7, c[0x0][0xbf0] ;  /* 0x0002fc00ff070b82 */ /* 0x000ee20000000800 */
[----:B------:R-:W-:Y:S01]  /*e640*/  ULDC.64 UR10, c[0x0][0xb88] ;  /* 0x0002e200000a7ab9 */ /* 0x000fe20000000a00 */
[----:B--2---:R-:W-:-:S05]  /*e650*/  @P0 IMAD.HI.U32 R0, R4, R5, RZ ;  /* 0x0000000504000227 */ /* 0x004fca00078e00ff */
[----:B---3--:R-:W-:-:S05]  /*e660*/  @P0 SHF.R.U32.HI R2, RZ, R7, R0 ;  /* 0x00000007ff020219 */ /* 0x008fca0000011600 */
[----:B------:R-:W-:-:S04]  /*e670*/  IMAD.MOV R5, RZ, RZ, -R2 ;  /* 0x000000ffff057224 */ /* 0x000fc800078e0a02 */
[----:B------:R-:W-:Y:S01]  /*e680*/  IMAD R5, R3, R5, R4 ;  /* 0x0000000503057224 */ /* 0x000fe200078e0204 */
[----:B------:R-:W-:Y:S01]  /*e690*/  SHF.R.S32.HI R3, RZ, 0x1f, R2 ;  /* 0x0000001fff037819 */ /* 0x000fe20000011402 */
[----:B------:R-:W-:Y:S01]  /*e6a0*/  IMAD.U32 R4, RZ, RZ, UR5 ;  /* 0x00000005ff047e24 */ /* 0x000fe2000f8e00ff */
        /* <DEDUP_REMOVED lines=12> */
.L_x_848:
[----:B------:R-:W-:Y:S05]  /*e770*/  BSYNC B1 ;  /* 0x0000000000017941 */ /* 0x000fea0003800000 */
.L_x_847:
[----:B------:R-:W-:Y:S01]  /*e780*/  ULDC.64 UR10, c[0x0][0xae8] ;  /* 0x0002ba00000a7ab9 */ /* 0x000fe20000000a00 */
[----:B------:R-:W-:Y:S01]  /*e790*/  VIADD R6, R6, UR41 ;  /* 0x0000002906067c36 */ /* 0x000fe20008000000 */
[----:B------:R-:W-:Y:S01]  /*e7a0*/  UIMAD UR5, UR8, UR10, URZ ;  /* 0x0000000a080572a4 */ /* 0x000fe2000f8e023f */
[----:B------:R-:W-:Y:S01]  /*e7b0*/  BSSY B1, `(.L_x_849) ;  /* 0x0000035000017945 */ /* 0x000fe20003800000 */
[----:B------:R-:W-:Y:S01]  /*e7c0*/  UIMAD.WIDE.U32 UR6, UR40, UR10, URZ ;  /* 0x0000000a280672a5 */ /* 0x000fe2000f8e003f */
[----:B0-----:R-:W-:Y:S01]  /*e7d0*/  @P1 IMAD.HI.U32 R0, R6, R9, RZ ;  /* 0x0000000906001227 */ /* 0x001fe200078e00ff */
[----:B------:R-:W-:Y:S01]  /*e7e0*/  UIMAD UR5, UR40, UR11, UR5 ;  /* 0x0000000b280572a4 */ /* 0x000fe2000f8e0205 */
[----:B------:R-:W-:Y:S02]  /*e7f0*/  SHF.R.S32.HI R14, RZ, 0x1f, R23 ;  /* 0x0000001fff0e7819 */ /* 0x000fe40000011417 */
[----:B------:R-:W-:Y:S01]  /*e800*/  ULDC.64 UR10, c[0x0][0xaf0] ;  /* 0x0002bc00000a7ab9 */ /* 0x000fe20000000a00 */
[----:B------:R-:W-:Y:S01]  /*e810*/  UIADD3 UR7, UR7, UR5, URZ ;  /* 0x0000000507077290 */ /* 0x000fe2000fffe03f */
[----:B--2---:R-:W-:Y:S01]  /*e820*/  IMAD.MOV.U32 R5, RZ, RZ, R6 ;  /* 0x000000ffff057224 */ /* 0x004fe200078e0006 */
[----:B------:R-:W-:Y:S01]  /*e830*/  UIMAD UR5, UR9, UR10, URZ ;  /* 0x0000000a090572a4 */ /* 0x000fe2000f8e023f */
[----:B-1----:R-:W-:Y:S01]  /*e840*/  @P1 SHF.R.U32.HI R5, RZ, R11, R0 ;  /* 0x0000000bff051219 */ /* 0x002fe20000011600 */
[----:B------:R-:W-:Y:S01]  /*e850*/  UIMAD.WIDE.U32 UR6, UR39, UR10, UR6 ;  /* 0x0000000a270672a5 */ /* 0x000fe2000f8e0006 */
[----:B------:R-:W-:Y:S01]  /*e860*/  SHF.R.S32.HI R15, RZ, 0x1f, R22 ;  /* 0x0000001fff0f7819 */ /* 0x000fe20000011416 */
        /* <DEDUP_REMOVED lines=9> */
[----:B------:R-:W-:Y:S01]  /*e900*/  ULDC.64 UR6, c[0x0][0xad8] ;  /* 0x0002b60000067ab9 */ /* 0x000fe20000000a00 */
[----:B------:R-:W-:Y:S01]  /*e910*/  IMAD.U32 R3, RZ, RZ, UR5 ;  /* 0x00000005ff037e24 */ /* 0x000fe2000f8e00ff */
[----:B------:R-:W-:Y:S01]  /*e920*/  ULDC UR5, c[0x0][0xa88] ;  /* 0x0002a20000057ab9 */ /* 0x000fe20000000800 */
[C---:B------:R-:W-:Y:S01]  /*e930*/  IMAD R9, R5.reuse, UR9, R0 ;  /* 0x0000000905097c24 */ /* 0x040fe2000f8e0200 */
[----:B------:R-:W-:Y:S01]  /*e940*/  SHF.R.S32.HI R0, RZ, 0x1f, R7 ;  /* 0x0000001fff007819 */ /* 0x000fe20000011407 */
[----:B------:R-:W-:-:S04]  /*e950*/  IMAD.WIDE.U32 R2, R5, UR8, R2 ;  /* 0x0000000805027c25 */ /* 0x000fc8000f8e0002 */
[----:B------:R-:W-:Y:S02]  /*e960*/  IMAD R0, R0, UR6, RZ ;  /* 0x0000000600007c24 */ /* 0x000fe4000f8e02ff */
[----:B------:R-:W-:Y:S02]  /*e970*/  IMAD.IADD R3, R3, 0x1, R9 ;  /* 0x0000000103037824 */ /* 0x000fe400078e0209 */
[C---:B------:R-:W-:Y:S02]  /*e980*/  IMAD R5, R7.reuse, UR7, R0 ;  /* 0x0000000707057c24 */ /* 0x040fe4000f8e0200 */
[----:B------:R-:W-:Y:S01]  /*e990*/  IMAD.WIDE.U32 R2, R7, UR6, R2 ;  /* 0x0000000607027c25 */ /* 0x000fe2000f8e0002 */
[----:B------:R-:W-:-:S03]  /*e9a0*/  ULDC.64 UR6, c[0x0][0xa80] ;  /* 0x0002a00000067ab9 */ /* 0x000fc60000000a00 */
[----:B------:R-:W-:Y:S01]  /*e9b0*/  IMAD R7, R8, UR5, RZ ;  /* 0x0000000508077c24 */ /* 0x000fe2000f8e02ff */
[----:B------:R-:W-:Y:S01]  /*e9c0*/  LEA R4, P1, R2, UR6, 0x1 ;  /* 0x0000000602047c11 */ /* 0x000fe2000f8208ff */
[----:B------:R-:W-:Y:S02]  /*e9d0*/  VIADD R0, R153, UR41 ;  /* 0x0000002999007c36 */ /* 0x000fe40008000000 */
[----:B------:R-:W-:-:S03]  /*e9e0*/  IMAD.IADD R3, R3, 0x1, R5 ;  /* 0x0000000103037824 */ /* 0x000fc600078e0205 */
[----:B------:R-:W-:Y:S02]  /*e9f0*/  ISETP.GE.AND P0, PT, R0, R7, PT ;  /* 0x000000070000720c */ /* 0x000fe40003f06270 */
[----:B------:R-:W-:Y:S02]  /*ea00*/  LEA.HI.X R5, R2, UR7, R3, 0x1, P1 ;  /* 0x0000000702057c11 */ /* 0x000fe400088f0c03 */
[----:B------:R0:W1:Y:S04]  /*ea10*/  SHFL.IDX PT, R2, R4, RZ, 0x1c1f ;  /* 0x001c1fff04027589 */ /* 0x00006800000e0000 */
[----:B------:R0:W2:Y:S05]  /*ea20*/  SHFL.IDX PT, R3, R5, RZ, 0x1c1f ;  /* 0x001c1fff05037589 */ /* 0x0000aa00000e0000 */
[----:B------:R-:W-:Y:S05]  /*ea30*/  @P0 BRA `(.L_x_850) ;  /* 0x0000000000300947 */ /* 0x000fea0003800000 */
        /* <DEDUP_REMOVED lines=9> */
[----:B------:R3:W-:Y:S04]  /*ead0*/  @!P2 ST.E.128 desc[UR52][R8.64], RZ ;  /* 0x000000ff0800a985 */ /* 0x0007e8000c101d34 */
[----:B------:R3:W-:Y:S04]  /*eae0*/  @!P3 ST.E.128 desc[UR52][R10.64], RZ ;  /* 0x000000ff0a00b985 */ /* 0x0007e8000c101d34 */
[----:B------:R3:W-:Y:S02]  /*eaf0*/  @!P4 ST.E.128 desc[UR52][R12.64], RZ ;  /* 0x000000ff0c00c985 */ /* 0x0007e4000c101d34 */
.L_x_850:
[----:B------:R-:W-:Y:S05]  /*eb00*/  BSYNC B1 ;  /* 0x0000000000017941 */ /* 0x000fea0003800000 */
.L_x_849:
        /* <DEDUP_REMOVED lines=9> */
[CC--:B-1----:R-:W-:Y:S02]  /*eba0*/  @!P3 LEA R6, P0, R22.reuse, R2.reuse, 0x1 ;  /* 0x000000021606b211 */ /* 0x0c2fe400078008ff */
[----:B---3--:R-:W-:Y:S02]  /*ebb0*/  @!P4 LEA R8, P1, R23, R2, 0x1 ;  /* 0x000000021708c211 */ /* 0x008fe400078208ff */
[----:B0---4-:R-:W-:Y:S01]  /*ebc0*/  @!P2 IMAD.WIDE R4, R19, 0x2, R2 ;  /* 0x000000021304a825 */ /* 0x011fe200078e0202 */
[-C--:B------:R-:W-:Y:S02]  /*ebd0*/  @!P3 LEA.HI.X R7, R22, R3.reuse, R15, 0x1, P0 ;  /* 0x000000031607b211 */ /* 0x080fe400000f0c0f */
[----:B------:R-:W-:Y:S02]  /*ebe0*/  @!P4 LEA.HI.X R9, R23, R3, R14, 0x1, P1 ;  /* 0x000000031709c211 */ /* 0x000fe400008f0c0e */
[----:B------:R0:W-:Y:S04]  /*ebf0*/  @!P2 ST.E.128 desc[UR52][R4.64], RZ ;  /* 0x000000ff0400a985 */ /* 0x0001e8000c101d34 */
[----:B------:R0:W-:Y:S04]  /*ec00*/  @!P3 ST.E.128 desc[UR52][R6.64], RZ ;  /* 0x000000ff0600b985 */ /* 0x0001e8000c101d34 */
[----:B------:R0:W-:Y:S02]  /*ec10*/  @!P4 ST.E.128 desc[UR52][R8.64], RZ ;  /* 0x000000ff0800c985 */ /* 0x0001e4000c101d34 */
.L_x_846:
[----:B------:R-:W-:Y:S05]  /*ec20*/  BSYNC B0 ;  /* 0x0000000000007941 */ /* 0x000fea0003800000 */
.L_x_842:
[----:B------:R-:W-:Y:S02]  /*ec30*/  ULDC UR5, c[0x0][0xc38] ;  /* 0x00030e0000057ab9 */ /* 0x000fe40000000800 */
[----:B------:R-:W-:-:S06]  /*ec40*/  UISETP.GE.AND UP0, UPT, UR4, UR5, UPT ;  /* 0x000000050400728c */ /* 0x000fcc000bf06270 */
[----:B------:R-:W-:-:S13]  /*ec50*/  PLOP3.LUT P0, PT, PT, PT, UP0, 0x80, 0x0 ;  /* 0x000000000000781c */ /* 0x000fda0003f0f008 */
[----:B------:R-:W-:Y:S05]  /*ec60*/  @!P0 BRA `(.L_x_851) ;  /* 0xffffff20000c8947 */ /* 0x000fea000383ffff */
[----:B------:R-:W-:Y:S05]  /*ec70*/  EXIT ;  /* 0x000000000000794d */ /* 0x000fea0003800000 */
.L_x_753:
[----:B------:R-:W-:-:S08]  /*ec80*/  NOP ;  /* 0x0000000000007918 */ /* 0x000fd00000000000 */
[----:B------:R-:W0:-:S00]  /*ec90*/  USETMAXREG.DEALLOC.CTAPOOL 0x20 ;  /* 0x00000020000079c8 */ /* 0x000e0000080e0500 */
[----:B0-----:R-:W-:-:S06]  /*eca0*/  LOP3.LUT R2, R0, 0x3, RZ, 0xc0, !PT ;  /* 0x0000000300027812 */ /* 0x001fcc00078ec0ff */
[----:B------:R-:W0:Y:S01]  /*ecb0*/  S2UR UR5, SR_CTAID.X ;  /* 0x00000000000579c3 */ /* 0x000e220000002500 */
[----:B------:R-:W-:Y:S01]  /*ecc0*/  LOP3.LUT R17, R17, 0xfffff7ff, RZ, 0xc0, !PT ;  /* 0xfffff7ff11117812 */ /* 0x000fe200078ec0ff */
[----:B------:R-:W-:Y:S01]  /*ecd0*/  STL [R1+0x14], RZ ;  /* 0x000014ff01007387 */ /* 0x000fe20000100800 */
[----:B------:R-:W-:Y:S02]  /*ece0*/  IMAD.MOV.U32 R22, RZ, RZ, RZ ;  /* 0x000000ffff167224 */ /* 0x000fe400078e00ff */
[----:B------:R-:W-:Y:S01]  /*ecf0*/  IMAD.MOV.U32 R23, RZ, RZ, 0x1 ;  /* 0x00000001ff177424 */ /* 0x000fe200078e00ff */
[----:B------:R1:W2:Y:S02]  /*ed00*/  SHFL.IDX PT, R3, R2, RZ, 0x1f ;  /* 0x00001fff02037589 */ /* 0x0002a400000e0000 */
[----:B-1----:R-:W0:Y:S01]  /*ed10*/  LDC R2, c[0x0][0xc38] ;  /* 0x00030e00ff027b82 */ /* 0x002e220000000800 */
[----:B--2---:R-:W-:-:S13]  /*ed20*/  ISETP.NE.AND P0, PT, R3, RZ, PT ;  /* 0x000000ff0300720c */ /* 0x004fda0003f05270 */
[----:B------:R-:W-:Y:S01]  /*ed30*/  @P0 LOP3.LUT R17, R17, 0x800, RZ, 0xfc, !PT ;  /* 0x0000080011110812 */ /* 0x000fe200078efcff */
[----:B------:R-:W-:Y:S06]  /*ed40*/  @P0 BAR.ARV 0x4, 0x200 ;  /* 0x0108000000000b1d */ /* 0x000fec0000002000 */
[----:B0-----:R-:W-:-:S13]  /*ed50*/  ISETP.LE.AND P0, PT, R2, UR5, PT ;  /* 0x0000000502007c0c */ /* 0x001fda000bf03270 */
[----:B------:R-:W-:Y:S05]  /*ed60*/  @P0 BRA `(.L_x_852) ;  /* 0x0000004000f00947 */ /* 0x000fea0003800000 */
[----:B------:R-:W0:Y:S01]  /*ed70*/  S2R R12, SR_TID.X ;  /* 0x00000000000c7919 */ /* 0x000e220000002100 */
[----:B------:R-:W-:Y:S01]  /*ed80*/  IMAD.SHL.U32 R6, R0, 0x800, RZ ;  /* 0x0000080000067824 */ /* 0x000fe200078e00ff */
[----:B------:R-:W-:Y:S01]  /*ed90*/  ULDC.64 UR42, c[0x0][0x2f0] ;  /* 0x0000bc00002a7ab9 */ /* 0x000fe20000000a00 */
[----:B------:R-:W-:Y:S01]  /*eda0*/  LOP3.LUT R17, R17, 0xfffffffb, RZ, 0xc0, !PT ;  /* 0xfffffffb11117812 */ /* 0x000fe200078ec0ff */
[----:B------:R-:W-:Y:S01]  /*edb0*/  ULDC UR6, c[0x0][0x2b8] ;  /* 0x0000ae0000067ab9 */ /* 0x000fe20000000800 */
[----:B------:R-:W-:Y:S01]  /*edc0*/  MOV R16, 0x400 ;  /* 0x0000040000107802 */ /* 0x000fe20000000f00 */
[----:B------:R-:W-:Y:S01]  /*edd0*/  ULDC.64 UR8, c[0x0][0x418] ;  /* 0x0001060000087ab9 */ /* 0x000fe20000000a00 */
[----:B------:R-:W-:Y:S01]  /*ede0*/  ULDC UR4, c[0x0][0x424] ;  /* 0x0001090000047ab9 */ /* 0x000fe20000000800 */
[----:B------:R-:W-:Y:S01]  /*edf0*/  UISETP.NE.U32.AND UP0, UPT, UR8, URZ, UPT ;  /* 0x0000003f0800728c */ /* 0x000fe2000bf05070 */
[----:B------:R-:W-:Y:S01]  /*ee00*/  LEA R16, R29, R16, 0x18 ;  /* 0x000000101d107211 */ /* 0x000fe200078ec0ff */
[----:B------:R-:W-:Y:S01]  /*ee10*/  ULDC UR40, c[0x0][0x288] ;  /* 0x0000a20000287ab9 */ /* 0x000fe20000000800 */
[----:B------:R-:W-:Y:S01]  /*ee20*/  ULDC UR41, c[0x0][0x448] ;  /* 0x0001120000297ab9 */ /* 0x000fe20000000800 */
[----:B------:R-:W-:Y:S01]  /*ee30*/  UISETP.NE.AND.EX UP0, UPT, UR9, URZ, UPT, UP0 ;  /* 0x0000003f0900728c */ /* 0x000fe2000bf05300 */
[----:B------:R-:W-:Y:S01]  /*ee40*/  IMAD.MOV.U32 R23, RZ, RZ, 0x1 ;  /* 0x00000001ff177424 */ /* 0x000fe200078e00ff */
[----:B------:R-:W-:Y:S01]  /*ee50*/  UIMAD UR41, UR41, UR40, URZ ;  /* 0x00000028292972a4 */ /* 0x000fe2000f8e023f */
[----:B------:R-:W-:Y:S01]  /*ee60*/  IMAD.MOV.U32 R22, RZ, RZ, RZ ;  /* 0x000000ffff167224 */ /* 0x000fe200078e00ff */
[----:B------:R-:W-:Y:S01]  /*ee70*/  USEL UR4, UR4, 0x1, UP0 ;  /* 0x0000000104047887 */ /* 0x000fe20008000000 */
[----:B------:R-:W-:Y:S01]  /*ee80*/  ULDC UR49, c[0x0][0xc] ;  /* 0x0000030000317ab9 */ /* 0x000fe20000000800 */
[----:B------:R-:W-:-:S02]  /*ee90*/  ULOP3.LUT UR48, UR38, 0x2, URZ, 0xfc, !UPT ;  /* 0x0000000226307892 */ /* 0x000fc4000f8efc3f */
[----:B------:R-:W-:Y:S02]  /*eea0*/  UIMAD UR42, UR4, UR42, URZ ;  /* 0x0000002a042a72a4 */ /* 0x000fe4000f8e023f */
[----:B------:R-:W-:Y:S02]  /*eeb0*/  ULOP3.LUT UR47, UR38, 0x1, URZ, 0xfc, !UPT ;  /* 0x00000001262f7892 */ /* 0x000fe4000f8efc3f */
[----:B------:R-:W-:Y:S02]  /*eec0*/  UIADD3 UR4, UR42, 0x7f, URZ ;  /* 0x0000007f2a047890 */ /* 0x000fe4000fffe03f */
[----:B------:R-:W-:Y:S02]  /*eed0*/  UIADD3 UR46, UR42, 0x1, -UR40 ;  /* 0x000000012a2e7890 */ /* 0x000fe4000fffe828 */
[----:B------:R-:W-:Y:S01]  /*eee0*/  UIADD3 UR40, UR42, -UR40, URZ ;  /* 0x800000282a287290 */ /* 0x000fe2000fffe03f */
[C---:B0-----:R-:W-:Y:S01]  /*eef0*/  IMAD.SHL.U32 R4, R12.reuse, 0x80, RZ ;  /* 0x000000800c047824 */ /* 0x041fe200078e00ff */
[----:B------:R-:W-:Y:S01]  /*ef00*/  SHF.R.U32.HI R3, RZ, 0x1, R12 ;  /* 0x00000001ff037819 */ /* 0x000fe2000001160c */
[----:B------:R-:W-:-:S02]  /*ef10*/  IMAD.SHL.U32 R0, R12, 0x20, RZ ;  /* 0x000000200c007824 */ /* 0x000fc400078e00ff */
[----:B------:R-:W-:Y:S01]  /*ef20*/  IMAD.SHL.U32 R11, R12, 0x4, RZ ;  /* 0x000000040c0b7824 */ /* 0x000fe200078e00ff */
[----:B------:R-:W-:Y:S01]  /*ef30*/  LOP3.LUT R5, R4, 0x400, RZ, 0xc0, !PT ;  /* 0x0000040004057812 */ /* 0x000fe200078ec0ff */
[----:B------:R-:W-:Y:S01]  /*ef40*/  IMAD.SHL.U32 R9, R12, 0x2, RZ ;  /* 0x000000020c097824 */ /* 0x000fe200078e00ff */
[----:B------:R-:W-:Y:S02]  /*ef50*/  LOP3.LUT R2, R0, 0x80, RZ, 0xc0, !PT ;  /* 0x0000008000027812 */ /* 0x000fe400078ec0ff */
[----:B------:R-:W-:Y:S01]  /*ef60*/  LOP3.LUT R6, R5, 0x800, R6, 0xf8, !PT ;  /* 0x0000080005067812 */ /* 0x000fe200078ef806 */
[----:B------:R-:W-:Y:S01]  /*ef70*/  IMAD.SHL.U32 R5, R12, 0x10, RZ ;  /* 0x000000100c057824 */ /* 0x000fe200078e00ff */
[----:B------:R-:W-:Y:S02]  /*ef80*/  LOP3.LUT R2, R2, 0x10, R3, 0xf8, !PT ;  /* 0x0000001002027812 */ /* 0x000fe400078ef803 */
[----:B------:R-:W-:Y:S02]  /*ef90*/  LOP3.LUT R3, R3, 0x20, RZ, 0xc0, !PT ;  /* 0x0000002003037812 */ /* 0x000fe400078ec0ff */
[----:B------:R-:W-:-:S02]  /*efa0*/  LOP3.LUT R10, R5, 0x10, RZ, 0xc0, !PT ;  /* 0x00000010050a7812 */ /* 0x000fc400078ec0ff */
[----:B------:R-:W-:Y:S02]  /*efb0*/  LOP3.LUT R7, R3, 0x10, R12, 0xf8, !PT ;  /* 0x0000001003077812 */ /* 0x000fe400078ef80c */
[----:B------:R-:W-:Y:S02]  /*efc0*/  LOP3.LUT R3, R2, 0x10, R11, 0x78, !PT ;  /* 0x0000001002037812 */ /* 0x000fe400078e780b */
[----:B------:R-:W-:Y:S02]  /*efd0*/  LOP3.LUT R2, R10, 0x20, RZ, 0xfc, !PT ;  /* 0x000000200a027812 */ /* 0x000fe400078efcff */
[----:B------:R-:W-:Y:S02]  /*efe0*/  LOP3.LUT R4, R7, 0x380, R4, 0xf8, !PT ;  /* 0x0000038007047812 */ /* 0x000fe400078ef804 */
[C---:B------:R-:W-:Y:S02]  /*eff0*/  ISETP.GE.AND P0, PT, R2.reuse, UR43, PT ;  /* 0x0000002b02007c0c */ /* 0x040fe4000bf06270 */
[----:B------:R-:W-:-:S02]  /*f000*/  ISETP.GE.AND P2, PT, R2, UR43, PT ;  /* 0x0000002b02007c0c */ /* 0x000fc4000bf46270 */
[----:B------:R-:W-:Y:S01]  /*f010*/  ISETP.GE.AND P1, PT, R2, UR6, PT ;  /* 0x0000000602007c0c */ /* 0x000fe2000bf26270 */
[----:B------:R-:W-:Y:S01]  /*f020*/  IMAD.MOV.U32 R2, RZ, RZ, 0x40 ;  /* 0x00000040ff027424 */ /* 0x000fe200078e00ff */
[----:B------:R-:W-:Y:S02]  /*f030*/  LOP3.LUT R7, R10, 0x40, RZ, 0xfc, !PT ;  /* 0x000000400a077812 */ /* 0x000fe400078efcff */
[----:B------:R-:W-:Y:S02]  /*f040*/  LOP3.LUT R0, R0, 0x360, RZ, 0xc0, !PT ;  /* 0x0000036000007812 */ /* 0x000fe400078ec0ff */
[----:B------:R-:W-:Y:S02]  /*f050*/  LOP3.LUT R8, R5, 0x90, RZ, 0xc0, !PT ;  /* 0x0000009005087812 */ /* 0x000fe400078ec0ff */
[----:B------:R-:W-:Y:S02]  /*f060*/  LOP3.LUT R0, R0, 0x400, R5, 0xf8, !PT ;  /* 0x0000040000007812 */ /* 0x000fe400078ef805 */
[----:B------:R-:W-:-:S02]  /*f070*/  @P0 LOP3.LUT R17, R17, 0x4, RZ, 0xfc, !PT ;  /* 0x0000000411110812 */ /* 0x000fc400078efcff */
[----:B------:R-:W-:Y:S02]  /*f080*/  LOP3.LUT P0, RZ, R12, 0x4, RZ, 0xc0, !PT ;  /* 0x000000040cff7812 */ /* 0x000fe4000780c0ff */
[----:B------:R-:W-:Y:S02]  /*f090*/  LOP3.LUT R17, R17, 0xfffffdff, RZ, 0xc0, !PT ;  /* 0xfffffdff11117812 */ /* 0x000fe400078ec0ff */
[----:B------:R-:W-:Y:S02]  /*f0a0*/  LOP3.LUT R8, R8, 0x10, R9, 0x78, !PT ;  /* 0x0000001008087812 */ /* 0x000fe400078e7809 */
[----:B------:R-:W-:Y:S02]  /*f0b0*/  @P2 LOP3.LUT R17, R17, 0x200, RZ, 0xfc, !PT ;  /* 0x0000020011112812 */ /* 0x000fe400078efcff */
[----:B------:R-:W-:Y:S02]  /*f0c0*/  ISETP.GE.AND P2, PT, R7, UR43, PT ;  /* 0x0000002b07007c0c */ /* 0x000fe4000bf46270 */
[----:B------:R-:W-:-:S02]  /*f0d0*/  LOP3.LUT R17, R17, 0xffffffbf, RZ, 0xc0, !PT ;  /* 0xffffffbf11117812 */ /* 0x000fc400078ec0ff */
[----:B------:R-:W-:Y:S02]  /*f0e0*/  SEL R2, R2, 0xffffffc0, !P0 ;  /* 0xffffffc002027807 */ /* 0x000fe40004000000 */
[----:B------:R-:W-:Y:S02]  /*f0f0*/  @P1 LOP3.LUT R17, R17, 0x40, RZ, 0xfc, !PT ;  /* 0x0000004011111812 */ /* 0x000fe400078efcff */
[----:B------:R-:W-:Y:S02]  /*f100*/  LOP3.LUT R0, R0, R3, RZ, 0xfc, !PT ;  /* 0x0000000300007212 */ /* 0x000fe400078efcff */
[--C-:B------:R-:W-:Y:S02]  /*f110*/  LOP3.LUT R2, R8, 0x760, R5.reuse, 0xf8, !PT ;  /* 0x0000076008027812 */ /* 0x100fe400078ef805 */
[----:B------:R-:W-:Y:S01]  /*f120*/  ISETP.GE.AND P1, PT, R7, UR43, PT ;  /* 0x0000002b07007c0c */ /* 0x000fe2000bf26270 */
[----:B------:R0:W-:Y:S01]  /*f130*/  STL [R1+0x8], R0 ;  /* 0x0000080001007387 */ /* 0x0001e20000100800 */
[----:B------:R-:W-:Y:S01]  /*f140*/  LOP3.LUT R5, R4, 0x70, R5, 0x78, !PT ;  /* 0x0000007004057812 */ /* 0x000fe200078e7805 */
[----:B------:R-:W-:Y:S01]  /*f150*/  IMAD.U32 R4, RZ, RZ, UR5 ;  /* 0x00000005ff047e24 */ /* 0x000fe2000f8e00ff */
[----:B------:R-:W-:Y:S01]  /*f160*/  LOP3.LUT R17, R17, 0xfffffffd, RZ, 0xc0, !PT ;  /* 0xfffffffd11117812 */ /* 0x000fe200078ec0ff */
[----:B------:R-:W-:Y:S01]  /*f170*/  STL [R1], R2 ;  /* 0x0000000201007387 */ /* 0x000fe20000100800 */
[----:B------:R-:W-:Y:S01]  /*f180*/  ISETP.GE.AND P0, PT, R7, UR6, PT ;  /* 0x0000000607007c0c */ /* 0x000fe2000bf06270 */
[----:B------:R-:W-:Y:S01]  /*f190*/  USHF.R.S32.HI UR5, URZ, 0x1f, UR4 ;  /* 0x0000001f3f057899 */ /* 0x000fe20008011404 */
[----:B------:R-:W-:-:S02]  /*f1a0*/  @P2 LOP3.LUT R17, R17, 0x2, RZ, 0xfc, !PT ;  /* 0x0000000211112812 */ /* 0x000fc400078efcff */
[----:B------:R-:W-:Y:S01]  /*f1b0*/  LOP3.LUT R3, R12, 0x7f, RZ, 0xc0, !PT ;  /* 0x0000007f0c037812 */ /* 0x000fe200078ec0ff */
[----:B------:R-:W-:Y:S01]  /*f1c0*/  ULEA.HI UR5, UR5, UR4, URZ, 0x7 ;  /* 0x0000000405057291 */ /* 0x000fe2000f8f383f */
[----:B0-----:R-:W-:Y:S02]  /*f1d0*/  LOP3.LUT R0, R6, R5, RZ, 0xfc, !PT ;  /* 0x0000000506007212 */ /* 0x001fe400078efcff */
[----:B------:R-:W-:Y:S01]  /*f1e0*/  LOP3.LUT R17, R17, 0xfffffeff, RZ, 0xc0, !PT ;  /* 0xfffffeff11117812 */ /* 0x000fe200078ec0ff */
[----:B------:R-:W-:Y:S01]  /*f1f0*/  USHF.R.S32.HI UR39, URZ, 0x7, UR5 ;  /* 0x000000073f277899 */ /* 0x000fe20008011405 */
[----:B------:R-:W-:Y:S01]  /*f200*/  SHF.R.U32.HI R3, RZ, 0x1, R3 ;  /* 0x00000001ff037819 */ /* 0x000fe20000011603 */
[----:B------:R0:W-:Y:S01]  /*f210*/  STL [R1+0x4], R0 ;  /* 0x0000040001007387 */ /* 0x0001e20000100800 */
[----:B------:R-:W-:Y:S02]  /*f220*/  @P1 LOP3.LUT R17, R17, 0x100, RZ, 0xfc, !PT ;  /* 0x0000010011111812 */ /* 0x000fe400078efcff */
[----:B------:R-:W-:Y:S01]  /*f230*/  ISETP.GE.AND P2, PT, R10, UR43, PT ;  /* 0x0000002b0a007c0c */ /* 0x000fe2000bf46270 */
[----:B------:R1:W-:Y:S01]  /*f240*/  STL [R1+0xc], R4 ;  /* 0x00000c0401007387 */ /* 0x0003e20000100800 */
[----:B------:R-:W-:-:S02]  /*f250*/  LOP3.LUT R17, R17, 0xffffffdf, RZ, 0xc0, !PT ;  /* 0xffffffdf11117812 */ /* 0x000fc400078ec0ff */
[----:B------:R-:W-:Y:S01]  /*f260*/  ISETP.GE.AND P1, PT, R10, UR43, PT ;  /* 0x0000002b0a007c0c */ /* 0x000fe2000bf26270 */
[----:B------:R1:W-:Y:S01]  /*f270*/  STL [R1+0x14], RZ ;  /* 0x000014ff01007387 */ /* 0x0003e20000100800 */
[----:B------:R-:W-:Y:S01]  /*f280*/  @P0 LOP3.LUT R17, R17, 0x20, RZ, 0xfc, !PT ;  /* 0x0000002011110812 */ /* 0x000fe200078efcff */
[----:B0-----:R-:W-:Y:S01]  /*f290*/  IMAD.SHL.U32 R0, R12, 0x40, RZ ;  /* 0x000000400c007824 */ /* 0x001fe200078e00ff */
[----:B------:R-:W-:Y:S02]  /*f2a0*/  ISETP.GE.AND P0, PT, R10, UR6, PT ;  /* 0x000000060a007c0c */ /* 0x000fe4000bf06270 */
[----:B------:R-:W-:Y:S02]  /*f2b0*/  LOP3.LUT R17, R17, 0xfffffff7, RZ, 0xc0, !PT ;  /* 0xfffffff711117812 */ /* 0x000fe400078ec0ff */
[----:B------:R-:W-:Y:S02]  /*f2c0*/  LOP3.LUT R0, R0, 0x40, RZ, 0xc0, !PT ;  /* 0x0000004000007812 */ /* 0x000fe400078ec0ff */
[----:B------:R-:W-:-:S02]  /*f2d0*/  @P2 LOP3.LUT R17, R17, 0x8, RZ, 0xfc, !PT ;  /* 0x0000000811112812 */ /* 0x000fc400078efcff */
[----:B------:R-:W-:Y:S01]  /*f2e0*/  LOP3.LUT R3, R3, R0, RZ, 0xfc, !PT ;  /* 0x0000000003037212 */ /* 0x000fe200078efcff */
[----:B------:R-:W-:Y:S01]  /*f2f0*/  IMAD.IADD R0, R16, 0x1, R2 ;  /* 0x0000000110007824 */ /* 0x000fe200078e0202 */
[----:B------:R-:W-:-:S04]  /*f300*/  LOP3.LUT R17, R17, 0xffffff7f, RZ, 0xc0, !PT ;  /* 0xffffff7f11117812 */ /* 0x000fc800078ec0ff */
[----:B------:R1:W-:Y:S01]  /*f310*/  STL [R1+0x10], R0 ;  /* 0x0000100001007387 */ /* 0x0003e20000100800 */
[----:B------:R-:W-:-:S04]  /*f320*/  LOP3.LUT R17, R17, 0xfffffbff, RZ, 0xc0, !PT ;  /* 0xfffffbff11117812 */ /* 0x000fc800078ec0ff */
[----:B------:R-:W-:-:S04]  /*f330*/  @P1 LOP3.LUT R17, R17, 0x400, RZ, 0xfc, !PT ;  /* 0x0000040011111812 */ /* 0x000fc800078efcff */
[----:B------:R-:W-:-:S07]  /*f340*/  @P0 LOP3.LUT R17, R17, 0x80, RZ, 0xfc, !PT ;  /* 0x0000008011110812 */ /* 0x000fce00078efcff */
.L_x_925:
[----:B-1----:R-:W2:Y:S01]  /*f350*/  LDL R0, [R1+0xc] ;  /* 0x00000c0001007983 */ /* 0x002ea20000100800 */
[----:B------:R-:W-:Y:S02]  /*f360*/  ULDC UR7, c[0x0][0xc60] ;  /* 0x0003180000077ab9 */ /* 0x000fe40000000800 */
[----:B------:R-:W-:-:S11]  /*f370*/  UISETP.NE.AND UP0, UPT, UR7, 0x1, UPT ;  /* 0x000000010700788c */ /* 0x000fd6000bf05270 */
[----:B------:R-:W-:Y:S01]  /*f380*/  @UP0 ULDC UR4, c[0x0][0xc64] ;  /* 0x0003190000040ab9 */ /* 0x000fe20000000800 */
[----:B------:R-:W-:Y:S01]  /*f390*/  @UP0 ULDC UR8, c[0x0][0xc68] ;  /* 0x00031a0000080ab9 */ /* 0x000fe20000000800 */
[C---:B--2---:R-:W-:Y:S02]  /*f3a0*/  R2UR UR37, R0.reuse ;  /* 0x00000000002572ca */ /* 0x044fe400000e0000 */
[----:B------:R-:W-:-:S11]  /*f3b0*/  R2UR UR6, R0 ;  /* 0x00000000000672ca */ /* 0x000fd600000e0000 */
[----:B------:R-:W-:-:S04]  /*f3c0*/  UIMAD.WIDE.U32 UR4, UR37, UR4, URZ ;  /* 0x00000004250472a5 */ /* 0x000fc8000f8e003f */
[----:B------:R-:W-:-:S03]  /*f3d0*/  @UP0 USHF.R.U32.HI UR37, URZ, UR8, UR5 ;  /* 0x000000083f250299 */ /* 0x000fc60008011605 */
[----:B------:R-:W-:Y:S02]  /*f3e0*/  ULDC UR4, c[0x0][0xc78] ;  /* 0x00031e0000047ab9 */ /* 0x000fe40000000800 */
[----:B------:R-:W-:Y:S02]  /*f3f0*/  UISETP.GE.AND UP0, UPT, UR37, UR4, UPT ;  /* 0x000000042500728c */ /* 0x000fe4000bf06270 */
[----:B------:R-:W-:-:S04]  /*f400*/  UIADD3 UR4, -UR37, URZ, URZ ;  /* 0x0000003f25047290 */ /* 0x000fc8000fffe13f */
[----:B------:R-:W-:Y:S01]  /*f410*/  PLOP3.LUT P0, PT, PT, PT, UP0, 0x40, 0x0 ;  /* 0x000000000000781c */ /* 0x000fe20003f0e808 */
[----:B------:R-:W-:-:S12]  /*f420*/  UIMAD UR7, UR7, UR4, UR6 ;  /* 0x00000004070772a4 */ /* 0x000fd8000f8e0206 */
[----:B---3--:R-:W-:Y:S05]  /*f430*/  @P0 BRA `(.L_x_853) ;  /* 0x0000000000200947 */ /* 0x008fea0003800000 */
        /* <DEDUP_REMOVED lines=8> */
.L_x_853:
[----:B------:R-:W-:Y:S01]  /*f4c0*/  ULDC UR8, c[0x0][0xc54] ;  /* 0x0003150000087ab9 */ /* 0x000fe20000000800 */
[----:B------:R-:W-:Y:S01]  /*f4d0*/  UMOV UR6, UR7 ;  /* 0x0000000700067c82 */ /* 0x000fe20008000000 */
[----:B------:R-:W-:-:S11]  /*f4e0*/  UISETP.NE.AND UP0, UPT, UR8, 0x1, UPT ;  /* 0x000000010800788c */ /* 0x000fd6000bf05270 */
[----:B------:R-:W-:Y:S02]  /*f4f0*/  @UP0 ULDC.64 UR10, c[0x0][0xc58] ;  /* 0x00031600000a0ab9 */ /* 0x000fe40000000a00 */
[----:B------:R-:W-:-:S04]  /*f500*/  UIMAD.WIDE.U32 UR4, UR7, UR10, URZ ;  /* 0x0000000a070472a5 */ /* 0x000fc8000f8e003f */
[----:B------:R-:W-:-:S04]  /*f510*/  @UP0 USHF.R.U32.HI UR6, URZ, UR11, UR5 ;  /* 0x0000000b3f060299 */ /* 0x000fc80008011605 */
[----:B------:R-:W-:-:S12]  /*f520*/  UIMAD UR4, UR6, UR8, URZ ;  /* 0x00000008060472a4 */ /* 0x000fd8000f8e023f */
.L_x_854:
[----:B------:R-:W-:Y:S01]  /*f530*/  ULDC UR5, c[0x0][0xc48] ;  /* 0x0003120000057ab9 */ /* 0x000fe20000000800 */
[----:B------:R-:W-:Y:S01]  /*f540*/  ULDC.64 UR8, c[0x0][0xa28] ;  /* 0x00028a0000087ab9 */ /* 0x000fe20000000a00 */
[----:B------:R-:W-:Y:S01]  /*f550*/  UISETP.NE.AND UP1, UPT, UR5, 0x1, UPT ;  /* 0x000000010500788c */ /* 0x000fe2000bf25270 */
[----:B------:R-:W-:Y:S01]  /*f560*/  IMAD.MOV.U32 R28, RZ, RZ, RZ ;  /* 0x000000ffff1c7224 */ /* 0x000fe200078e00ff */
[----:B------:R-:W-:Y:S02]  /*f570*/  UIADD3 UR4, UR7, -UR4, URZ ;  /* 0x8000000407047290 */ /* 0x000fe4000fffe03f */
[----:B------:R-:W-:Y:S01]  /*f580*/  UISETP.NE.U32.AND UP0, UPT, UR8, URZ, UPT ;  /* 0x0000003f0800728c */ /* 0x000fe2000bf05070 */
[----:B------:R-:W-:Y:S02]  /*f590*/  ULDC UR5, c[0x0][0xc54] ;  /* 0x0003150000057ab9 */ /* 0x000fe40000000800 */
[----:B------:R-:W-:Y:S02]  /*f5a0*/  UIMAD UR37, UR37, UR5, UR4 ;  /* 0x00000005252572a4 */ /* 0x000fe4000f8e0204 */
[----:B------:R-:W-:-:S02]  /*f5b0*/  UISETP.NE.AND.EX UP0, UPT, UR9, URZ, UPT, UP0 ;  /* 0x0000003f0900728c */ /* 0x000fc4000bf05300 */
[----:B------:R-:W-:Y:S01]  /*f5c0*/  @UP1 ULDC UR4, c[0x0][0xc4c] ;  /* 0x0003130000041ab9 */ /* 0x000fe20000000800 */
[----:B------:R-:W-:Y:S01]  /*f5d0*/  @UP1 ULDC UR7, c[0x0][0xc50] ;  /* 0x0003140000071ab9 */ /* 0x000fe20000000800 */
[----:B------:R-:W-:Y:S02]  /*f5e0*/  UIMAD.WIDE.U32 UR4, UR37, UR4, URZ ;  /* 0x00000004250472a5 */ /* 0x000fe4000f8e003f */
[----:B------:R-:W-:Y:S01]  /*f5f0*/  UMOV UR36, UR37 ;  /* 0x0000002500247c82 */ /* 0x000fe20008000000 */
[----:B------:R-:W-:Y:S01]  /*f600*/  ULOP3.LUT UR6, URZ, UR6, URZ, 0x33, !UPT ;  /* 0x000000063f067292 */ /* 0x000fe2000f8e333f */
[----:B------:R-:W-:Y:S01]  /*f610*/  PLOP3.LUT P0, PT, PT, PT, UP0, 0x80, 0x0 ;  /* 0x000000000000781c */ /* 0x000fe20003f0f008 */
[----:B------:R-:W-:-:S03]  /*f620*/  @UP1 USHF.R.U32.HI UR36, URZ, UR7, UR5 ;  /* 0x000000073f241299 */ /* 0x000fc60008011605 */
[----:B------:R-:W-:Y:S02]  /*f630*/  @UP0 ULDC.64 UR4, c[0x0][0xa28] ;  /* 0x00028a0000040ab9 */ /* 0x000fe40000000a00 */
[----:B------:R-:W-:-:S06]  /*f640*/  @UP0 UIMAD.WIDE UR4, UR36, 0x4, UR4 ;  /* 0x00000004240408a5 */ /* 0x000fcc000f8e0204 */
[----:B------:R-:W-:Y:S01]  /*f650*/  IMAD.U32 R3, RZ, RZ, UR5 ;  /* 0x00000005ff037e24 */ /* 0x000fe2000f8e00ff */
[----:B------:R-:W-:Y:S01]  /*f660*/  ULDC UR5, c[0x0][0x448] ;  /* 0x0001120000057ab9 */ /* 0x000fe20000000800 */
[----:B------:R-:W-:Y:S01]  /*f670*/  IMAD.U32 R2, RZ, RZ, UR4 ;  /* 0x00000004ff027e24 */ /* 0x000fe2000f8e00ff */
[----:B------:R-:W-:Y:S01]  /*f680*/  ULDC UR4, c[0x0][0xc3c] ;  /* 0x00030f0000047ab9 */ /* 0x000fe20000000800 */
[----:B------:R-:W-:Y:S02]  /*f690*/  UISETP.NE.AND UP2, UPT, UR5, 0x1, UPT ;  /* 0x000000010500788c */ /* 0x000fe4000bf45270 */
[----:B------:R-:W-:Y:S01]  /*f6a0*/  UIADD3 UR6, UR6, UR4, URZ ;  /* 0x0000000406067290 */ /* 0x000fe2000fffe03f */
[----:B------:R0:W5:Y:S01]  /*f6b0*/  @P0 LDG.E R28, desc[UR52][R2.64] ;  /* 0x00000034021c0981 */ /* 0x000162000c1e1900 */
[----:B------:R-:W-:Y:S02]  /*f6c0*/  UP2UR UR50, UPR, URZ, 0x4 ;  /* 0x000000043f327883 */ /* 0x000fe40008000000 */
[----:B------:R-:W-:-:S04]  /*f6d0*/  UIMAD UR43, UR6, 0xc0, URZ ;  /* 0x000000c0062b78a4 */ /* 0x000fc8000f8e023f */
[----:B------:R-:W-:Y:S01]  /*f6e0*/  UIADD3 UR6, UR43, 0xbf, URZ ;  /* 0x000000bf2b067890 */ /* 0x000fe2000fffe03f */
[----:B------:R-:W-:Y:S01]  /*f6f0*/  @UP2 ULDC UR4, c[0x0][0x44c] ;  /* 0x0001130000042ab9 */ /* 0x000fe20000000800 */
[----:B------:R-:W-:Y:S02]  /*f700*/  @UP2 ULDC UR7, c[0x0][0x450] ;  /* 0x0001140000072ab9 */ /* 0x000fe40000000800 */
[----:B------:R-:W-:-:S04]  /*f710*/  UIMAD.WIDE.U32 UR4, UR6, UR4, URZ ;  /* 0x00000004060472a5 */ /* 0x000fc8000f8e003f */
[----:B------:R-:W-:-:S03]  /*f720*/  @UP2 USHF.R.U32.HI UR6, URZ, UR7, UR5 ;  /* 0x000000073f062299 */ /* 0x000fc60008011605 */
[----:B------:R-:W-:Y:S01]  /*f730*/  ULDC.64 UR4, c[0x0][0x9e0] ;  /* 0x0002780000047ab9 */ /* 0x000fe20000000a00 */
[----:B------:R-:W-:Y:S02]  /*f740*/  UIADD3 UR6, UR46, UR6, URZ ;  /* 0x000000062e067290 */ /* 0x000fe4000fffe03f */
[----:B------:R-:W-:Y:S02]  /*f750*/  UISETP.GE.AND UP0, UPT, UR5, 0x1, UPT ;  /* 0x000000010500788c */ /* 0x000fe4000bf06270 */
[----:B------:R-:W-:-:S04]  /*f760*/  UIADD3 UR4, UR6, UR4, URZ ;  /* 0x0000000406047290 */ /* 0x000fc8000fffe03f */
[----:B------:R-:W-:-:S13]  /*f770*/  PLOP3.LUT P0, PT, PT, PT, UP0, 0x40, 0x0 ;  /* 0x000000000000781c */ /* 0x000fda0003f0e808 */
[----:B0-----:R-:W-:Y:S05]  /*f780*/  @P0 BRA `(.L_x_855) ;  /* 0x0000000000440947 */ /* 0x001fea0003800000 */
        /* <DEDUP_REMOVED lines=10> */
.L_x_856:
[----:B------:R-:W-:-:S11]  /*f830*/  UISETP.NE.AND UP1, UPT, UR5, 0x1, UPT ;  /* 0x000000010500788c */ /* 0x000fd6000bf25270 */
[----:B------:R-:W-:Y:S02]  /*f840*/  @UP1 ULDC.64 UR10, c[0x0][0x9e8] ;  /* 0x00027a00000a1ab9 */ /* 0x000fe40000000a00 */
[----:B------:R-:W-:-:S04]  /*f850*/  UIMAD.WIDE.U32 UR6, UR8, UR10, URZ ;  /* 0x0000000a080672a5 */ /* 0x000fc8000f8e003f */
[----:B------:R-:W-:-:S12]  /*f860*/  @UP1 USHF.R.U32.HI UR8, URZ, UR11, UR7 ;  /* 0x0000000b3f081299 */ /* 0x000fd80008011607 */
.L_x_857:
[----:B------:R-:W-:-:S04]  /*f870*/  UIMAD UR8, UR8, UR5, UR5 ;  /* 0x00000005080872a4 */ /* 0x000fc8000f8e0205 */
[----:B------:R-:W-:-:S04]  /*f880*/  UISETP.LT.AND UP1, UPT, UR4, UR8, UPT ;  /* 0x000000080400728c */ /* 0x000fc8000bf21270 */
[----:B------:R-:W-:-:S12]  /*f890*/  USEL UR4, UR4, UR8, UP1 ;  /* 0x0000000804047287 */ /* 0x000fd80008800000 */
.L_x_855:
[----:B------:R-:W-:Y:S01]  /*f8a0*/  UISETP.NE.AND UP1, UPT, UR50, URZ, UPT ;  /* 0x0000003f3200728c */ /* 0x000fe2000bf25270 */
[----:B------:R-:W-:Y:S01]  /*f8b0*/  PLOP3.LUT P0, PT, PT, PT, UP0, 0x40, 0x0 ;  /* 0x000000000000781c */ /* 0x000fe20003f0e808 */
[----:B------:R-:W-:-:S04]  /*f8c0*/  UIADD3 UR4, UR4, 0x7f, URZ ;  /* 0x0000007f04047890 */ /* 0x000fc8000fffe03f */
[----:B------:R-:W-:-:S04]  /*f8d0*/  USHF.R.S32.HI UR8, URZ, 0x1f, UR4 ;  /* 0x0000001f3f087899 */ /* 0x000fc80008011404 */
[----:B------:R-:W-:Y:S01]  /*f8e0*/  ULEA.HI UR8, UR8, UR4, URZ, 0x7 ;  /* 0x0000000408087291 */ /* 0x000fe2000f8f383f */
[----:B------:R-:W-:Y:S01]  /*f8f0*/  @UP1 ULDC UR6, c[0x0][0x44c] ;  /* 0x0001130000061ab9 */ /* 0x000fe20000000800 */
[----:B------:R-:W-:Y:S01]  /*f900*/  @UP1 ULDC UR9, c[0x0][0x450] ;  /* 0x0001140000091ab9 */ /* 0x000fe20000000800 */
[----:B------:R-:W-:Y:S02]  /*f910*/  UIMAD.WIDE.U32 UR6, UR43, UR6, URZ ;  /* 0x000000062b0672a5 */ /* 0x000fe4000f8e003f */
[----:B------:R-:W-:Y:S01]  /*f920*/  UMOV UR4, UR43 ;  /* 0x0000002b00047c82 */ /* 0x000fe20008000000 */
[----:B------:R-:W-:Y:S02]  /*f930*/  USHF.R.S32.HI UR8, URZ, 0x7, UR8 ;  /* 0x000000073f087899 */ /* 0x000fe40008011408 */
[----:B------:R-:W-:Y:S02]  /*f940*/  @UP1 USHF.R.U32.HI UR4, URZ, UR9, UR7 ;  /* 0x000000093f041299 */ /* 0x000fe40008011607 */
[----:B------:R-:W-:-:S02]  /*f950*/  UISETP.LT.AND UP1, UPT, UR39, UR8, UPT ;  /* 0x000000082700728c */ /* 0x000fc4000bf21270 */
[----:B------:R-:W-:Y:S01]  /*f960*/  UIADD3 UR4, UR40, UR4, URZ ;  /* 0x0000000428047290 */ /* 0x000fe2000fffe03f */
[----:B------:R-:W-:Y:S01]  /*f970*/  ULDC UR6, c[0x0][0x9dc] ;  /* 0x0002770000067ab9 */ /* 0x000fe20000000800 */
[----:B------:R-:W-:Y:S02]  /*f980*/  USEL UR44, UR39, UR8, UP1 ;  /* 0x00000008272c7287 */ /* 0x000fe40008800000 */
[----:B------:R-:W-:Y:S01]  /*f990*/  UIADD3 UR8, UR4, -UR6, URZ ;  /* 0x8000000604087290 */ /* 0x000fe2000fffe03f */
[----:B------:R-:W-:Y:S11]  /*f9a0*/  @P0 BRA `(.L_x_858) ;  /* 0x0000000000440947 */ /* 0x000ff60003800000 */
        /* <DEDUP_REMOVED lines=10> */
.L_x_859:
[----:B------:R-:W-:-:S11]  /*fa50*/  UISETP.NE.AND UP0, UPT, UR5, 0x1, UPT ;  /* 0x000000010500788c */ /* 0x000fd6000bf05270 */
[----:B------:R-:W-:Y:S02]  /*fa60*/  @UP0 ULDC.64 UR10, c[0x0][0x9e8] ;  /* 0x00027a00000a0ab9 */ /* 0x000fe40000000a00 */
[----:B------:R-:W-:-:S04]  /*fa70*/  UIMAD.WIDE.U32 UR6, UR4, UR10, URZ ;  /* 0x0000000a040672a5 */ /* 0x000fc8000f8e003f */
[----:B------:R-:W-:-:S12]  /*fa80*/  @UP0 USHF.R.U32.HI UR4, URZ, UR11, UR7 ;  /* 0x0000000b3f040299 */ /* 0x000fd80008011607 */
.L_x_860:
[----:B------:R-:W-:-:S04]  /*fa90*/  UIMAD UR4, UR4, UR5, URZ ;  /* 0x00000005040472a4 */ /* 0x000fc8000f8e023f */
[----:B------:R-:W-:-:S04]  /*faa0*/  UISETP.LT.AND UP0, UPT, UR8, UR4, UPT ;  /* 0x000000040800728c */ /* 0x000fc8000bf01270 */
[----:B------:R-:W-:-:S12]  /*fab0*/  USEL UR8, UR8, UR4, !UP0 ;  /* 0x0000000408087287 */ /* 0x000fd8000c000000 */
.L_x_858:
[----:B------:R-:W-:Y:S01]  /*fac0*/  USHF.R.S32.HI UR4, URZ, 0x1f, UR8 ;  /* 0x0000001f3f047899 */ /* 0x000fe20008011408 */
[----:B------:R-:W-:Y:S03]  /*fad0*/  BSSY B7, `(.L_x_861) ;  /* 0x000034d000077945 */ /* 0x000fe60003800000 */
[----:B------:R-:W-:-:S04]  /*fae0*/  ULEA.HI UR4, UR4, UR8, URZ, 0x7 ;  /* 0x0000000804047291 */ /* 0x000fc8000f8f383f */
[----:B------:R-:W-:-:S04]  /*faf0*/  USHF.R.S32.HI UR4, URZ, 0x7, UR4 ;  /* 0x000000073f047899 */ /* 0x000fc80008011404 */
[----:B------:R-:W-:-:S04]  /*fb00*/  UISETP.LT.AND UP0, UPT, URZ, UR4, UPT ;  /* 0x000000043f00728c */ /* 0x000fc8000bf01270 */
[----:B------:R-:W-:-:S04]  /*fb10*/  USEL UR45, URZ, UR4, !UP0 ;  /* 0x000000043f2d7287 */ /* 0x000fc8000c000000 */
[----:B------:R-:W-:-:S06]  /*fb20*/  UISETP.GT.AND UP0, UPT, UR44, UR45, UPT ;  /* 0x0000002d2c00728c */ /* 0x000fcc000bf04270 */
[----:B------:R-:W-:-:S13]  /*fb30*/  PLOP3.LUT P0, PT, PT, PT, UP0, 0x80, 0x0 ;  /* 0x000000000000781c */ /* 0x000fda0003f0f008 */
[----:B------:R-:W-:Y:S05]  /*fb40*/  @P0 BRA `(.L_x_862) ;  /* 0x0000000000480947 */ /* 0x000fea0003800000 */
[----:B------:R-:W0:Y:S02]  /*fb50*/  S2R R0, SR_TID.X ;  /* 0x0000000000007919 */ /* 0x000e240000002100 */
[----:B0-----:R-:W-:-:S04]  /*fb60*/  LOP3.LUT R0, R0, 0x7f, RZ, 0xc0, !PT ;  /* 0x0000007f00007812 */ /* 0x001fc800078ec0ff */
[----:B------:R-:W-:-:S13]  /*fb70*/  ISETP.NE.AND P0, PT, R0, RZ, PT ;  /* 0x000000ff0000720c */ /* 0x000fda0003f05270 */
[----:B------:R-:W-:Y:S05]  /*fb80*/  @P0 BRA `(.L_x_863) ;  /* 0x0000003400040947 */ /* 0x000fea0003800000 */
[----:B------:R-:W0:Y:S01]  /*fb90*/  S2R R7, SR_LANEID ;  /* 0x0000000000077919 */ /* 0x000e220000000000 */
[----:B------:R-:W-:Y:S01]  /*fba0*/  VOTEU.ANY UR4, UPT, PT ;  /* 0x0000000000047886 */ /* 0x000fe200038e0100 */
[----:B------:R-:W1:Y:S01]  /*fbb0*/  LDC.64 R2, c[0x0][0xc80] ;  /* 0x00032000ff027b82 */ /* 0x000e620000000a00 */
[----:B------:R-:W0:Y:S08]  /*fbc0*/  FLO.U32 R0, UR4 ;  /* 0x0000000400007d00 */ /* 0x000e3000080e0000 */
[----:B------:R-:W1:Y:S01]  /*fbd0*/  POPC R5, UR4 ;  /* 0x0000000400057d09 */ /* 0x000e620008000000 */
[----:B0-----:R-:W-:-:S13]  /*fbe0*/  ISETP.EQ.U32.AND P1, PT, R0, R7, PT ;  /* 0x000000070000720c */ /* 0x001fda0003f22070 */
[----:B-1----:R-:W2:Y:S01]  /*fbf0*/  @P1 ATOMG.E.ADD.STRONG.GPU PT, R3, desc[UR52][R2.64], R5 ;  /* 0x00000005020319a8 */ /* 0x002ea200081ee1f4 */
[----:B------:R-:W0:Y:S02]  /*fc00*/  S2R R4, SR_LTMASK ;  /* 0x0000000000047919 */ /* 0x000e240000003900 */
[----:B0-----:R-:W-:-:S04]  /*fc10*/  LOP3.LUT R4, R4, UR4, RZ, 0xc0, !PT ;  /* 0x0000000404047c12 */ /* 0x001fc8000f8ec0ff */
[----:B------:R-:W0:Y:S01]  /*fc20*/  POPC R7, R4 ;  /* 0x0000000400077309 */ /* 0x000e220000000000 */
[----:B--2---:R-:W0:Y:S02]  /*fc30*/  SHFL.IDX PT, R0, R3, R0, 0x1f ;  /* 0x00001f0003007589 */ /* 0x004e2400000e0000 */
[----:B0-----:R-:W-:-:S05]  /*fc40*/  IADD3 R0, R0, UR49, R7 ;  /* 0x0000003100007c10 */ /* 0x001fca000fffe007 */
[----:B------:R0:W-:Y:S01]  /*fc50*/  STL [R1+0xc], R0 ;  /* 0x00000c0001007387 */ /* 0x0001e20000100800 */
[----:B------:R-:W-:Y:S05]  /*fc60*/  BRA `(.L_x_863) ;  /* 0x0000003000cc7947 */ /* 0x000fea0003800000 */
.L_x_862:
        /* <DEDUP_REMOVED lines=20> */
.L_x_865:
[----:B------:R-:W-:Y:S05]  /*fdb0*/  BSYNC B6 ;  /* 0x0000000000067941 */ /* 0x000fea0003800000 */
.L_x_864:
        /* <DEDUP_REMOVED lines=22> */
.L_x_867:
[----:B------:R-:W-:Y:S05]  /*ff20*/  BSYNC B6 ;  /* 0x0000000000067941 */ /* 0x000fea0003800000 */
.L_x_866:
        /* <DEDUP_REMOVED lines=20> */
.L_x_869:
[----:B------:R-:W-:Y:S05]  /*10070*/  BSYNC B6 ;  /* 0x0000000000067941 */ /* 0x000fea0003800000 */
.L_x_868:
        /* <DEDUP_REMOVED lines=19> */
.L_x_871:
[----:B------:R-:W-:Y:S05]  /*101b0*/  BSYNC B6 ;  /* 0x0000000000067941 */ /* 0x000fea0003800000 */
.L_x_870:
[----:B------:R-:W-:Y:S01]  /*101c0*/  ULDC.64 UR4, c[0x0][0x9f8] ;  /* 0x00027e0000047ab9 */ /* 0x000fe20000000a00 */
[----:B------:R-:W-:Y:S01]  /*101d0*/  IMAD.U32 R24, RZ, RZ, UR36 ;  /* 0x00000024ff187e24 */ /* 0x000fe2000f8e00ff */
[----:B------:R-:W-:Y:S01]  /*101e0*/  UISETP.NE.U32.AND UP0, UPT, UR4, URZ, UPT ;  /* 0x0000003f0400728c */ /* 0x000fe2000bf05070 */
[----:B------:R-:W0:Y:S03]  /*101f0*/  LDC R10, c[0x0][0x430] ;  /* 0x00010c00ff0a7b82 */ /* 0x000e260000000800 */
[----:B------:R-:W-:-:S06]  /*10200*/  UISETP.NE.AND.EX UP0, UPT, UR5, URZ, UPT, UP0 ;  /* 0x0000003f0500728c */ /* 0x000fcc000bf05300 */
[----:B------:R-:W-:-:S05]  /*10210*/  PLOP3.LUT P0, PT, PT, PT, UP0, 0x80, 0x0 ;  /* 0x000000000000781c */ /* 0x000fca0003f0f008 */
[----:B------:R-:W-:Y:S02]  /*10220*/  @UP0 ULDC.64 UR4, c[0x0][0x9f8] ;  /* 0x00027e0000040ab9 */ /* 0x000fe40000000a00 */
[----:B------:R-:W-:-:S06]  /*10230*/  @UP0 UIMAD.WIDE UR4, UR36, 0x4, UR4 ;  /* 0x00000004240408a5 */ /* 0x000fcc000f8e0204 */
[----:B------:R-:W-:Y:S01]  /*10240*/  IMAD.U32 R2, RZ, RZ, UR4 ;  /* 0x00000004ff027e24 */ /* 0x000fe2000f8e00ff */
[----:B------:R-:W-:Y:S01]  /*10250*/  ULDC UR4, c[0x0][0xc48] ;  /* 0x0003120000047ab9 */ /* 0x000fe20000000800 */
[----:B------:R-:W-:-:S05]  /*10260*/  IMAD.U32 R3, RZ, RZ, UR5 ;  /* 0x00000005ff037e24 */ /* 0x000fca000f8e00ff */
[----:B------:R1:W5:Y:S01]  /*10270*/  @P0 LDG.E R24, desc[UR52][R2.64] ;  /* 0x0000003402180981 */ /* 0x000362000c1e1900 */
[----:B------:R-:W-:Y:S01]  /*10280*/  IMAD.U32 R7, RZ, RZ, UR44 ;  /* 0x0000002cff077e24 */ /* 0x000fe2000f8e00ff */
[----:B------:R-:W-:Y:S01]  /*10290*/  UMOV UR5, 0xffffffff ;  /* 0xffffffff00057882 */ /* 0x000fe20000000000 */
[----:B------:R-:W-:-:S03]  /*102a0*/  IMAD.U32 R19, RZ, RZ, UR4 ;  /* 0x00000004ff137e24 */ /* 0x000fc6000f8e00ff */
[----:B------:R-:W-:Y:S01]  /*102b0*/  LEA R7, R7, 0xffffff80, 0x7 ;  /* 0xffffff8007077811 */ /* 0x000fe200078e38ff */
[----:B------:R-:W-:Y:S06]  /*102c0*/  BRA.DIV UR5, `(.L_x_872) ;  /* 0x0000003605747947 */ /* 0x000fec000b800000 */
.L_x_945:
[----:B-1----:R-:W1:Y:S01]  /*102d0*/  S2R R2, SR_TID.X ;  /* 0x0000000000027919 */ /* 0x002e620000002100 */
[----:B0-----:R-:W-:Y:S02]  /*102e0*/  ISETP.NE.AND P1, PT, R10, 0x1, PT ;  /* 0x000000010a00780c */ /* 0x001fe40003f25270 */
[----:B-----5:R-:W-:Y:S02]  /*102f0*/  SHF.R.S32.HI R27, RZ, 0x1f, R24 ;  /* 0x0000001fff1b7819 */ /* 0x020fe40000011418 */
[----:B------:R-:W-:-:S09]  /*10300*/  LOP3.LUT R17, R17, 0xffffffef, RZ, 0xc0, !PT ;  /* 0xffffffef11117812 */ /* 0x000fd200078ec0ff */
[----:B------:R-:W0:Y:S01]  /*10310*/  @P1 LDC R5, c[0x0][0x434] ;  /* 0x00010d00ff051b82 */ /* 0x000e220000000800 */
[----:B------:R-:W-:-:S07]  /*10320*/  @P1 LOP3.LUT R17, R17, 0x10, RZ, 0xfc, !PT ;  /* 0x0000001011111812 */ /* 0x000fce00078efcff */
[----:B------:R-:W2:Y:S01]  /*10330*/  @P1 LDC R4, c[0x0][0x438] ;  /* 0x00010e00ff041b82 */ /* 0x000ea20000000800 */
[C---:B-1----:R-:W-:Y:S01]  /*10340*/  LOP3.LUT R0, R2.reuse, 0x7f, RZ, 0xc0, !PT ;  /* 0x0000007f02007812 */ /* 0x042fe200078ec0ff */
[----:B------:R-:W-:-:S03]  /*10350*/  IMAD.SHL.U32 R2, R2, 0x40, RZ ;  /* 0x0000004002027824 */ /* 0x000fc600078e00ff */
[----:B------:R-:W-:Y:S02]  /*10360*/  SHF.R.U32.HI R0, RZ, 0x1, R0 ;  /* 0x00000001ff007819 */ /* 0x000fe40000011600 */
[----:B------:R-:W-:-:S04]  /*10370*/  LOP3.LUT R2, R2, 0x40, RZ, 0xc0, !PT ;  /* 0x0000004002027812 */ /* 0x000fc800078ec0ff */
[----:B------:R-:W-:-:S04]  /*10380*/  LOP3.LUT R9, R7, R0, R2, 0xfe, !PT ;  /* 0x0000000007097212 */ /* 0x000fc800078efe02 */
[C---:B------:R-:W-:Y:S01]  /*10390*/  ISETP.GE.AND P0, PT, R9.reuse, UR42, PT ;  /* 0x0000002a09007c0c */ /* 0x040fe2000bf06270 */
[----:B------:R-:W-:-:S04]  /*103a0*/  IMAD.IADD R6, R9, 0x1, R28 ;  /* 0x0000000109067824 */ /* 0x000fc800078e021c */
[----:B0-----:R-:W-:-:S04]  /*103b0*/  @P1 IMAD.HI.U32 R5, R6, R5, RZ ;  /* 0x0000000506051227 */ /* 0x001fc800078e00ff */
[----:B------:R-:W-:Y:S01]  /*103c0*/  IMAD.MOV.U32 R0, RZ, RZ, R6 ;  /* 0x000000ffff007224 */ /* 0x000fe200078e0006 */
[----:B--2---:R-:W-:-:S03]  /*103d0*/  @P1 SHF.R.U32.HI R0, RZ, R4, R5 ;  /* 0x00000004ff001219 */ /* 0x004fc60000011605 */
[----:B------:R-:W0:Y:S01]  /*103e0*/  @!P0 LDC.64 R2, c[0x0][0x428] ;  /* 0x00010a00ff028b82 */ /* 0x000e220000000a00 */
[--C-:B------:R-:W-:Y:S01]  /*103f0*/  @!P0 SHF.R.S32.HI R5, RZ, 0x1f, R0.reuse ;  /* 0x0000001fff058819 */ /* 0x100fe20000011400 */
[----:B------:R-:W-:Y:S02]  /*10400*/  @!P0 IMAD.MOV.U32 R4, RZ, RZ, R0 ;  /* 0x000000ffff048224 */ /* 0x000fe400078e0000 */
[-C--:B0-----:R-:W-:Y:S02]  /*10410*/  @!P0 IMAD R8, R27, R2.reuse, RZ ;  /* 0x000000021b088224 */ /* 0x081fe400078e02ff */
[----:B------:R-:W-:-:S04]  /*10420*/  @!P0 IMAD.WIDE.U32 R4, R24, R2, R4 ;  /* 0x0000000218048225 */ /* 0x000fc800078e0004 */
[----:B------:R-:W-:Y:S02]  /*10430*/  @!P0 IMAD R8, R24, R3, R8 ;  /* 0x0000000318088224 */ /* 0x000fe400078e0208 */
[----:B------:R-:W0:Y:S02]  /*10440*/  @!P0 LDC.64 R2, c[0x0][0x418] ;  /* 0x00010600ff028b82 */ /* 0x000e240000000a00 */
[----:B------:R-:W-:Y:S02]  /*10450*/  @!P0 IMAD.IADD R8, R5, 0x1, R8 ;  /* 0x0000000105088824 */ /* 0x000fe400078e0208 */
[----:B------:R-:W-:Y:S01]  /*10460*/  IMAD.MOV.U32 R5, RZ, RZ, RZ ;  /* 0x000000ffff057224 */ /* 0x000fe200078e00ff */
[----:B0-----:R-:W-:-:S04]  /*10470*/  @!P0 LEA R2, P1, R4, R2, 0x2 ;  /* 0x0000000204028211 */ /* 0x001fc800078210ff */
[----:B------:R-:W-:-:S05]  /*10480*/  @!P0 LEA.HI.X R3, R4, R3, R8, 0x2, P1 ;  /* 0x0000000304038211 */ /* 0x000fca00008f1408 */
[----:B------:R0:W5:Y:S01]  /*10490*/  @!P0 LDG.E R5, desc[UR52][R2.64] ;  /* 0x0000003402058981 */ /* 0x000162000c1e1900 */
[----:B------:R-:W-:Y:S01]  /*104a0*/  IMAD.MOV R9, RZ, RZ, -R0 ;  /* 0x000000ffff097224 */ /* 0x000fe200078e0a00 */
[----:B------:R-:W-:Y:S01]  /*104b0*/  LOP3.LUT R17, R17, 0xfffffffe, RZ, 0xc0, !PT ;  /* 0xfffffffe11117812 */ /* 0x000fe200078ec0ff */
[----:B------:R-:W-:Y:S02]  /*104c0*/  IMAD.U32 R0, RZ, RZ, UR48 ;  /* 0x00000030ff007e24 */ /* 0x000fe4000f8e00ff */
[----:B------:R-:W-:Y:S02]  /*104d0*/  IMAD R4, RZ, RZ, -UR36 ;  /* 0x80000024ff047e24 */ /* 0x000fe4000f8e02ff */
[----:B------:R-:W-:Y:S01]  /*104e0*/  IMAD R6, R10, R9, R6 ;  /* 0x000000090a067224 */ /* 0x000fe200078e0206 */
[----:B------:R-:W-:Y:S01]  /*104f0*/  ISETP.NE.AND P2, PT, R0, 0x3, PT ;  /* 0x000000030000780c */ /* 0x000fe20003f45270 */
[----:B------:R-:W-:-:S05]  /*10500*/  IMAD R19, R19, R4, UR37 ;  /* 0x0000002513137e24 */ /* 0x000fca000f8e0204 */
[----:B------:R-:W-:-:S07]  /*10510*/  SHF.R.S32.HI R25, RZ, 0x1f, R19 ;  /* 0x0000001fff197819 */ /* 0x000fce0000011413 */
[----:B------:R-:W-:Y:S01]  /*10520*/  @P2 LOP3.LUT R17, R17, 0x1, RZ, 0xfc, !PT ;  /* 0x0000000111112812 */ /* 0x000fe200078efcff */
[----:B0-----:R-:W-:Y:S06]  /*10530*/  @!P2 BRA `(.L_x_873) ;  /* 0x000000000004a947 */ /* 0x001fec0003800000 */
[----:B------:R-:W-:Y:S01]  /*10540*/  BPT.TRAP 0x1 ;  /* 0x000000040000795c */ /* 0x000fe20000300000 */
.L_x_873:
[----:B------:R-:W-:Y:S01]  /*10550*/  IMAD R4, R22, 0x8, R16 ;  /* 0x0000000816047824 */ /* 0x000fe200078e0210 */
[----:B------:R-:W-:Y:S01]  /*10560*/  SHF.L.U32 R21, R23, 0x1f, RZ ;  /* 0x0000001f17157819 */ /* 0x000fe200000006ff */
[----:B------:R-:W-:Y:S01]  /*10570*/  BSSY B0, `(.L_x_874) ;  /* 0x0000004000007945 */ /* 0x000fe20003800000 */
[----:B------:R-:W-:Y:S02]  /*10580*/  SHF.R.S32.HI R18, RZ, 0x1f, R6 ;  /* 0x0000001fff127819 */ /* 0x000fe40000011406 */
[----:B------:R-:W0:Y:S02]  /*10590*/  SYNCS.PHASECHK.TRANS64.TRYWAIT P0, [R4+URZ+0x19c80], R21 ;  /* 0x019c8015040075a7 */ /* 0x000e24000800017f */
[----:B0-----:R-:W-:Y:S05]  /*105a0*/  @!P0 BRA `(.L_x_875) ;  /* 0x0000003000e88947 */ /* 0x001fea0003800000 */
.L_x_946:
[----:B------:R-:W-:Y:S05]  /*105b0*/  BSYNC B0 ;  /* 0x0000000000007941 */ /* 0x000fea0003800000 */
.L_x_874:
[----:B------:R-:W2:Y:S01]  /*105c0*/  LDL R10, [R1] ;  /* 0x00000000010a7983 */ /* 0x000ea20000100800 */
[----:B------:R-:W-:Y:S01]  /*105d0*/  ULDC.64 UR4, c[0x0][0x328] ;  /* 0x0000ca0000047ab9 */ /* 0x000fe20000000a00 */
[----:B-----5:R-:W-:Y:S01]  /*105e0*/  SHF.R.S32.HI R20, RZ, 0x1f, R5 ;  /* 0x0000001fff147819 */ /* 0x020fe20000011405 */
[----:B------:R-:W-:Y:S01]  /*105f0*/  IMAD R0, R18, UR4, RZ ;  /* 0x0000000412007c24 */ /* 0x000fe2000f8e02ff */
[----:B------:R-:W1:Y:S01]  /*10600*/  S2R R8, SR_TID.X ;  /* 0x0000000000087919 */ /* 0x000e620000002100 */
[C---:B------:R-:W-:Y:S01]  /*10610*/  IMAD.WIDE.U32 R2, R6.reuse, UR4, RZ ;  /* 0x0000000406027c25 */ /* 0x040fe2000f8e00ff */
[----:B------:R-:W-:Y:S01]  /*10620*/  ULDC.64 UR6, c[0x0][0x318] ;  /* 0x0000c60000067ab9 */ /* 0x000fe20000000a00 */
[C---:B------:R-:W-:Y:S02]  /*10630*/  LOP3.LUT P5, RZ, R17.reuse, 0x400, RZ, 0xc0, !PT ;  /* 0x0000040011ff7812 */ /* 0x040fe400078ac0ff */
[----:B------:R-:W-:Y:S01]  /*10640*/  IMAD R0, R6, UR5, R0 ;  /* 0x0000000506007c24 */ /* 0x000fe2000f8e0200 */
[----:B------:R-:W-:Y:S01]  /*10650*/  ULDC.64 UR4, c[0x0][0x338] ;  /* 0x0000ce0000047ab9 */ /* 0x000fe20000000a00 */
[----:B------:R-:W-:-:S02]  /*10660*/  LOP3.LUT P4, RZ, R17, 0x200, RZ, 0xc0, !PT ;  /* 0x0000020011ff7812 */ /* 0x000fc4000788c0ff */
[----:B------:R-:W-:Y:S01]  /*10670*/  IMAD.IADD R3, R3, 0x1, R0 ;  /* 0x0000000103037824 */ /* 0x000fe200078e0200 */
[----:B------:R-:W-:Y:S01]  /*10680*/  LOP3.LUT P2, RZ, R17, 0x100, RZ, 0xc0, !PT ;  /* 0x0000010011ff7812 */ /* 0x000fe2000784c0ff */
        /* <DEDUP_REMOVED lines=9> */
[----:B-1----:R-:W-:-:S04]  /*10720*/  LOP3.LUT R8, R8, 0x7f, RZ, 0xc0, !PT ;  /* 0x0000007f08087812 */ /* 0x002fc800078ec0ff */
[----:B------:R-:W-:Y:S02]  /*10730*/  SHF.R.U32.HI R11, RZ, 0x1, R8 ;  /* 0x00000001ff0b7819 */ /* 0x000fe40000011608 */
[----:B------:R-:W-:Y:S02]  /*10740*/  IADD3 R8, P0, R2, UR6, RZ ;  /* 0x0000000602087c10 */ /* 0x000fe4000ff1e0ff */
[----:B------:R-:W-:Y:S02]  /*10750*/  IADD3 R7, -R11, UR42, -R7 ;  /* 0x0000002a0b077c10 */ /* 0x000fe4000fffe907 */
[----:B------:R-:W1:Y:S01]  /*10760*/  S2R R11, SR_TID.X ;  /* 0x00000000000b7919 */ /* 0x000e620000002100 */
[----:B------:R-:W-:Y:S02]  /*10770*/  IADD3.X R9, R3, UR7, R9, P0, !PT ;  /* 0x0000000703097c10 */ /* 0x000fe400087fe409 */
[----:B------:R-:W-:Y:S01]  /*10780*/  ISETP.GE.AND P1, PT, R7, 0x1, PT ;  /* 0x000000010700780c */ /* 0x000fe20003f26270 */
[----:B-1----:R-:W-:-:S05]  /*10790*/  IMAD.SHL.U32 R26, R11, 0x10, RZ ;  /* 0x000000100b1a7824 */ /* 0x002fca00078e00ff */
[----:B------:R-:W-:Y:S01]  /*107a0*/  LOP3.LUT R26, R26, 0x10, RZ, 0xc0, !PT ;  /* 0x000000101a1a7812 */ /* 0x000fe200078ec0ff */
[----:B--2---:R-:W-:Y:S01]  /*107b0*/  IMAD R10, R22, 0x3000, R10 ;  /* 0x00003000160a7824 */ /* 0x004fe200078e020a */
[----:B------:R-:W-:Y:S06]  /*107c0*/  BRA.DIV UR4, `(.L_x_876) ;  /* 0x0000003204747947 */ /* 0x000fec000b800000 */
[----:B------:R-:W1:Y:S01]  /*107d0*/  SHFL.IDX PT, R2, R8, RZ, 0x1e1f ;  /* 0x001e1fff08027589 */ /* 0x000e6200000e0000 */
[----:B------:R-:W-:-:S03]  /*107e0*/  ISETP.GE.AND P3, PT, R7, 0x41, PT ;  /* 0x000000410700780c */ /* 0x000fc60003f66270 */
[----:B------:R-:W2:Y:S04]  /*107f0*/  SHFL.IDX PT, R0, R9, RZ, 0x1e1f ;  /* 0x001e1fff09007589 */ /* 0x000ea800000e0000 */
[----:B------:R-:W3:Y:S01]  /*10800*/  SHFL.IDX PT, R9, R9, 0x1, 0x1e1f ;  /* 0x003e1f0009097f89 */ /* 0x000ee200000e0000 */
[----:B-1----:R-:W-:-:S05]  /*10810*/  IADD3 R2, P0, R26, R2, RZ ;  /* 0x000000021a027210 */ /* 0x002fca0007f1e0ff */
[----:B--2---:R-:W-:Y:S01]  /*10820*/  IMAD.X R3, RZ, RZ, R0, P0 ;  /* 0x000000ffff037224 */ /* 0x004fe200000e0600 */
[----:B------:R-:W-:Y:S01]  /*10830*/  ISETP.LT.OR P0, PT, R7, 0x1, P5 ;  /* 0x000000010700780c */ /* 0x000fe20002f01670 */
[----:B------:R-:W-:-:S12]  /*10840*/  IMAD.IADD R0, R16, 0x1, R10 ;  /* 0x0000000110007824 */ /* 0x000fd800078e020a */
[----:B------:R-:W-:Y:S01]  /*10850*/  LDGSTS.E.BYPASS.LTC128B.128 [R0+0x9000], desc[UR52][R2.64], !P0 ;  /* 0x0900000002007fae */ /* 0x000fe2000c101d74 */
[----:B------:R-:W-:-:S13]  /*10860*/  ISETP.LT.OR P0, PT, R7, 0x1, P4 ;  /* 0x000000010700780c */ /* 0x000fda0002701670 */
[----:B------:R-:W-:Y:S01]  /*10870*/  LDGSTS.E.BYPASS.LTC128B.128 [R0+0xa000], desc[UR52][R2.64+0x20], !P0 ;  /* 0x0a00002002007fae */ /* 0x000fe2000c101d74 */
[----:B------:R-:W-:-:S13]  /*10880*/  ISETP.LT.OR P0, PT, R7, 0x1, P2 ;  /* 0x000000010700780c */ /* 0x000fda0001701670 */
[----:B------:R1:W-:Y:S04]  /*10890*/  LDGSTS.E.BYPASS.LTC128B.128 [R0+0xb000], desc[UR52][R2.64+0x40], !P0 ;  /* 0x0b00004002007fae */ /* 0x0003e8000c101d74 */
[----:B-1-3--:R1:W2:Y:S02]  /*108a0*/  SHFL.IDX PT, R2, R8, 0x1, 0x1e1f ;  /* 0x003e1f0008027f89 */ /* 0x00a2a400000e0000 */
.L_x_952:
[----:B--2---:R-:W-:-:S05]  /*108b0*/  IADD3 R2, P0, R26, R2, RZ ;  /* 0x000000021a027210 */ /* 0x004fca0007f1e0ff */
[----:B------:R-:W-:Y:S01]  /*108c0*/  IMAD.X R3, RZ, RZ, R9, P0 ;  /* 0x000000ffff037224 */ /* 0x000fe200000e0609 */
[----:B------:R-:W-:-:S13]  /*108d0*/  ISETP.LT.OR P0, PT, R7, 0x41, P5 ;  /* 0x000000410700780c */ /* 0x000fda0002f01670 */
[----:B------:R-:W-:Y:S01]  /*108e0*/  @!PT LDS RZ, [RZ] ;  /* 0x00000000fffff984 */ /* 0x000fe20000000800 */
[----:B------:R-:W-:Y:S01]  /*108f0*/  @!PT LDS RZ, [RZ] ;  /* 0x00000000fffff984 */ /* 0x000fe20000000800 */
[----:B------:R-:W-:Y:S01]  /*10900*/  @!PT LDS RZ, [RZ] ;  /* 0x00000000fffff984 */ /* 0x000fe20000000800 */
[----:B------:R2:W-:Y:S01]  /*10910*/  LDGSTS.E.BYPASS.LTC128B.128 [R0+0x9800], desc[UR52][R2.64], !P0 ;  /* 0x0980000002007fae */ /* 0x0005e2000c101d74 */
[----:B------:R-:W-:-:S13]  /*10920*/  ISETP.LT.OR P0, PT, R7, 0x41, P4 ;  /* 0x000000410700780c */ /* 0x000fda0002701670 */
[----:B------:R2:W-:Y:S01]  /*10930*/  LDGSTS.E.BYPASS.LTC128B.128 [R0+0xa800], desc[UR52][R2.64+0x20], !P0 ;  /* 0x0a80002002007fae */ /* 0x0005e2000c101d74 */
[----:B------:R-:W-:-:S13]  /*10940*/  ISETP.LT.OR P0, PT, R7, 0x41, P2 ;  /* 0x000000410700780c */ /* 0x000fda0001701670 */
[----:B------:R2:W-:Y:S01]  /*10950*/  LDGSTS.E.BYPASS.LTC128B.128 [R0+0xb800], desc[UR52][R2.64+0x40], !P0 ;  /* 0x0b80004002007fae */ /* 0x0005e2000c101d74 */
[----:B------:R-:W-:Y:S01]  /*10960*/  PLOP3.LUT P0, PT, PT, PT, PT, 0x80, 0x0 ;  /* 0x000000000000781c */ /* 0x000fe20003f0f070 */
[----:B------:R-:W-:-:S12]  /*10970*/  NOP ;  /* 0x0000000000007918 */ /* 0x000fd80000000000 */
.L_x_877:
        /* <DEDUP_REMOVED lines=11> */
.L_x_878:
[----:B------:R2:W-:Y:S01]  /*10a30*/  SYNCS.ARRIVE.TRANS64.A1T0 RZ, [R4+URZ+0x19c70], RZ ;  /* 0x019c70ff04ff79a7 */ /* 0x0005e2000810003f */
[----:B------:R-:W-:Y:S05]  /*10a40*/  @!P4 BRA `(.L_x_879) ;  /* 0x000000000004c947 */ /* 0x000fea0003800000 */
[----:B------:R-:W-:Y:S01]  /*10a50*/  BPT.TRAP 0x1 ;  /* 0x000000040000795c */ /* 0x000fe20000300000 */
.L_x_879:
[----:B------:R-:W3:Y:S01]  /*10a60*/  SYNCS.PHASECHK.TRANS64.TRYWAIT P0, [R4+URZ+0x19c40], R21 ;  /* 0x019c4015040075a7 */ /* 0x000ee2000800017f */
[----:B------:R-:W-:Y:S04]  /*10a70*/  BSSY B0, `(.L_x_880) ;  /* 0x0000002000007945 */ /* 0x000fe80003800000 */
[----:B---3--:R-:W-:Y:S05]  /*10a80*/  @!P0 BRA `(.L_x_881) ;  /* 0x00000030007c8947 */ /* 0x008fea0003800000 */
.L_x_953:
[----:B------:R-:W-:Y:S05]  /*10a90*/  BSYNC B0 ;  /* 0x0000000000007941 */ /* 0x000fea0003800000 */
.L_x_880:
[----:B-1----:R-:W1:Y:S01]  /*10aa0*/  S2R R8, SR_TID.X ;  /* 0x0000000000087919 */ /* 0x002e620000002100 */
[----:B------:R-:W-:Y:S01]  /*10ab0*/  ULDC.64 UR4, c[0x0][0x300] ;  /* 0x0000c00000047ab9 */ /* 0x000fe20000000a00 */
[----:B------:R-:W-:Y:S01]  /*10ac0*/  ULDC.64 UR6, c[0x0][0x2e8] ;  /* 0x0000ba0000067ab9 */ /* 0x000fe20000000a00 */
[----:B------:R-:W-:Y:S01]  /*10ad0*/  IMAD R7, R18, UR4, RZ ;  /* 0x0000000412077c24 */ /* 0x000fe2000f8e02ff */
[C---:B------:R-:W-:Y:S01]  /*10ae0*/  LOP3.LUT P5, RZ, R17.reuse, 0x8, RZ, 0xc0, !PT ;  /* 0x0000000811ff7812 */ /* 0x040fe200078ac0ff */
[C---:B------:R-:W-:Y:S01]  /*10af0*/  IMAD.WIDE.U32 R2, R6.reuse, UR4, RZ ;  /* 0x0000000406027c25 */ /* 0x040fe2000f8e00ff */
        /* <DEDUP_REMOVED lines=15> */
[----:B-1----:R-:W-:-:S03]  /*10bf0*/  IMAD.SHL.U32 R8, R8, 0x10, RZ ;  /* 0x0000001008087824 */ /* 0x002fc600078e00ff */
[----:B------:R-:W-:Y:S02]  /*10c00*/  IADD3.X R6, R3, UR7, R6, P0, !PT ;  /* 0x0000000703067c10 */ /* 0x000fe400087fe406 */
[----:B------:R-:W-:Y:S01]  /*10c10*/  LOP3.LUT R8, R8, 0x10, RZ, 0xc0, !PT ;  /* 0x0000001008087812 */ /* 0x000fe200078ec0ff */
[----:B------:R-:W-:Y:S06]  /*10c20*/  BRA.DIV UR4, `(.L_x_882) ;  /* 0x0000003204287947 */ /* 0x000fec000b800000 */
[----:B------:R-:W1:Y:S04]  /*10c30*/  SHFL.IDX PT, R3, R5, RZ, 0x1e1f ;  /* 0x001e1fff05037589 */ /* 0x000e6800000e0000 */
[----:B------:R-:W4:Y:S04]  /*10c40*/  SHFL.IDX PT, R2, R6, RZ, 0x1e1f ;  /* 0x001e1fff06027589 */ /* 0x000f2800000e0000 */
[----:B------:R-:W0:Y:S04]  /*10c50*/  SHFL.IDX PT, R5, R5, 0x1, 0x1e1f ;  /* 0x003e1f0005057f89 */ /* 0x000e2800000e0000 */
[----:B------:R-:W0:Y:S01]  /*10c60*/  SHFL.IDX PT, R6, R6, 0x1, 0x1e1f ;  /* 0x003e1f0006067f89 */ /* 0x000e2200000e0000 */
[----:B-1----:R-:W-:-:S05]  /*10c70*/  @P1 IADD3 R3, P0, R8, R3, RZ ;  /* 0x0000000308031210 */ /* 0x002fca0007f1e0ff */
[----:B----4-:R-:W-:-:S05]  /*10c80*/  @P1 IMAD.X R2, RZ, RZ, R2, P0 ;  /* 0x000000ffff021224 */ /* 0x010fca00000e0602 */
[----:B------:R-:W-:-:S04]  /*10c90*/  @P1 LOP3.LUT R3, R3, R2, RZ, 0x3c, !PT ;  /* 0x0000000203031212 */ /* 0x000fc800078e3cff */
[----:B------:R-:W-:-:S04]  /*10ca0*/  @P1 LOP3.LUT R2, R3, R2, RZ, 0x3c, !PT ;  /* 0x0000000203021212 */ /* 0x000fc800078e3cff */
[----:B------:R-:W-:-:S05]  /*10cb0*/  @P1 LOP3.LUT R3, R3, R2, RZ, 0x3c, !PT ;  /* 0x0000000203031212 */ /* 0x000fca00078e3cff */
[----:B------:R1:W-:Y:S04]  /*10cc0*/  @P1 LDGSTS.E.BYPASS.LTC128B.128 [R0+0x13800], desc[UR52][R2.64], !P5 ;  /* 0x1380000002001fae */ /* 0x0003e8000e901d74 */
[----:B------:R1:W-:Y:S04]  /*10cd0*/  @P1 LDGSTS.E.BYPASS.LTC128B.128 [R0+0x14800], desc[UR52][R2.64+0x20], !P4 ;  /* 0x1480002002001fae */ /* 0x0003e8000e101d74 */
[----:B0-----:R1:W-:Y:S02]  /*10ce0*/  @P1 LDGSTS.E.BYPASS.LTC128B.128 [R0+0x15800], desc[UR52][R2.64+0x40], !P2 ;  /* 0x1580004002001fae */ /* 0x0013e4000d101d74 */
.L_x_959:
        /* <DEDUP_REMOVED lines=10> */
.L_x_883:
        /* <DEDUP_REMOVED lines=11> */
.L_x_884:
[----:B------:R-:W-:Y:S01]  /*10e40*/  VIADD R0, R16, 0xf000 ;  /* 0x0000f00010007836 */ /* 0x000fe20000000000 */
[----:B------:R0:W-:Y:S06]  /*10e50*/  SYNCS.ARRIVE.TRANS64.A1T0 RZ, [R4+URZ+0x19c30], RZ ;  /* 0x019c30ff04ff79a7 */ /* 0x0001ec000810003f */
[----:B------:R-:W-:Y:S05]  /*10e60*/  WARPSYNC.ALL ;  /* 0x0000000000007948 */ /* 0x000fea0003800000 */
[----:B------:R-:W-:Y:S01]  /*10e70*/  BAR.SYNC.DEFER_BLOCKING 0x8, 0x200 ;  /* 0x0208000000007b1d */ /* 0x000fe20000010000 */
[----:B------:R-:W-:-:S05]  /*10e80*/  LOP3.LUT P0, RZ, R0, 0x9f, RZ, 0xc0, !PT ;  /* 0x0000009f00ff7812 */ /* 0x000fca000780c0ff */
[----:B------:R-:W-:Y:S08]  /*10e90*/  BSSY B6, `(.L_x_885) ;  /* 0x0000012000067945 */ /* 0x000ff00003800000 */
        /* <DEDUP_REMOVED lines=17> */
.L_x_886:
[----:B------:R-:W-:Y:S05]  /*10fb0*/  BSYNC B6 ;  /* 0x0000000000067941 */ /* 0x000fea0003800000 */
.L_x_885:
[----:B------:R1:W5:Y:S01]  /*10fc0*/  LDL R8, [R1+0x10] ;  /* 0x0000100001087983 */ /* 0x0003620000100800 */
[----:B------:R-:W-:Y:S01]  /*10fd0*/  UISETP.NE.AND UP0, UPT, UR50, URZ, UPT ;  /* 0x0000003f3200728c */ /* 0x000fe2000bf05270 */
[----:B------:R-:W4:Y:S01]  /*10fe0*/  S2R R18, SR_TID.X ;  /* 0x0000000000127919 */ /* 0x000f220000002100 */
[----:B------:R-:W-:Y:S01]  /*10ff0*/  R2UR UR6, R25 ;  /* 0x00000000190672ca */ /* 0x000fe200000e0000 */
[----:B------:R-:W-:-:S03]  /*11000*/  ULDC.64 UR8, c[0x0][0x2d8] ;  /* 0x0000b60000087ab9 */ /* 0x000fc60000000a00 */
[----:B------:R-:W-:Y:S01]  /*11010*/  PLOP3.LUT P0, PT, PT, PT, UP0, 0x80, 0x0 ;  /* 0x000000000000781c */ /* 0x000fe20003f0f008 */
[----:B------:R-:W-:Y:S01]  /*11020*/  ULDC UR12, c[0x0][0x448] ;  /* 0x00011200000c7ab9 */ /* 0x000fe20000000800 */
[----:B------:R-:W-:Y:S01]  /*11030*/  R2UR UR7, R19 ;  /* 0x00000000130772ca */ /* 0x000fe200000e0000 */
[----:B------:R-:W-:Y:S01]  /*11040*/  ULDC.64 UR10, c[0x0][0x280] ;  /* 0x0000a000000a7ab9 */ /* 0x000fe20000000a00 */
[C---:B------:R-:W-:Y:S01]  /*11050*/  LOP3.LUT P3, RZ, R17.reuse, 0x80, RZ, 0xc0, !PT ;  /* 0x0000008011ff7812 */ /* 0x040fe2000786c0ff */
[----:B------:R-:W-:Y:S01]  /*11060*/  @UP0 ULDC UR4, c[0x0][0x44c] ;  /* 0x0001130000040ab9 */ /* 0x000fe20000000800 */
[----:B------:R-:W-:Y:S01]  /*11070*/  @UP0 ULDC UR13, c[0x0][0x44c] ;  /* 0x00011300000d0ab9 */ /* 0x000fe20000000800 */
[C---:B------:R-:W-:Y:S02]  /*11080*/  LOP3.LUT P4, RZ, R17.reuse, 0x40, RZ, 0xc0, !PT ;  /* 0x0000004011ff7812 */ /* 0x040fe4000788c0ff */
[----:B------:R-:W-:Y:S02]  /*11090*/  LOP3.LUT P5, RZ, R17, 0x20, RZ, 0xc0, !PT ;  /* 0x0000002011ff7812 */ /* 0x000fe400078ac0ff */
[C---:B----4-:R-:W-:Y:S01]  /*110a0*/  LOP3.LUT R2, R18.reuse, 0x7f, RZ, 0xc0, !PT ;  /* 0x0000007f12027812 */ /* 0x050fe200078ec0ff */
[----:B------:R-:W-:-:S03]  /*110b0*/  IMAD.SHL.U32 R18, R18, 0x40, RZ ;  /* 0x0000004012127824 */ /* 0x000fc600078e00ff */
[----:B------:R-:W-:Y:S02]  /*110c0*/  SHF.R.U32.HI R2, RZ, 0x1, R2 ;  /* 0x00000001ff027819 */ /* 0x000fe40000011602 */
[----:B------:R-:W-:-:S04]  /*110d0*/  LOP3.LUT R18, R18, 0x40, RZ, 0xc0, !PT ;  /* 0x0000004012127812 */ /* 0x000fc800078ec0ff */
[----:B------:R-:W-:-:S05]  /*110e0*/  LOP3.LUT R2, R2, R18, RZ, 0xfc, !PT ;  /* 0x0000001202027212 */ /* 0x000fca00078efcff */
[----:B------:R-:W-:-:S04]  /*110f0*/  VIADD R6, R2, UR43 ;  /* 0x0000002b02067c36 */ /* 0x000fc80008000000 */
[----:B------:R-:W-:Y:S01]  /*11100*/  @P0 IMAD.HI.U32 R0, R6, UR4, RZ ;  /* 0x0000000406000c27 */ /* 0x000fe2000f8e00ff */
[----:B------:R-:W-:Y:S01]  /*11110*/  PLOP3.LUT P0, PT, PT, PT, UP0, 0x80, 0x0 ;  /* 0x000000000000781c */ /* 0x000fe20003f0f008 */
[----:B------:R-:W-:Y:S02]  /*11120*/  @UP0 ULDC UR4, c[0x0][0x450] ;  /* 0x0001140000040ab9 */ /* 0x000fe40000000800 */
[----:B------:R-:W-:Y:S01]  /*11130*/  IMAD.MOV.U32 R2, RZ, RZ, R6 ;  /* 0x000000ffff027224 */ /* 0x000fe200078e0006 */
[----:B------:R-:W-:-:S09]  /*11140*/  UIMAD UR6, UR6, UR8, URZ ;  /* 0x00000008060672a4 */ /* 0x000fd2000f8e023f */
[----:B------:R-:W-:Y:S02]  /*11150*/  @P0 SHF.R.U32.HI R2, RZ, UR4, R0 ;  /* 0x00000004ff020c19 */ /* 0x000fe40008011600 */
[----:B------:R-:W-:Y:S01]  /*11160*/  R2UR UR4, R19 ;  /* 0x00000000130472ca */ /* 0x000fe200000e0000 */
[----:B------:R-:W-:Y:S02]  /*11170*/  UIMAD UR7, UR7, UR9, UR6 ;  /* 0x00000009070772a4 */ /* 0x000fe4000f8e0206 */
[----:B------:R-:W-:Y:S01]  /*11180*/  USHF.R.S32.HI UR6, URZ, 0x1f, UR36 ;  /* 0x0000001f3f067899 */ /* 0x000fe20008011424 */
[----:B------:R-:W-:-:S09]  /*11190*/  SHF.R.S32.HI R0, RZ, 0x1f, R2 ;  /* 0x0000001fff007819 */ /* 0x000fd20000011402 */
[----:B------:R-:W-:-:S03]  /*111a0*/  UIMAD.WIDE.U32 UR4, UR4, UR8, URZ ;  /* 0x00000008040472a5 */ /* 0x000fc6000f8e003f */
[----:B------:R-:W-:Y:S01]  /*111b0*/  ULDC.64 UR8, c[0x0][0x2e0] ;  /* 0x0000b80000087ab9 */ /* 0x000fe20000000a00 */
[----:B------:R-:W-:Y:S02]  /*111c0*/  UIADD3 UR5, UR5, UR7, URZ ;  /* 0x0000000705057290 */ /* 0x000fe4000fffe03f */
[----:B------:R-:W-:Y:S02]  /*111d0*/  UIMAD UR6, UR6, UR8, URZ ;  /* 0x00000008060672a4 */ /* 0x000fe4000f8e023f */
[----:B------:R-:W-:Y:S02]  /*111e0*/  UIMAD.WIDE.U32 UR4, UR36, UR8, UR4 ;  /* 0x00000008240472a5 */ /* 0x000fe4000f8e0004 */
[----:B------:R-:W-:-:S03]  /*111f0*/  UIMAD UR6, UR36, UR9, UR6 ;  /* 0x00000009240672a4 */ /* 0x000fc6000f8e0206 */
[----:B------:R-:W-:Y:S01]  /*11200*/  ULDC.64 UR8, c[0x0][0x2d0] ;  /* 0x0000b40000087ab9 */ /* 0x000fe20000000a00 */
[----:B------:R-:W-:Y:S01]  /*11210*/  UIADD3 UR5, UR5, UR6, URZ ;  /* 0x0000000605057290 */ /* 0x000fe2000fffe03f */
[----:B------:R-:W-:Y:S02]  /*11220*/  IMAD R3, R0, UR8, RZ ;  /* 0x0000000800037c24 */ /* 0x000fe4000f8e02ff */
[----:B------:R-:W-:Y:S01]  /*11230*/  IMAD.U32 R5, RZ, RZ, UR8 ;  /* 0x00000008ff057e24 */ /* 0x000fe2000f8e00ff */
[----:B------:R-:W-:Y:S01]  /*11240*/  ULDC.64 UR6, c[0x0][0x2c8] ;  /* 0x0000b20000067ab9 */ /* 0x000fe20000000a00 */
[----:B------:R-:W-:Y:S02]  /*11250*/  IMAD.MOV R0, RZ, RZ, -R2 ;  /* 0x000000ffff007224 */ /* 0x000fe400078e0a02 */
[C---:B0-23--:R-:W-:Y:S02]  /*11260*/  IMAD R4, R2.reuse, UR9, R3 ;  /* 0x0000000902047c24 */ /* 0x04dfe4000f8e0203 */
[----:B------:R-:W-:-:S04]  /*11270*/  IMAD.WIDE.U32 R2, R2, R5, UR4 ;  /* 0x0000000402027e25 */ /* 0x000fc8000f8e0005 */
[----:B------:R-:W-:Y:S02]  /*11280*/  IMAD R0, R0, UR12, R6 ;  /* 0x0000000c00007c24 */ /* 0x000fe4000f8e0206 */
[----:B------:R-:W-:-:S03]  /*11290*/  IMAD.IADD R3, R3, 0x1, R4 ;  /* 0x0000000103037824 */ /* 0x000fc600078e0204 */
[----:B------:R-:W-:Y:S01]  /*112a0*/  SHF.R.S32.HI R4, RZ, 0x1f, R0 ;  /* 0x0000001fff047819 */ /* 0x000fe20000011400 */
[----:B------:R-:W-:-:S04]  /*112b0*/  IMAD.WIDE.U32 R2, R0, UR6, R2 ;  /* 0x0000000600027c25 */ /* 0x000fc8000f8e0002 */
[----:B------:R-:W-:-:S04]  /*112c0*/  IMAD R4, R4, UR6, RZ ;  /* 0x0000000604047c24 */ /* 0x000fc8000f8e02ff */
[----:B------:R-:W-:Y:S01]  /*112d0*/  IMAD R0, R0, UR7, R4 ;  /* 0x0000000700007c24 */ /* 0x000fe2000f8e0204 */
[----:B------:R-:W-:-:S04]  /*112e0*/  IADD3 R4, P0, R2, UR10, RZ ;  /* 0x0000000a02047c10 */ /* 0x000fc8000ff1e0ff */
[----:B------:R-:W-:Y:S02]  /*112f0*/  IADD3.X R0, R3, UR11, R0, P0, !PT ;  /* 0x0000000b03007c10 */ /* 0x000fe400087fe400 */
[----:B------:R-:W-:Y:S01]  /*11300*/  PLOP3.LUT P0, PT, PT, PT, UP0, 0x80, 0x0 ;  /* 0x000000000000781c */ /* 0x000fe20003f0f008 */
[----:B------:R-:W-:-:S12]  /*11310*/  VIADD R6, R6, 0x80 ;  /* 0x0000008006067836 */ /* 0x000fd80000000000 */
[----:B------:R-:W-:Y:S01]  /*11320*/  @P0 IMAD.HI.U32 R3, R6, UR13, RZ ;  /* 0x0000000d06030c27 */ /* 0x000fe2000f8e00ff */
[----:B------:R-:W-:Y:S01]  /*11330*/  PLOP3.LUT P0, PT, PT, PT, UP0, 0x80, 0x0 ;  /* 0x000000000000781c */ /* 0x000fe20003f0f008 */
[----:B------:R-:W-:Y:S02]  /*11340*/  @UP0 ULDC UR13, c[0x0][0x450] ;  /* 0x00011400000d0ab9 */ /* 0x000fe40000000800 */
[----:B------:R-:W-:Y:S01]  /*11350*/  IMAD.MOV.U32 R2, RZ, RZ, R6 ;  /* 0x000000ffff027224 */ /* 0x000fe200078e0006 */
[----:B------:R-:W0:Y:S09]  /*11360*/  S2R R20, SR_TID.X ;  /* 0x0000000000147919 */ /* 0x000e320000002100 */
[----:B------:R-:W-:-:S05]  /*11370*/  @P0 SHF.R.U32.HI R2, RZ, UR13, R3 ;  /* 0x0000000dff020c19 */ /* 0x000fca0008011603 */
[----:B------:R-:W-:-:S04]  /*11380*/  IMAD.MOV R3, RZ, RZ, -R2 ;  /* 0x000000ffff037224 */ /* 0x000fc800078e0a02 */
[----:B------:R-:W-:Y:S01]  /*11390*/  IMAD R6, R3, UR12, R6 ;  /* 0x0000000c03067c24 */ /* 0x000fe2000f8e0206 */
[----:B------:R-:W-:-:S05]  /*113a0*/  SHF.R.S32.HI R3, RZ, 0x1f, R2 ;  /* 0x0000001fff037819 */ /* 0x000fca0000011402 */
[----:B------:R-:W-:-:S04]  /*113b0*/  IMAD R3, R3, UR8, RZ ;  /* 0x0000000803037c24 */ /* 0x000fc8000f8e02ff */
[C---:B------:R-:W-:Y:S02]  /*113c0*/  IMAD R7, R2.reuse, UR9, R3 ;  /* 0x0000000902077c24 */ /* 0x040fe4000f8e0203 */
[----:B------:R-:W-:Y:S01]  /*113d0*/  IMAD.WIDE.U32 R2, R2, R5, UR4 ;  /* 0x0000000402027e25 */ /* 0x000fe2000f8e0005 */
[----:B------:R-:W-:-:S03]  /*113e0*/  SHF.R.S32.HI R5, RZ, 0x1f, R6 ;  /* 0x0000001fff057819 */ /* 0x000fc60000011406 */
[----:B------:R-:W-:Y:S02]  /*113f0*/  IMAD.IADD R3, R3, 0x1, R7 ;  /* 0x0000000103037824 */ /* 0x000fe400078e0207 */
[----:B------:R-:W-:Y:S02]  /*11400*/  IMAD R5, R5, UR6, RZ ;  /* 0x0000000605057c24 */ /* 0x000fe4000f8e02ff */
[----:B------:R-:W-:Y:S01]  /*11410*/  IMAD.WIDE.U32 R2, R6, UR6, R2 ;  /* 0x0000000606027c25 */ /* 0x000fe2000f8e0002 */
[----:B------:R-:W-:-:S03]  /*11420*/  UMOV UR4, 0xffffffff ;  /* 0xffffffff00047882 */ /* 0x000fc60000000000 */
[----:B------:R-:W-:Y:S01]  /*11430*/  IMAD R6, R6, UR7, R5 ;  /* 0x0000000706067c24 */ /* 0x000fe2000f8e0205 */
[----:B------:R-:W-:Y:S01]  /*11440*/  IADD3 R7, P0, R2, UR10, RZ ;  /* 0x0000000a02077c10 */ /* 0x000fe2000ff1e0ff */
[C---:B0-----:R-:W-:Y:S01]  /*11450*/  IMAD.SHL.U32 R9, R20.reuse, 0x10, RZ ;  /* 0x0000001014097824 */ /* 0x041fe200078e00ff */
[----:B------:R-:W-:Y:S02]  /*11460*/  LOP3.LUT R18, R20, 0x7f, RZ, 0xc0, !PT ;  /* 0x0000007f14127812 */ /* 0x000fe400078ec0ff */
[----:B------:R-:W-:Y:S02]  /*11470*/  IADD3.X R6, R3, UR11, R6, P0, !PT ;  /* 0x0000000b03067c10 */ /* 0x000fe400087fe406 */
[----:B------:R-:W-:Y:S02]  /*11480*/  LOP3.LUT R9, R9, 0x10, RZ, 0xc0, !PT ;  /* 0x0000001009097812 */ /* 0x000fe400078ec0ff */
[----:B------:R-:W-:Y:S01]  /*11490*/  SHF.R.U32.HI R10, RZ, 0x1, R18 ;  /* 0x00000001ff0a7819 */ /* 0x000fe20000011612 */
[----:B-1----:R-:W-:Y:S06]  /*114a0*/  BRA.DIV UR4, `(.L_x_887) ;  /* 0x0000002a04ac7947 */ /* 0x002fec000b800000 */
[----:B------:R-:W0:Y:S01]  /*114b0*/  SHFL.IDX PT, R3, R4, RZ, 0x1e1f ;  /* 0x001e1fff04037589 */ /* 0x000e2200000e0000 */
[----:B------:R-:W-:-:S03]  /*114c0*/  VIADD R5, R10, UR43 ;  /* 0x0000002b0a057c36 */ /* 0x000fc60008000000 */
[----:B------:R-:W1:Y:S02]  /*114d0*/  SHFL.IDX PT, R2, R0, RZ, 0x1e1f ;  /* 0x001e1fff00027589 */ /* 0x000e6400000e0000 */
[----:B------:R-:W-:Y:S02]  /*114e0*/  ISETP.GE.AND P1, PT, R5, UR41, PT ;  /* 0x0000002905007c0c */ /* 0x000fe4000bf26270 */
[----:B------:R-:W2:Y:S04]  /*114f0*/  SHFL.IDX PT, R4, R4, 0x1, 0x1e1f ;  /* 0x003e1f0004047f89 */ /* 0x000ea800000e0000 */
[----:B------:R-:W3:Y:S04]  /*11500*/  SHFL.IDX PT, R0, R0, 0x1, 0x1e1f ;  /* 0x003e1f0000007f89 */ /* 0x000ee800000e0000 */
[----:B------:R-:W4:Y:S04]  /*11510*/  SHFL.IDX PT, R6, R6, RZ, 0x1e1f ;  /* 0x001e1fff06067589 */ /* 0x000f2800000e0000 */
[----:B------:R1:W2:Y:S01]  /*11520*/  SHFL.IDX PT, R14, R7, RZ, 0x1e1f ;  /* 0x001e1fff070e7589 */ /* 0x0002a200000e0000 */
        /* <DEDUP_REMOVED lines=9> */
[----:B------:R-:W-:-:S13]  /*115c0*/  ISETP.GE.AND P1, PT, R2, UR41, PT ;  /* 0x0000002902007c0c */ /* 0x000fda000bf26270 */
[----:B--2---:R-:W-:-:S05]  /*115d0*/  @!P1 IADD3 R2, P0, R9, R4, RZ ;  /* 0x0000000409029210 */ /* 0x004fca0007f1e0ff */
[----:B---3--:R-:W-:-:S04]  /*115e0*/  @!P1 IMAD.X R0, RZ, RZ, R0, P0 ;  /* 0x000000ffff009224 */ /* 0x008fc800000e0600 */
[----:B------:R-:W-:-:S05]  /*115f0*/  @!P1 IMAD.MOV.U32 R3, RZ, RZ, R0 ;  /* 0x000000ffff039224 */ /* 0x000fca00078e0000 */
[----:B------:R1:W-:Y:S04]  /*11600*/  @!P1 LDGSTS.E.BYPASS.LTC128B.128 [R8+0xf800], desc[UR52][R2.64], !P3 ;  /* 0x0f80000002089fae */ /* 0x0003e8000d901d74 */
[----:B------:R1:W-:Y:S04]  /*11610*/  @!P1 LDGSTS.E.BYPASS.LTC128B.128 [R8+0x11000], desc[UR52][R2.64+0x20], !P4 ;  /* 0x1100002002089fae */ /* 0x0003e8000e101d74 */
[----:B----4-:R1:W-:Y:S02]  /*11620*/  @!P1 LDGSTS.E.BYPASS.LTC128B.128 [R8+0x12800], desc[UR52][R2.64+0x40], !P5 ;  /* 0x1280004002089fae */ /* 0x0103e4000e901d74 */
.L_x_966:
        /* <DEDUP_REMOVED lines=12> */
.L_x_889:
[----:B------:R-:W-:Y:S05]  /*116f0*/  BSYNC B0 ;  /* 0x0000000000007941 */ /* 0x000fea0003800000 */
.L_x_888:
[----:B------:R-:W-:Y:S01]  /*11700*/  NOP ;  /* 0x0000000000007918 */ /* 0x000fe20000000000 */
[----:B------:R-:W-:-:S13]  /*11710*/  PLOP3.LUT P0, PT, PT, PT, PT, 0x80, 0x0 ;  /* 0x000000000000781c */ /* 0x000fda0003f0f070 */
.L_x_890:
[----:B------:R-:W-:Y:S02]  /*11720*/  PLOP3.LUT P1, PT, P1, P0, PT, 0xa2, 0x0 ;  /* 0x000000000000781c */ /* 0x000fe40000f21472 */
[----:B------:R-:W-:-:S08]  /*11730*/  @P0 R2UR P1, UR4, R16 ;  /* 0x00000000100402ca */ /* 0x000fd00000020000 */
[----:B------:R-:W-:-:S05]  /*11740*/  @P0 PLOP3.LUT P0, PT, P1, PT, PT, 0x80, 0x0 ;  /* 0x000000000000081c */ /* 0x000fca0000f0f070 */
[----:B------:R-:W-:Y:S01]  /*11750*/  @!P1 SYNCS.ARRIVE.TRANS64.RED.A0T1 RZ, [UR4+0x19c00], RZ ;  /* 0x019c00ffffff99a7 */ /* 0x000fe20008200404 */
[----:B------:R-:W-:Y:S07]  /*11760*/  @!P1 ARRIVES.LDGSTSBAR.64.TRANSCNT [UR4+0x19c00] ;  /* 0x019c0000ff0099b0 */ /* 0x000fee0008000a84 */
[----:B------:R-:W-:Y:S05]  /*11770*/  @P0 BRA.U.ANY `(.L_x_890) ;  /* 0xfffffffd00e80947 */ /* 0x000fea000393ffff */
[----:B012---:R-:W2:Y:S02]  /*11780*/  LDL.LU R2, [R1+0x14] ;  /* 0x0000140001027983 */ /* 0x007ea40000300800 */
        /* <DEDUP_REMOVED lines=9> */
[----:B------:R-:W1:Y:S03]  /*11820*/  SYNCS.PHASECHK.TRANS64.TRYWAIT P0, [R16+URZ+0x19c20], R3 ;  /* 0x019c2003100075a7 */ /* 0x000e66000800017f */
[----:B01----:R-:W-:Y:S05]  /*11830*/  @!P0 BRA `(.L_x_892) ;  /* 0x0000002800b48947 */ /* 0x003fea0003800000 */
.L_x_967:
[----:B------:R-:W-:Y:S05]  /*11840*/  BSYNC B0 ;  /* 0x0000000000007941 */ /* 0x000fea0003800000 */
.L_x_891:
[----:B------:R-:W-:-:S04]  /*11850*/  UIADD3 UR4, UR44, -0x2, URZ ;  /* 0xfffffffe2c047890 */ /* 0x000fc8000fffe03f */
[----:B------:R-:W-:-:S06]  /*11860*/  UISETP.GE.AND UP0, UPT, UR4, UR45, UPT ;  /* 0x0000002d0400728c */ /* 0x000fcc000bf06270 */
[----:B------:R-:W-:-:S13]  /*11870*/  PLOP3.LUT P0, PT, PT, PT, UP0, 0x40, 0x0 ;  /* 0x000000000000781c */ /* 0x000fda0003f0e808 */
[----:B------:R-:W-:Y:S05]  /*11880*/  @P0 BRA `(.L_x_893) ;  /* 0x0000001000140947 */ /* 0x000fea0003800000 */
[----:B------:R-:W-:Y:S02]  /*11890*/  IMAD.MOV.U32 R0, RZ, RZ, R22 ;  /* 0x000000ffff007224 */ /* 0x000fe400078e0016 */
[----:B------:R-:W-:Y:S02]  /*118a0*/  IMAD.MOV.U32 R5, RZ, RZ, R23 ;  /* 0x000000ffff057224 */ /* 0x000fe400078e0017 */
[----:B------:R-:W-:-:S07]  /*118b0*/  IMAD.U32 R20, RZ, RZ, UR4 ;  /* 0x00000004ff147e24 */ /* 0x000fce000f8e00ff */
.L_x_913:
[----:B-1----:R-:W1:Y:S01]  /*118c0*/  LDC R4, c[0x0][0x430] ;  /* 0x00010c00ff047b82 */ /* 0x002e620000000800 */
[----:B0-----:R-:W0:Y:S01]  /*118d0*/  S2R R2, SR_TID.X ;  /* 0x0000000000027919 */ /* 0x001e220000002100 */
[----:B------:R-:W-:Y:S05]  /*118e0*/  YIELD ;  /* 0x0000000000007946 */ /* 0x000fea0003800000 */
[----:B------:R-:W-:Y:S01]  /*118f0*/  ULDC UR4, c[0x0][0x430] ;  /* 0x00010c0000047ab9 */ /* 0x000fe20000000800 */
[----:B-1----:R-:W-:Y:S02]  /*11900*/  ISETP.NE.AND P0, PT, R4, 0x1, PT ;  /* 0x000000010400780c */ /* 0x002fe40003f05270 */
[C---:B0-----:R-:W-:Y:S01]  /*11910*/  LOP3.LUT R3, R2.reuse, 0x7f, RZ, 0xc0, !PT ;  /* 0x0000007f02037812 */ /* 0x041fe200078ec0ff */
[----:B------:R-:W-:-:S10]  /*11920*/  IMAD.SHL.U32 R2, R2, 0x40, RZ ;  /* 0x0000004002027824 */ /* 0x000fd400078e00ff */
[----:B------:R-:W0:Y:S01]  /*11930*/  @P0 LDC R7, c[0x0][0x434] ;  /* 0x00010d00ff070b82 */ /* 0x000e220000000800 */
[----:B------:R-:W-:Y:S02]  /*11940*/  SHF.R.U32.HI R4, RZ, 0x1, R3 ;  /* 0x00000001ff047819 */ /* 0x000fe40000011603 */
[----:B------:R-:W-:-:S03]  /*11950*/  LOP3.LUT R2, R2, 0x40, RZ, 0xc0, !PT ;  /* 0x0000004002027812 */ /* 0x000fc600078ec0ff */
[----:B------:R-:W-:Y:S02]  /*11960*/  IMAD R9, R20, 0x80, R4 ;  /* 0x0000008014097824 */ /* 0x000fe400078e0204 */
[----:B------:R-:W1:Y:S03]  /*11970*/  @P0 LDC R3, c[0x0][0x438] ;  /* 0x00010e00ff030b82 */ /* 0x000e660000000800 */
[----:B------:R-:W-:-:S05]  /*11980*/  IADD3 R4, R2, R9, R28 ;  /* 0x0000000902047210 */ /* 0x000fca0007ffe01c */
[----:B------:R-:W-:Y:S02]  /*11990*/  IMAD.MOV.U32 R2, RZ, RZ, R4 ;  /* 0x000000ffff027224 */ /* 0x000fe400078e0004 */
[----:B0-----:R-:W-:-:S05]  /*119a0*/  @P0 IMAD.HI.U32 R6, R4, R7, RZ ;  /* 0x0000000704060227 */ /* 0x001fca00078e00ff */
[----:B-1----:R-:W-:-:S05]  /*119b0*/  @P0 SHF.R.U32.HI R2, RZ, R3, R6 ;  /* 0x00000003ff020219 */ /* 0x002fca0000011606 */
        /* <DEDUP_REMOVED lines=10> */
[----:B------:R-:W-:-:S06]  /*11a60*/  LEA.HI.X R7, R2, UR5, R4, 0x2, P0 ;  /* 0x0000000502077c11 */ /* 0x000fcc00080f1404 */
[----:B------:R-:W2:Y:S01]  /*11a70*/  LDG.E R7, desc[UR52][R6.64] ;  /* 0x0000003406077981 */ /* 0x000ea2000c1e1900 */
[----:B------:R-:W-:Y:S01]  /*11a80*/  IMAD.U32 R10, RZ, RZ, UR48 ;  /* 0x00000030ff0a7e24 */ /* 0x000fe2000f8e00ff */
[----:B------:R-:W-:Y:S01]  /*11a90*/  ISETP.GT.AND P1, PT, R20, UR45, PT ;  /* 0x0000002d14007c0c */ /* 0x000fe2000bf24270 */
[----:B------:R-:W-:Y:S02]  /*11aa0*/  VIADD R22, R0, 0x1 ;  /* 0x0000000100167836 */ /* 0x000fe40000000000 */
[----:B------:R-:W-:Y:S01]  /*11ab0*/  VIADD R20, R20, 0xffffffff ;  /* 0xffffffff14147836 */ /* 0x000fe20000000000 */
[----:B------:R-:W-:Y:S02]  /*11ac0*/  ISETP.NE.AND P2, PT, R10, 0x3, PT ;  /* 0x000000030a00780c */ /* 0x000fe40003f45270 */
[----:B------:R-:W-:-:S04]  /*11ad0*/  ISETP.NE.AND P0, PT, R22, 0x2, PT ;  /* 0x000000021600780c */ /* 0x000fc80003f05270 */
[----:B------:R-:W-:Y:S02]  /*11ae0*/  SEL R23, RZ, 0x1, P0 ;  /* 0x00000001ff177807 */ /* 0x000fe40000000000 */
[----:B------:R-:W-:Y:S02]  /*11af0*/  SEL R22, R22, RZ, P0 ;  /* 0x000000ff16167207 */ /* 0x000fe40000000000 */
[----:B------:R-:W-:Y:S02]  /*11b00*/  LOP3.LUT R23, R5, R23, RZ, 0x3c, !PT ;  /* 0x0000001705177212 */ /* 0x000fe400078e3cff */
[----:B--2---:R-:W-:Y:S01]  /*11b10*/  SHF.R.S32.HI R18, RZ, 0x1f, R7 ;  /* 0x0000001fff127819 */ /* 0x004fe20000011407 */
[----:B------:R-:W-:Y:S06]  /*11b20*/  @!P2 BRA `(.L_x_894) ;  /* 0x000000000004a947 */ /* 0x000fec0003800000 */
[----:B------:R-:W-:Y:S01]  /*11b30*/  BPT.TRAP 0x1 ;  /* 0x000000040000795c */ /* 0x000fe20000300000 */
.L_x_894:
[----:B------:R-:W-:Y:S01]  /*11b40*/  IMAD R4, R22, 0x8, R16 ;  /* 0x0000000816047824 */ /* 0x000fe200078e0210 */
[----:B------:R-:W-:Y:S01]  /*11b50*/  SHF.L.U32 R10, R23, 0x1f, RZ ;  /* 0x0000001f170a7819 */ /* 0x000fe200000006ff */
[----:B------:R-:W-:Y:S01]  /*11b60*/  BSSY B0, `(.L_x_895) ;  /* 0x0000004000007945 */ /* 0x000fe20003800000 */
[----:B------:R-:W-:Y:S02]  /*11b70*/  SHF.R.S32.HI R9, RZ, 0x1f, R8 ;  /* 0x0000001fff097819 */ /* 0x000fe40000011408 */
[----:B------:R-:W0:Y:S02]  /*11b80*/  SYNCS.PHASECHK.TRANS64.TRYWAIT P0, [R4+URZ+0x19c80], R10 ;  /* 0x019c800a040075a7 */ /* 0x000e24000800017f */
[----:B0-----:R-:W-:Y:S05]  /*11b90*/  @!P0 BRA `(.L_x_896) ;  /* 0x0000002400f08947 */ /* 0x001fea0003800000 */
.L_x_968:
[----:B------:R-:W-:Y:S05]  /*11ba0*/  BSYNC B0 ;  /* 0x0000000000007941 */ /* 0x000fea0003800000 */
.L_x_895:
[----:B------:R-:W2:Y:S01]  /*11bb0*/  LDL R11, [R1] ;  /* 0x00000000010b7983 */ /* 0x000ea20000100800 */
        /* <DEDUP_REMOVED lines=19> */
[----:B------:R-:W-:-:S04]  /*11cf0*/  IADD3 R21, P0, R2, UR6, RZ ;  /* 0x0000000602157c10 */ /* 0x000fc8000ff1e0ff */
[----:B------:R-:W-:Y:S01]  /*11d00*/  IADD3.X R26, R26, UR7, R3, P0, !PT ;  /* 0x000000071a1a7c10 */ /* 0x000fe200087fe403 */
[----:B--2---:R-:W-:Y:S01]  /*11d10*/  IMAD R6, R22, 0x3000, R11 ;  /* 0x0000300016067824 */ /* 0x004fe200078e020b */
[----:B------:R-:W-:Y:S07]  /*11d20*/  BRA.DIV UR4, `(.L_x_897) ;  /* 0x0000002604a07947 */ /* 0x000fee000b800000 */
[----:B------:R-:W1:Y:S01]  /*11d30*/  S2R R3, SR_TID.X ;  /* 0x0000000000037919 */ /* 0x000e620000002100 */
[----:B------:R-:W-:Y:S01]  /*11d40*/  IMAD.IADD R6, R16, 0x1, R6 ;  /* 0x0000000110067824 */ /* 0x000fe200078e0206 */
[----:B------:R-:W2:Y:S01]  /*11d50*/  SHFL.IDX PT, R2, R21, RZ, 0x1e1f ;  /* 0x001e1fff15027589 */ /* 0x000ea200000e0000 */
[----:B-1----:R-:W-:-:S03]  /*11d60*/  IMAD.SHL.U32 R11, R3, 0x10, RZ ;  /* 0x00000010030b7824 */ /* 0x002fc600078e00ff */
[----:B------:R-:W1:Y:S02]  /*11d70*/  SHFL.IDX PT, R3, R26, RZ, 0x1e1f ;  /* 0x001e1fff1a037589 */ /* 0x000e6400000e0000 */
[----:B------:R-:W-:Y:S02]  /*11d80*/  LOP3.LUT R11, R11, 0x10, RZ, 0xc0, !PT ;  /* 0x000000100b0b7812 */ /* 0x000fe400078ec0ff */
[----:B------:R-:W3:Y:S02]  /*11d90*/  SHFL.IDX PT, R26, R26, 0x1, 0x1e1f ;  /* 0x003e1f001a1a7f89 */ /* 0x000ee400000e0000 */
[----:B--2---:R-:W-:-:S05]  /*11da0*/  IADD3 R2, P0, R11, R2, RZ ;  /* 0x000000020b027210 */ /* 0x004fca0007f1e0ff */
[----:B-1----:R-:W-:-:S05]  /*11db0*/  IMAD.X R3, RZ, RZ, R3, P0 ;  /* 0x000000ffff037224 */ /* 0x002fca00000e0603 */
[----:B------:R-:W-:Y:S04]  /*11dc0*/  LDGSTS.E.BYPASS.LTC128B.128 [R6+0x9000], desc[UR52][R2.64], !P4 ;  /* 0x0900000002067fae */ /* 0x000fe8000e101d74 */
[----:B------:R-:W-:Y:S04]  /*11dd0*/  LDGSTS.E.BYPASS.LTC128B.128 [R6+0xa000], desc[UR52][R2.64+0x20], !P3 ;  /* 0x0a00002002067fae */ /* 0x000fe8000d901d74 */
[----:B------:R1:W-:Y:S04]  /*11de0*/  LDGSTS.E.BYPASS.LTC128B.128 [R6+0xb000], desc[UR52][R2.64+0x40], !P2 ;  /* 0x0b00004002067fae */ /* 0x0003e8000d101d74 */
[----:B-1-3--:R1:W2:Y:S02]  /*11df0*/  SHFL.IDX PT, R2, R21, 0x1, 0x1e1f ;  /* 0x003e1f0015027f89 */ /* 0x00a2a400000e0000 */
.L_x_974:
        /* <DEDUP_REMOVED lines=13> */
.L_x_898:
        /* <DEDUP_REMOVED lines=11> */
.L_x_899:
[----:B------:R2:W-:Y:S01]  /*11f80*/  SYNCS.ARRIVE.TRANS64.A1T0 RZ, [R4+URZ+0x19c70], RZ ;  /* 0x019c70ff04ff79a7 */ /* 0x0005e2000810003f */
[----:B------:R-:W-:Y:S05]  /*11f90*/  @!P3 BRA `(.L_x_900) ;  /* 0x000000000004b947 */ /* 0x000fea0003800000 */
[----:B------:R-:W-:Y:S01]  /*11fa0*/  BPT.TRAP 0x1 ;  /* 0x000000040000795c */ /* 0x000fe20000300000 */
.L_x_900:
[----:B------:R-:W3:Y:S01]  /*11fb0*/  SYNCS.PHASECHK.TRANS64.TRYWAIT P0, [R4+URZ+0x19c40], R10 ;  /* 0x019c400a040075a7 */ /* 0x000ee2000800017f */
[----:B------:R-:W-:Y:S04]  /*11fc0*/  BSSY B0, `(.L_x_901) ;  /* 0x0000002000007945 */ /* 0x000fe80003800000 */
[----:B---3--:R-:W-:Y:S05]  /*11fd0*/  @!P0 BRA `(.L_x_902) ;  /* 0x0000002400a08947 */ /* 0x008fea0003800000 */
.L_x_975:
[----:B------:R-:W-:Y:S05]  /*11fe0*/  BSYNC B0 ;  /* 0x0000000000007941 */ /* 0x000fea0003800000 */
.L_x_901:
[----:B------:R-:W1:Y:S01]  /*11ff0*/  S2R R11, SR_TID.X ;  /* 0x00000000000b7919 */ /* 0x000e620000002100 */
        /* <DEDUP_REMOVED lines=33> */
.L_x_981:
        /* <DEDUP_REMOVED lines=10> */
.L_x_904:
        /* <DEDUP_REMOVED lines=11> */
.L_x_905:
[----:B------:R-:W-:Y:S01]  /*12360*/  IMAD.U32 R2, RZ, RZ, UR47 ;  /* 0x0000002fff027e24 */ /* 0x000fe2000f8e00ff */
[----:B------:R0:W-:Y:S04]  /*12370*/  SYNCS.ARRIVE.TRANS64.A1T0 RZ, [R4+URZ+0x19c30], RZ ;  /* 0x019c30ff04ff79a7 */ /* 0x0001e8000810003f */
[----:B------:R-:W-:-:S13]  /*12380*/  ISETP.NE.AND P0, PT, R2, 0x3, PT ;  /* 0x000000030200780c */ /* 0x000fda0003f05270 */
[----:B0-----:R-:W-:Y:S05]  /*12390*/  @!P0 BRA `(.L_x_906) ;  /* 0x0000000000048947 */ /* 0x001fea0003800000 */
[----:B------:R-:W-:Y:S01]  /*123a0*/  BPT.TRAP 0x1 ;  /* 0x000000040000795c */ /* 0x000fe20000300000 */
.L_x_906:
[----:B------:R-:W-:Y:S01]  /*123b0*/  LOP3.LUT R3, R5, 0x1, RZ, 0x3c, !PT ;  /* 0x0000000105037812 */ /* 0x000fe200078e3cff */
[----:B------:R-:W-:Y:S01]  /*123c0*/  IMAD R2, R0, 0x8, R16 ;  /* 0x0000000800027824 */ /* 0x000fe200078e0210 */
[----:B------:R-:W-:Y:S02]  /*123d0*/  BSSY B0, `(.L_x_907) ;  /* 0x0000004000007945 */ /* 0x000fe40003800000 */
[----:B------:R-:W-:-:S04]  /*123e0*/  SHF.L.U32 R3, R3, 0x1f, RZ ;  /* 0x0000001f03037819 */ /* 0x000fc800000006ff */
[----:B------:R-:W0:Y:S02]  /*123f0*/  SYNCS.PHASECHK.TRANS64.TRYWAIT P2, [R2+URZ+0x19c70], R3 ;  /* 0x019c7003020075a7 */ /* 0x000e24000804017f */
[----:B0-----:R-:W-:Y:S05]  /*12400*/  @!P2 BRA `(.L_x_908) ;  /* 0x000000240040a947 */ /* 0x001fea0003800000 */
.L_x_982:
[----:B------:R-:W-:Y:S05]  /*12410*/  BSYNC B0 ;  /* 0x0000000000007941 */ /* 0x000fea0003800000 */
.L_x_907:
[----:B--23--:R-:W-:-:S05]  /*12420*/  IMAD.U32 R4, RZ, RZ, UR48 ;  /* 0x00000030ff047e24 */ /* 0x00cfca000f8e00ff */
[----:B------:R-:W-:-:S13]  /*12430*/  ISETP.NE.AND P2, PT, R4, 0x3, PT ;  /* 0x000000030400780c */ /* 0x000fda0003f45270 */
[----:B------:R-:W-:Y:S05]  /*12440*/  @!P2 BRA `(.L_x_909) ;  /* 0x000000000004a947 */ /* 0x000fea0003800000 */
[----:B------:R-:W-:Y:S01]  /*12450*/  BPT.TRAP 0x1 ;  /* 0x000000040000795c */ /* 0x000fe20000300000 */
.L_x_909:
[----:B------:R-:W-:Y:S01]  /*12460*/  SHF.L.U32 R4, R5, 0x1f, RZ ;  /* 0x0000001f05047819 */ /* 0x000fe200000006ff */
[----:B0-----:R-:W-:-:S03]  /*12470*/  IMAD R3, R0, 0x3000, RZ ;  /* 0x0000300000037824 */ /* 0x001fc600078e02ff */
[----:B------:R-:W0:Y:S02]  /*12480*/  SYNCS.PHASECHK.TRANS64.TRYWAIT P2, [R2+URZ+0x19c60], R4 ;  /* 0x019c6004020075a7 */ /* 0x000e24000804017f */
[----:B0-----:R-:W-:Y:S05]  /*12490*/  @!P2 BRA `(.L_x_910) ;  /* 0x000000240030a947 */ /* 0x001fea0003800000 */
.L_x_983:
[----:B------:R-:W2:Y:S04]  /*124a0*/  LDL R0, [R1+0x8] ;  /* 0x0000080001007983 */ /* 0x000ea80000100800 */
[----:B------:R-:W3:Y:S01]  /*124b0*/  LDL R10, [R1+0x4] ;  /* 0x00000400010a7983 */ /* 0x000ee20000100800 */
[----:B------:R-:W-:Y:S05]  /*124c0*/  WARPSYNC.ALL ;  /* 0x0000000000007948 */ /* 0x000fea0003800000 */
[----:B------:R-:W4:Y:S02]  /*124d0*/  S2R R12, SR_TID.X ;  /* 0x00000000000c7919 */ /* 0x000f240000002100 */
[----:B----4-:R-:W-:Y:S01]  /*124e0*/  LOP3.LUT P2, RZ, R12, 0x4, RZ, 0xc0, !PT ;  /* 0x000000040cff7812 */ /* 0x010fe2000784c0ff */
[----:B------:R-:W-:-:S05]  /*124f0*/  IMAD.MOV.U32 R12, RZ, RZ, 0x40 ;  /* 0x00000040ff0c7424 */ /* 0x000fca00078e00ff */
[----:B------:R-:W-:Y:S02]  /*12500*/  SEL R12, R12, 0xffffffc0, !P2 ;  /* 0xffffffc00c0c7807 */ /* 0x000fe40005000000 */
[C---:B--2---:R-:W-:Y:S02]  /*12510*/  LOP3.LUT R5, R3.reuse, R0, RZ, 0xfc, !PT ;  /* 0x0000000003057212 */ /* 0x044fe400078efcff */
[----:B---3--:R-:W-:-:S03]  /*12520*/  LOP3.LUT R3, R3, R10, RZ, 0xfc, !PT ;  /* 0x0000000a03037212 */ /* 0x008fc600078efcff */
[C---:B------:R-:W-:Y:S02]  /*12530*/  IMAD.IADD R0, R16.reuse, 0x1, R5 ;  /* 0x0000000110007824 */ /* 0x040fe400078e0205 */
[----:B------:R-:W-:-:S03]  /*12540*/  IMAD.IADD R3, R16, 0x1, R3 ;  /* 0x0000000110037824 */ /* 0x000fc600078e0203 */
[----:B01----:R-:W0:Y:S02]  /*12550*/  LDSM.16.MT88.4 R4, [R0+0x9000] ;  /* 0x009000000004783b */ /* 0x003e240000004200 */
        /* <DEDUP_REMOVED lines=17> */
[----:B------:R-:W1:Y:S01]  /*12670*/  LDSM.16.MT88.4 R4, [R0+0x9800] ;  /* 0x009800000004783b */ /* 0x000e620000004200 */
[----:B0-----:R-:W-:Y:S01]  /*12680*/  IADD3 R3, R12, 0x3000, R3 ;  /* 0x000030000c037810 */ /* 0x001fe20007ffe003 */
[----:B------:R-:W-:-:S05]  /*12690*/  IMAD.U32 R12, RZ, RZ, UR48 ;  /* 0x00000030ff0c7e24 */ /* 0x000fca000f8e00ff */
[----:B------:R-:W-:Y:S02]  /*126a0*/  ISETP.NE.AND P2, PT, R12, 0x3, PT ;  /* 0x000000030c00780c */ /* 0x000fe40003f45270 */
[C-C-:B-1----:R-:W-:Y:S02]  /*126b0*/  PRMT R8, R4.reuse, 0x6420, R5.reuse ;  /* 0x0000642004087816 */ /* 0x142fe40000000005 */
        /* <DEDUP_REMOVED lines=24> */
.L_x_911:
[----:B-1----:R1:W-:Y:S01]  /*12840*/  SYNCS.ARRIVE.TRANS64.A1T0 RZ, [R2+URZ+0x19c50], RZ ;  /* 0x019c50ff02ff79a7 */ /* 0x0023e2000810003f */
[----:B------:R-:W-:Y:S06]  /*12850*/  BAR.SYNC.DEFER_BLOCKING 0x2, 0x80 ;  /* 0x0082000000007b1d */ /* 0x000fec0000010000 */
[----:B------:R-:W-:Y:S05]  /*12860*/  @!P0 BRA `(.L_x_912) ;  /* 0x0000000000048947 */ /* 0x000fea0003800000 */
[----:B------:R-:W-:Y:S01]  /*12870*/  BPT.TRAP 0x1 ;  /* 0x000000040000795c */ /* 0x000fe20000300000 */
.L_x_912:
[----:B-1----:R-:W-:Y:S02]  /*12880*/  VIADD R2, R2, 0x19c80 ;  /* 0x00019c8002027836 */ /* 0x002fe40000000000 */
[----:B------:R-:W-:Y:S02]  /*12890*/  IMAD.MOV.U32 R0, RZ, RZ, R22 ;  /* 0x000000ffff007224 */ /* 0x000fe400078e0016 */
[----:B------:R-:W-:Y:S01]  /*128a0*/  IMAD.MOV.U32 R5, RZ, RZ, R23 ;  /* 0x000000ffff057224 */ /* 0x000fe200078e0017 */
[----:B------:R-:W-:-:S04]  /*128b0*/  PRMT R2, R29, 0x654, R2 ;  /* 0x000006541d027816 */ /* 0x000fc80000000002 */
[----:B------:R1:W-:Y:S01]  /*128c0*/  SYNCS.ARRIVE.TRANS64.RED.A1T0 RZ, [R2+URZ], RZ ;  /* 0x000000ff02ff79a7 */ /* 0x0003e2000810043f */
[----:B------:R-:W-:Y:S05]  /*128d0*/  @P1 BRA `(.L_x_913) ;  /* 0xffffffec00f81947 */ /* 0x000fea000383ffff */
.L_x_893:
[----:B-1----:R-:W1:Y:S01]  /*128e0*/  S2R R2, SR_TID.X ;  /* 0x0000000000027919 */ /* 0x002e620000002100 */
[----:B------:R-:W-:Y:S01]  /*128f0*/  BSSY B0, `(.L_x_914) ;  /* 0x0000012000007945 */ /* 0x000fe20003800000 */
[----:B------:R-:W-:Y:S01]  /*12900*/  IMAD.U32 R6, RZ, RZ, UR47 ;  /* 0x0000002fff067e24 */ /* 0x000fe2000f8e00ff */
[----:B-1----:R-:W-:-:S04]  /*12910*/  LOP3.LUT R2, R2, 0x7f, RZ, 0xc0, !PT ;  /* 0x0000007f02027812 */ /* 0x002fc800078ec0ff */
[----:B------:R-:W-:-:S13]  /*12920*/  ISETP.NE.AND P0, PT, R2, RZ, PT ;  /* 0x000000ff0200720c */ /* 0x000fda0003f05270 */
[----:B------:R-:W-:Y:S05]  /*12930*/  @P0 BRA `(.L_x_915) ;  /* 0x0000000000340947 */ /* 0x000fea0003800000 */
[----:B------:R-:W1:Y:S01]  /*12940*/  S2R R7, SR_LANEID ;  /* 0x0000000000077919 */ /* 0x000e620000000000 */
[----:B------:R-:W-:Y:S01]  /*12950*/  VOTEU.ANY UR4, UPT, PT ;  /* 0x0000000000047886 */ /* 0x000fe200038e0100 */
[----:B0-----:R-:W0:Y:S01]  /*12960*/  LDC.64 R2, c[0x0][0xc80] ;  /* 0x00032000ff027b82 */ /* 0x001e220000000a00 */
[----:B------:R-:W1:Y:S08]  /*12970*/  FLO.U32 R0, UR4 ;  /* 0x0000000400007d00 */ /* 0x000e7000080e0000 */
[----:B------:R-:W0:Y:S01]  /*12980*/  POPC R5, UR4 ;  /* 0x0000000400057d09 */ /* 0x000e220008000000 */
[----:B-1----:R-:W-:-:S13]  /*12990*/  ISETP.EQ.U32.AND P1, PT, R0, R7, PT ;  /* 0x000000070000720c */ /* 0x002fda0003f22070 */
[----:B0-----:R-:W2:Y:S01]  /*129a0*/  @P1 ATOMG.E.ADD.STRONG.GPU PT, R3, desc[UR52][R2.64], R5 ;  /* 0x00000005020319a8 */ /* 0x001ea200081ee1f4 */
[----:B------:R-:W0:Y:S02]  /*129b0*/  S2R R4, SR_LTMASK ;  /* 0x0000000000047919 */ /* 0x000e240000003900 */
[----:B0-----:R-:W-:-:S04]  /*129c0*/  LOP3.LUT R4, R4, UR4, RZ, 0xc0, !PT ;  /* 0x0000000404047c12 */ /* 0x001fc8000f8ec0ff */
[----:B------:R-:W0:Y:S01]  /*129d0*/  POPC R7, R4 ;  /* 0x0000000400077309 */ /* 0x000e220000000000 */
[----:B--2---:R-:W0:Y:S02]  /*129e0*/  SHFL.IDX PT, R0, R3, R0, 0x1f ;  /* 0x00001f0003007589 */ /* 0x004e2400000e0000 */
[----:B0-----:R-:W-:-:S05]  /*129f0*/  IADD3 R0, R0, UR49, R7 ;  /* 0x0000003100007c10 */ /* 0x001fca000fffe007 */
[----:B------:R1:W-:Y:S02]  /*12a00*/  STL [R1+0xc], R0 ;  /* 0x00000c0001007387 */ /* 0x0003e40000100800 */
.L_x_915:
[----:B------:R-:W-:Y:S05]  /*12a10*/  BSYNC B0 ;  /* 0x0000000000007941 */ /* 0x000fea0003800000 */
.L_x_914:
[----:B------:R-:W-:-:S13]  /*12a20*/  ISETP.NE.AND P1, PT, R6, 0x3, PT ;  /* 0x000000030600780c */ /* 0x000fda0003f25270 */
[----:B------:R-:W-:Y:S05]  /*12a30*/  @!P1 BRA `(.L_x_916) ;  /* 0x0000000000049947 */ /* 0x000fea0003800000 */
[----:B------:R-:W-:Y:S01]  /*12a40*/  BPT.TRAP 0x1 ;  /* 0x000000040000795c */ /* 0x000fe20000300000 */
.L_x_916:
[----:B-1----:R-:W-:Y:S01]  /*12a50*/  LOP3.LUT R0, R23, 0x1, RZ, 0x3c, !PT ;  /* 0x0000000117007812 */ /* 0x002fe200078e3cff */
[----:B0-----:R-:W-:Y:S01]  /*12a60*/  IMAD R3, R22, 0x8, R16 ;  /* 0x0000000816037824 */ /* 0x001fe200078e0210 */
[----:B------:R-:W-:Y:S02]  /*12a70*/  BSSY B0, `(.L_x_917) ;  /* 0x0000004000007945 */ /* 0x000fe40003800000 */
[----:B------:R-:W-:-:S04]  /*12a80*/  SHF.L.U32 R0, R0, 0x1f, RZ ;  /* 0x0000001f00007819 */ /* 0x000fc800000006ff */
[----:B------:R-:W0:Y:S02]  /*12a90*/  SYNCS.PHASECHK.TRANS64.TRYWAIT P2, [R3+URZ+0x19c70], R0 ;  /* 0x019c7000030075a7 */ /* 0x000e24000804017f */
[----:B0-----:R-:W-:Y:S05]  /*12aa0*/  @!P2 BRA `(.L_x_918) ;  /* 0x0000001c00c0a947 */ /* 0x001fea0003800000 */
.L_x_984:
[----:B------:R-:W-:Y:S05]  /*12ab0*/  BSYNC B0 ;  /* 0x0000000000007941 */ /* 0x000fea0003800000 */
.L_x_917:
[----:B------:R-:W-:-:S05]  /*12ac0*/  IMAD.U32 R2, RZ, RZ, UR48 ;  /* 0x00000030ff027e24 */ /* 0x000fca000f8e00ff */
[----:B------:R-:W-:-:S13]  /*12ad0*/  ISETP.NE.AND P2, PT, R2, 0x3, PT ;  /* 0x000000030200780c */ /* 0x000fda0003f45270 */
[----:B------:R-:W-:Y:S05]  /*12ae0*/  @!P2 BRA `(.L_x_919) ;  /* 0x000000000004a947 */ /* 0x000fea0003800000 */
[----:B------:R-:W-:Y:S01]  /*12af0*/  BPT.TRAP 0x1 ;  /* 0x000000040000795c */ /* 0x000fe20000300000 */
.L_x_919:
[----:B0-----:R-:W-:-:S04]  /*12b00*/  SHF.L.U32 R0, R23, 0x1f, RZ ;  /* 0x0000001f17007819 */ /* 0x001fc800000006ff */
[----:B------:R-:W0:Y:S02]  /*12b10*/  SYNCS.PHASECHK.TRANS64.TRYWAIT P2, [R3+URZ+0x19c60], R0 ;  /* 0x019c6000030075a7 */ /* 0x000e24000804017f */
[----:B0-----:R-:W-:Y:S05]  /*12b20*/  @!P2 BRA `(.L_x_920) ;  /* 0x0000001c00b4a947 */ /* 0x001fea0003800000 */
.L_x_985:
[----:B------:R-:W2:Y:S04]  /*12b30*/  LDL R4, [R1+0x8] ;  /* 0x0000080001047983 */ /* 0x000ea80000100800 */
[----:B------:R-:W3:Y:S01]  /*12b40*/  LDL R10, [R1+0x4] ;  /* 0x00000400010a7983 */ /* 0x000ee20000100800 */
[----:B------:R-:W-:Y:S01]  /*12b50*/  IMAD R2, R22, 0x3000, RZ ;  /* 0x0000300016027824 */ /* 0x000fe200078e02ff */
[----:B------:R-:W-:Y:S05]  /*12b60*/  WARPSYNC.ALL ;  /* 0x0000000000007948 */ /* 0x000fea0003800000 */
[----:B------:R-:W1:Y:S02]  /*12b70*/  S2R R12, SR_TID.X ;  /* 0x00000000000c7919 */ /* 0x000e640000002100 */
[----:B-1----:R-:W-:Y:S01]  /*12b80*/  LOP3.LUT P2, RZ, R12, 0x4, RZ, 0xc0, !PT ;  /* 0x000000040cff7812 */ /* 0x002fe2000784c0ff */
[----:B------:R-:W-:-:S05]  /*12b90*/  IMAD.MOV.U32 R12, RZ, RZ, 0x40 ;  /* 0x00000040ff0c7424 */ /* 0x000fca00078e00ff */
[----:B------:R-:W-:Y:S02]  /*12ba0*/  SEL R12, R12, 0xffffffc0, !P2 ;  /* 0xffffffc00c0c7807 */ /* 0x000fe40005000000 */
[----:B--2---:R-:W-:-:S05]  /*12bb0*/  LOP3.LUT R5, R2, R4, RZ, 0xfc, !PT ;  /* 0x0000000402057212 */ /* 0x004fca00078efcff */
[----:B0-----:R-:W-:-:S05]  /*12bc0*/  IMAD.IADD R0, R16, 0x1, R5 ;  /* 0x0000000110007824 */ /* 0x001fca00078e0205 */
[----:B------:R-:W0:Y:S02]  /*12bd0*/  LDSM.16.MT88.4 R4, [R0+0x9000] ;  /* 0x009000000004783b */ /* 0x000e240000004200 */
[C-C-:B0-----:R-:W-:Y:S02]  /*12be0*/  PRMT R8, R4.reuse, 0x6420, R5.reuse ;  /* 0x0000642004087816 */ /* 0x141fe40000000005 */
[----:B------:R-:W-:Y:S02]  /*12bf0*/  PRMT R9, R4, 0x7531, R5 ;  /* 0x0000753104097816 */ /* 0x000fe40000000005 */
[----:B---3--:R-:W-:Y:S02]  /*12c00*/  LOP3.LUT R5, R2, R10, RZ, 0xfc, !PT ;  /* 0x0000000a02057212 */ /* 0x008fe400078efcff */
[C-C-:B------:R-:W-:Y:S02]  /*12c10*/  PRMT R10, R6.reuse, 0x6420, R7.reuse ;  /* 0x00006420060a7816 */ /* 0x140fe40000000007 */
[----:B------:R-:W-:Y:S01]  /*12c20*/  PRMT R11, R6, 0x7531, R7 ;  /* 0x00007531060b7816 */ /* 0x000fe20000000007 */
[----:B------:R-:W-:-:S05]  /*12c30*/  IMAD.IADD R2, R16, 0x1, R5 ;  /* 0x0000000110027824 */ /* 0x000fca00078e0205 */
        /* <DEDUP_REMOVED lines=42> */
.L_x_921:
[----:B-1----:R1:W-:Y:S01]  /*12ee0*/  SYNCS.ARRIVE.TRANS64.A1T0 RZ, [R3+URZ+0x19c50], RZ ;  /* 0x019c50ff03ff79a7 */ /* 0x0023e2000810003f */
[----:B------:R-:W-:Y:S06]  /*12ef0*/  BAR.SYNC.DEFER_BLOCKING 0x2, 0x80 ;  /* 0x0082000000007b1d */ /* 0x000fec0000010000 */
[----:B------:R-:W-:Y:S05]  /*12f00*/  @!P1 BRA `(.L_x_922) ;  /* 0x0000000000049947 */ /* 0x000fea0003800000 */
[----:B------:R-:W-:Y:S01]  /*12f10*/  BPT.TRAP 0x1 ;  /* 0x000000040000795c */ /* 0x000fe20000300000 */
.L_x_922:
[----:B------:R-:W-:Y:S02]  /*12f20*/  VIADD R0, R3, 0x19c80 ;  /* 0x00019c8003007836 */ /* 0x000fe40000000000 */
[----:B------:R-:W-:-:S03]  /*12f30*/  VIADD R22, R22, 0x1 ;  /* 0x0000000116167836 */ /* 0x000fc60000000000 */
[----:B------:R-:W-:Y:S02]  /*12f40*/  PRMT R0, R29, 0x654, R0 ;  /* 0x000006541d007816 */ /* 0x000fe40000000000 */
[C---:B------:R-:W-:Y:S02]  /*12f50*/  ISETP.NE.AND P1, PT, R22.reuse, 0x2, PT ;  /* 0x000000021600780c */ /* 0x040fe40003f25270 */
[----:B------:R2:W-:Y:S02]  /*12f60*/  SYNCS.ARRIVE.TRANS64.RED.A1T0 RZ, [R0+URZ], RZ ;  /* 0x000000ff00ff79a7 */ /* 0x0005e4000810043f */
[----:B0-----:R-:W-:Y:S02]  /*12f70*/  SEL R2, RZ, 0x1, P1 ;  /* 0x00000001ff027807 */ /* 0x001fe40000800000 */
[----:B------:R-:W-:Y:S02]  /*12f80*/  SEL R22, R22, RZ, P1 ;  /* 0x000000ff16167207 */ /* 0x000fe40000800000 */
[----:B------:R-:W-:-:S07]  /*12f90*/  LOP3.LUT R23, R23, R2, RZ, 0x3c, !PT ;  /* 0x0000000217177212 */ /* 0x000fce00078e3cff */
.L_x_863:
[----:B------:R-:W-:Y:S05]  /*12fa0*/  BSYNC B7 ;  /* 0x0000000000077941 */ /* 0x000fea0003800000 */
.L_x_861:
[----:B------:R3:W5:Y:S01]  /*12fb0*/  LDL R2, [R1+0xc] ;  /* 0x00000c0001027983 */ /* 0x0007620000100800 */
[----:B------:R-:W-:-:S13]  /*12fc0*/  LOP3.LUT P1, RZ, R17, 0x800, RZ, 0xc0, !PT ;  /* 0x0000080011ff7812 */ /* 0x000fda000782c0ff */
[----:B---3--:R-:W-:Y:S05]  /*12fd0*/  @!P1 BRA `(.L_x_923) ;  /* 0x0000000000249947 */ /* 0x008fea0003800000 */
[----:B------:R-:W3:Y:S08]  /*12fe0*/  S2UR UR4, SR_CgaCtaId ;  /* 0x00000000000479c3 */ /* 0x000ef00000008800 */
[----:B------:R-:W-:Y:S01]  /*12ff0*/  BAR.SYNC.DEFER_BLOCKING 0x5, 0x200 ;  /* 0x0148000000007b1d */ /* 0x000fe20000010000 */
[----:B------:R-:W-:Y:S01]  /*13000*/  MOV R16, 0x400 ;  /* 0x0000040000107802 */ /* 0x000fe20000000f00 */
[----:B---3--:R-:W-:-:S05]  /*13010*/  IMAD.U32 R29, RZ, RZ, UR4 ;  /* 0x00000004ff1d7e24 */ /* 0x008fca000f8e00ff */
[----:B------:R-:W-:-:S05]  /*13020*/  LEA R16, R29, R16, 0x18 ;  /* 0x000000101d107211 */ /* 0x000fca00078ec0ff */
[----:B-----5:R-:W3:Y:S04]  /*13030*/  LDS R2, [R16+0x19cd0] ;  /* 0x019cd00010027984 */ /* 0x020ee80000000800 */
[----:B---3--:R3:W-:Y:S01]  /*13040*/  STL [R1+0xc], R2 ;  /* 0x00000c0201007387 */ /* 0x0087e20000100800 */
[----:B------:R-:W-:Y:S06]  /*13050*/  BAR.ARV 0x4, 0x200 ;  /* 0x0108000000007b1d */ /* 0x000fec0000002000 */
[----:B------:R-:W-:Y:S05]  /*13060*/  BRA `(.L_x_924) ;  /* 0x0000000000207947 */ /* 0x000fea0003800000 */
.L_x_923:
[----:B------:R-:W3:Y:S01]  /*13070*/  @!P0 S2R R29, SR_CgaCtaId ;  /* 0x00000000001d8919 */ /* 0x000ee20000008800 */
[----:B0-2---:R-:W-:Y:S01]  /*13080*/  @!P0 MOV R0, 0x400 ;  /* 0x0000040000008802 */ /* 0x005fe20000000f00 */
[----:B------:R-:W-:Y:S03]  /*13090*/  BAR.SYNC.DEFER_BLOCKING 0x4, 0x200 ;  /* 0x0108000000007b1d */ /* 0x000fe60000010000 */
[----:B---3--:R-:W-:-:S03]  /*130a0*/  @!P0 LEA R16, R29, R0, 0x18 ;  /* 0x000000001d108211 */ /* 0x008fc600078ec0ff */
[----:B-----5:R-:W0:Y:S04]  /*130b0*/  SHFL.IDX PT, R0, R2, RZ, 0x1f ;  /* 0x00001fff02007589 */ /* 0x020e2800000e0000 */
[----:B------:R4:W-:Y:S04]  /*130c0*/  @!P0 STS [R16+0x19cd0], R2 ;  /* 0x019cd00210008388 */ /* 0x0009e80000000800 */
[----:B0-----:R4:W-:Y:S01]  /*130d0*/  STL [R1+0xc], R0 ;  /* 0x00000c0001007387 */ /* 0x0019e20000100800 */
[----:B------:R-:W-:Y:S06]  /*130e0*/  BAR.ARV 0x5, 0x200 ;  /* 0x0148000000007b1d */ /* 0x000fec0000002000 */
.L_x_924:
[----:B0-2-4-:R-:W2:Y:S01]  /*130f0*/  LDL R0, [R1+0xc] ;  /* 0x00000c0001007983 */ /* 0x015ea20000100800 */
[----:B------:R-:W-:Y:S02]  /*13100*/  ULDC UR4, c[0x0][0xc38] ;  /* 0x00030e0000047ab9 */ /* 0x000fe40000000800 */
[----:B--2---:R-:W-:-:S13]  /*13110*/  ISETP.GE.AND P0, PT, R0, UR4, PT ;  /* 0x0000000400007c0c */ /* 0x004fda000bf06270 */
[----:B------:R-:W-:Y:S05]  /*13120*/  @!P0 BRA `(.L_x_925) ;  /* 0xffffffc000888947 */ /* 0x000fea000383ffff */
.L_x_852:
[----:B------:R-:W2:Y:S01]  /*13130*/  LDL.LU R0, [R1+0x14] ;  /* 0x0000140001007983 */ /* 0x000ea20000300800 */
[----:B------:R-:W-:Y:S01]  /*13140*/  BSSY B0, `(.L_x_926) ;  /* 0x000000b000007945 */ /* 0x000fe20003800000 */
[----:B------:R-:W0:Y:S01]  /*13150*/  S2R R5, SR_CgaCtaId ;  /* 0x0000000000057919 */ /* 0x000e220000008800 */
[----:B--2---:R-:W-:-:S05]  /*13160*/  VIADD R0, R0, 0x1 ;  /* 0x0000000100007836 */ /* 0x004fca0000000000 */
[----:B---3--:R-:W-:-:S04]  /*13170*/  LEA.HI R2, R0, R0, RZ, 0x1 ;  /* 0x0000000000027211 */ /* 0x008fc800078f08ff */
[----:B-1----:R-:W-:Y:S02]  /*13180*/  LOP3.LUT R3, R2, 0xfffffffe, RZ, 0xc0, !PT ;  /* 0xfffffffe02037812 */ /* 0x002fe400078ec0ff */
[----:B------:R-:W-:-:S03]  /*13190*/  MOV R2, 0x400 ;  /* 0x0000040000027802 */ /* 0x000fc60000000f00 */
[----:B------:R-:W-:Y:S01]  /*131a0*/  IMAD.IADD R0, R0, 0x1, -R3 ;  /* 0x0000000100007824 */ /* 0x000fe200078e0a03 */
[----:B0-----:R-:W-:-:S04]  /*131b0*/  LEA R5, R5, R2, 0x18 ;  /* 0x0000000205057211 */ /* 0x001fc800078ec0ff */
[----:B------:R-:W-:-:S04]  /*131c0*/  SHF.L.U32 R0, R0, 0x1f, RZ ;  /* 0x0000001f00007819 */ /* 0x000fc800000006ff */
[----:B------:R-:W0:Y:S02]  /*131d0*/  SYNCS.PHASECHK.TRANS64.TRYWAIT P0, [R5+URZ+0x19c20], R0 ;  /* 0x019c2000050075a7 */ /* 0x000e24000800017f */
[----:B0-----:R-:W-:Y:S05]  /*131e0*/  @!P0 BRA `(.L_x_927) ;  /* 0x0000001800188947 */ /* 0x001fea0003800000 */
.L_x_986:
[----:B------:R-:W-:Y:S05]  /*131f0*/  BSYNC B0 ;  /* 0x0000000000007941 */ /* 0x000fea0003800000 */
.L_x_926:
[----:B------:R-:W-:-:S03]  /*13200*/  UMOV UR4, 0xffffffff ;  /* 0xffffffff00047882 */ /* 0x000fc60000000000 */
[----:B------:R-:W-:Y:S05]  /*13210*/  BRA.DIV UR4, `(.L_x_928) ;  /* 0x0000001a04207947 */ /* 0x000fea000b800000 */
[----:B0-----:R-:W0:Y:S02]  /*13220*/  S2R R0, SR_TID.X ;  /* 0x0000000000007919 */ /* 0x001e240000002100 */
[----:B0-----:R-:W-:-:S04]  /*13230*/  SHF.R.U32.HI R0, RZ, 0x5, R0 ;  /* 0x00000005ff007819 */ /* 0x001fc80000011600 */
[----:B------:R-:W-:-:S05]  /*13240*/  LOP3.LUT R0, R0, 0x3, RZ, 0xc0, !PT ;  /* 0x0000000300007812 */ /* 0x000fca00078ec0ff */
[----:B------:R0:W1:Y:S02]  /*13250*/  SHFL.IDX PT, R14, R0, RZ, 0x1f ;  /* 0x00001fff000e7589 */ /* 0x00006400000e0000 */
.L_x_989:
[----:B-1----:R-:W-:Y:S01]  /*13260*/  ISETP.NE.AND P0, PT, R14, RZ, PT ;  /* 0x000000ff0e00720c */ /* 0x002fe20003f05270 */
[----:B------:R-:W-:-:S12]  /*13270*/  BSSY B0, `(.L_x_929) ;  /* 0x000002c000007945 */ /* 0x000fd80003800000 */
[----:B------:R-:W-:Y:S05]  /*13280*/  @P0 BRA `(.L_x_930) ;  /* 0x0000000000a80947 */ /* 0x000fea0003800000 */
[----:B------:R-:W-:-:S03]  /*13290*/  UMOV UR4, 0xffffffff ;  /* 0xffffffff00047882 */ /* 0x000fc60000000000 */
[----:B------:R-:W-:Y:S05]  /*132a0*/  BRA.DIV UR4, `(.L_x_931) ;  /* 0x0000001a04307947 */ /* 0x000fea000b800000 */
[----:B------:R-:W-:-:S13]  /*132b0*/  ELECT P6, URZ, PT ;  /* 0x00000000003f782f */ /* 0x000fda00038c0000 */
.L_x_992:
[----:B------:R-:W-:Y:S05]  /*132c0*/  @!P6 BRA `(.L_x_930) ;  /* 0x000000000098e947 */ /* 0x000fea0003800000 */
[----:B------:R-:W-:-:S06]  /*132d0*/  ULOP3.LUT UR4, UR38, 0x2, URZ, 0xfc, !UPT ;  /* 0x0000000226047892 */ /* 0x000fcc000f8efc3f */
[----:B0-----:R-:W-:-:S05]  /*132e0*/  IMAD.U32 R0, RZ, RZ, UR4 ;  /* 0x00000004ff007e24 */ /* 0x001fca000f8e00ff */
[----:B------:R-:W-:-:S13]  /*132f0*/  ISETP.NE.AND P0, PT, R0, 0x3, PT ;  /* 0x000000030000780c */ /* 0x000fda0003f05270 */
[----:B------:R-:W-:Y:S05]  /*13300*/  @!P0 BRA `(.L_x_932) ;  /* 0x0000000000048947 */ /* 0x000fea0003800000 */
[----:B------:R-:W-:Y:S01]  /*13310*/  BPT.TRAP 0x1 ;  /* 0x000000040000795c */ /* 0x000fe20000300000 */
.L_x_932:
[C---:B------:R-:W-:Y:S01]  /*13320*/  IMAD R3, R22.reuse, 0x8, R5 ;  /* 0x0000000816037824 */ /* 0x040fe200078e0205 */
[----:B------:R-:W-:Y:S01]  /*13330*/  SHF.L.U32 R2, R23, 0x1f, RZ ;  /* 0x0000001f17027819 */ /* 0x000fe200000006ff */
[----:B------:R-:W-:-:S03]  /*13340*/  VIADD R22, R22, 0x1 ;  /* 0x0000000116167836 */ /* 0x000fc60000000000 */
[----:B------:R-:W0:Y:S02]  /*13350*/  SYNCS.PHASECHK.TRANS64.TRYWAIT P1, [R3+URZ+0x19c40], R2 ;  /* 0x019c4002030075a7 */ /* 0x000e24000802017f */
[----:B------:R-:W-:-:S04]  /*13360*/  ISETP.NE.AND P2, PT, R22, 0x2, PT ;  /* 0x000000021600780c */ /* 0x000fc80003f45270 */
[----:B------:R-:W-:Y:S01]  /*13370*/  SEL R0, RZ, 0x1, P2 ;  /* 0x00000001ff007807 */ /* 0x000fe20001000000 */
[----:B0-----:R-:W-:Y:S08]  /*13380*/  @!P1 BRA `(.L_x_933) ;  /* 0x0000001800189947 */ /* 0x001ff00003800000 */
.L_x_993:
[----:B------:R-:W-:Y:S02]  /*13390*/  SEL R22, R22, RZ, P2 ;  /* 0x000000ff16167207 */ /* 0x000fe40001000000 */
[----:B------:R-:W-:Y:S01]  /*133a0*/  LOP3.LUT R0, R23, R0, RZ, 0x3c, !PT ;  /* 0x0000000017007212 */ /* 0x000fe200078e3cff */
[----:B------:R-:W-:Y:S06]  /*133b0*/  @!P0 BRA `(.L_x_934) ;  /* 0x0000000000048947 */ /* 0x000fec0003800000 */
[----:B------:R-:W-:Y:S01]  /*133c0*/  BPT.TRAP 0x1 ;  /* 0x000000040000795c */ /* 0x000fe20000300000 */
.L_x_934:
[----:B------:R-:W-:Y:S01]  /*133d0*/  IMAD R5, R22, 0x8, R5 ;  /* 0x0000000816057824 */ /* 0x000fe200078e0205 */
[----:B------:R-:W-:-:S04]  /*133e0*/  SHF.L.U32 R0, R0, 0x1f, RZ ;  /* 0x0000001f00007819 */ /* 0x000fc800000006ff */
[----:B------:R-:W1:Y:S02]  /*133f0*/  SYNCS.PHASECHK.TRANS64.TRYWAIT P1, [R5+URZ+0x19c40], R0 ;  /* 0x019c4000050075a7 */ /* 0x000e64000802017f */
[----:B-1----:R-:W-:Y:S05]  /*13400*/  @!P1 BRA `(.L_x_935) ;  /* 0x00000018000c9947 */ /* 0x002fea0003800000 */
.L_x_994:
[----:B------:R-:W-:Y:S05]  /*13410*/  @!P0 BRA `(.L_x_936) ;  /* 0x0000000000048947 */ /* 0x000fea0003800000 */
[----:B------:R-:W-:Y:S01]  /*13420*/  BPT.TRAP 0x1 ;  /* 0x000000040000795c */ /* 0x000fe20000300000 */
.L_x_936:
[----:B------:R-:W2:Y:S02]  /*13430*/  SYNCS.PHASECHK.TRANS64.TRYWAIT P1, [R3+URZ+0x19c60], R2 ;  /* 0x019c6002030075a7 */ /* 0x000ea4000802017f */
[----:B--2---:R-:W-:Y:S05]  /*13440*/  @!P1 BRA `(.L_x_937) ;  /* 0x0000001800109947 */ /* 0x004fea0003800000 */
.L_x_995:
[----:B------:R-:W-:Y:S05]  /*13450*/  @!P0 BRA `(.L_x_938) ;  /* 0x0000000000048947 */ /* 0x000fea0003800000 */
[----:B------:R-:W-:Y:S01]  /*13460*/  BPT.TRAP 0x1 ;  /* 0x000000040000795c */ /* 0x000fe20000300000 */
.L_x_938:
[----:B------:R-:W3:Y:S02]  /*13470*/  SYNCS.PHASECHK.TRANS64.TRYWAIT P1, [R5+URZ+0x19c60], R0 ;  /* 0x019c6000050075a7 */ /* 0x000ee4000802017f */
[----:B---3--:R-:W-:Y:S05]  /*13480*/  @!P1 BRA `(.L_x_939) ;  /* 0x0000001800149947 */ /* 0x008fea0003800000 */
.L_x_996:
[----:B------:R-:W-:Y:S05]  /*13490*/  @!P0 BRA `(.L_x_940) ;  /* 0x0000000000048947 */ /* 0x000fea0003800000 */
[----:B------:R-:W-:Y:S01]  /*134a0*/  BPT.TRAP 0x1 ;  /* 0x000000040000795c */ /* 0x000fe20000300000 */
.L_x_940:
[----:B------:R-:W4:Y:S02]  /*134b0*/  SYNCS.PHASECHK.TRANS64.TRYWAIT P1, [R3+URZ+0x19c80], R2 ;  /* 0x019c8002030075a7 */ /* 0x000f24000802017f */
[----:B----4-:R-:W-:Y:S05]  /*134c0*/  @!P1 BRA `(.L_x_941) ;  /* 0x0000001800189947 */ /* 0x010fea0003800000 */
.L_x_997:
[----:B------:R-:W-:Y:S05]  /*134d0*/  @!P0 BRA `(.L_x_942) ;  /* 0x0000000000048947 */ /* 0x000fea0003800000 */
[----:B------:R-:W-:Y:S01]  /*134e0*/  BPT.TRAP 0x1 ;  /* 0x000000040000795c */ /* 0x000fe20000300000 */
.L_x_942:
[----:B------:R0:W0:Y:S02]  /*134f0*/  SYNCS.PHASECHK.TRANS64.TRYWAIT P0, [R5+URZ+0x19c80], R0 ;  /* 0x019c8000050075a7 */ /* 0x000024000800017f */
[----:B0-----:R-:W-:Y:S05]  /*13500*/  @!P0 NANOSLEEP.SYNCS 0x989680 ;  /* 0x009896800000895d */ /* 0x001fea0003900000 */
[----:B------:R-:W0:Y:S02]  /*13510*/  @!P0 SYNCS.PHASECHK.TRANS64 P0, [R5+URZ+0x19c80], R0 ;  /* 0x019c8000050085a7 */ /* 0x000e24000800007f */
[----:B0-----:R-:W-:Y:S05]  /*13520*/  @!P0 BRA `(.L_x_942) ;  /* 0xfffffffc00f08947 */ /* 0x001fea000383ffff */
.L_x_930:
[----:B------:R-:W-:Y:S05]  /*13530*/  BSYNC B0 ;  /* 0x0000000000007941 */ /* 0x000fea0003800000 */
.L_x_929:
[----:B------:R-:W-:Y:S05]  /*13540*/  EXIT ;  /* 0x000000000000794d */ /* 0x000fea0003800000 */
.L_x_765:
[----:B0-----:R-:W-:-:S04]  /*13550*/  IMAD.U32 R3, RZ, RZ, UR46 ;  /* 0x0000002eff037e24 */ /* 0x001fc8000f8e00ff */
[----:B------:R0:W1:Y:S03]  /*13560*/  SYNCS.PHASECHK.TRANS64.TRYWAIT P1, [R3+URZ+0x19c00], R0 ;  /* 0x019c0000030075a7 */ /* 0x000066000802017f */
[----:B-1----:R-:W-:Y:S05]  /*13570*/  @!P1 NANOSLEEP.SYNCS 0x989680 ;  /* 0x009896800000995d */ /* 0x002fea0003900000 */
[----:B------:R-:W1:Y:S02]  /*13580*/  @!P1 SYNCS.PHASECHK.TRANS64 P1, [R3+URZ+0x19c00], R0 ;  /* 0x019c0000030095a7 */ /* 0x000e64000802007f */
[----:B-1----:R-:W-:Y:S05]  /*13590*/  @!P1 BRA `(.L_x_765) ;  /* 0xfffffffc00ec9947 */ /* 0x002fea000383ffff */
[----:B------:R-:W-:Y:S05]  /*135a0*/  BRA `(.L_x_943) ;  /* 0xfffffee400907947 */ /* 0x000fea000383ffff */
.L_x_769:
[----:B-1----:R1:W2:Y:S02]  /*135b0*/  SYNCS.PHASECHK.TRANS64.TRYWAIT P1, [R3+URZ+0x19c30], R0 ;  /* 0x019c3000030075a7 */ /* 0x0022a4000802017f */
[----:B--2---:R-:W-:Y:S05]  /*135c0*/  @!P1 NANOSLEEP.SYNCS 0x989680 ;  /* 0x009896800000995d */ /* 0x004fea0003900000 */
[----:B------:R-:W2:Y:S02]  /*135d0*/  @!P1 SYNCS.PHASECHK.TRANS64 P1, [R3+URZ+0x19c30], R0 ;  /* 0x019c3000030095a7 */ /* 0x000ea4000802007f */
[----:B--2---:R-:W-:Y:S05]  /*135e0*/  @!P1 BRA `(.L_x_769) ;  /* 0xfffffffc00f09947 */ /* 0x004fea000383ffff */
[----:B------:R-:W-:Y:S05]  /*135f0*/  BRA `(.L_x_768) ;  /* 0xfffffee400ac7947 */ /* 0x000fea000383ffff */
.L_x_786:
[----:B-1----:R-:W-:-:S04]  /*13600*/  IMAD.U32 R5, RZ, RZ, UR19 ;  /* 0x00000013ff057e24 */ /* 0x002fc8000f8e00ff */
[----:B------:R1:W2:Y:S03]  /*13610*/  SYNCS.PHASECHK.TRANS64.TRYWAIT P1, [R5+URZ+0x19c30], R0 ;  /* 0x019c3000050075a7 */ /* 0x0002a6000802017f */
[----:B--2---:R-:W-:Y:S05]  /*13620*/  @!P1 NANOSLEEP.SYNCS 0x989680 ;  /* 0x009896800000995d */ /* 0x004fea0003900000 */
[----:B------:R-:W2:Y:S02]  /*13630*/  @!P1 SYNCS.PHASECHK.TRANS64 P1, [R5+URZ+0x19c30], R0 ;  /* 0x019c3000050095a7 */ /* 0x000ea4000802007f */
[----:B--2---:R-:W-:Y:S05]  /*13640*/  @!P1 BRA `(.L_x_786) ;  /* 0xfffffffc00ec9947 */ /* 0x004fea000383ffff */
[----:B------:R-:W-:Y:S05]  /*13650*/  BRA `(.L_x_785) ;  /* 0xffffff18003c7947 */ /* 0x000fea000383ffff */
.L_x_790:
[----:B-1----:R-:W-:-:S04]  /*13660*/  IMAD.U32 R5, RZ, RZ, UR11 ;  /* 0x0000000bff057e24 */ /* 0x002fc8000f8e00ff */
[----:B------:R1:W2:Y:S03]  /*13670*/  SYNCS.PHASECHK.TRANS64.TRYWAIT P1, [R5+URZ+0x19c50], R0 ;  /* 0x019c5000050075a7 */ /* 0x0002a6000802017f */
[----:B--2---:R-:W-:Y:S05]  /*13680*/  @!P1 NANOSLEEP.SYNCS 0x989680 ;  /* 0x009896800000995d */ /* 0x004fea0003900000 */
[----:B------:R-:W2:Y:S02]  /*13690*/  @!P1 SYNCS.PHASECHK.TRANS64 P1, [R5+URZ+0x19c50], R0 ;  /* 0x019c5000050095a7 */ /* 0x000ea4000802007f */
[----:B--2---:R-:W-:Y:S05]  /*136a0*/  @!P1 BRA `(.L_x_790) ;  /* 0xfffffffc00ec9947 */ /* 0x004fea000383ffff */
[----:B------:R-:W-:Y:S05]  /*136b0*/  BRA `(.L_x_789) ;  /* 0xffffff18008c7947 */ /* 0x000fea000383ffff */
.L_x_809:
[----:B-1----:R-:W-:-:S04]  /*136c0*/  IMAD.U32 R9, RZ, RZ, UR6 ;  /* 0x00000006ff097e24 */ /* 0x002fc8000f8e00ff */
[----:B------:R1:W2:Y:S03]  /*136d0*/  SYNCS.PHASECHK.TRANS64.TRYWAIT P1, [R9+URZ+0x19c30], R0 ;  /* 0x019c3000090075a7 */ /* 0x0002a6000802017f */
[----:B--2---:R-:W-:Y:S05]  /*136e0*/  @!P1 NANOSLEEP.SYNCS 0x989680 ;  /* 0x009896800000995d */ /* 0x004fea0003900000 */
[----:B------:R-:W2:Y:S02]  /*136f0*/  @!P1 SYNCS.PHASECHK.TRANS64 P1, [R9+URZ+0x19c30], R0 ;  /* 0x019c3000090095a7 */ /* 0x000ea4000802007f */
[----:B--2---:R-:W-:Y:S05]  /*13700*/  @!P1 BRA `(.L_x_809) ;  /* 0xfffffffc00ec9947 */ /* 0x004fea000383ffff */
[----:B------:R-:W-:Y:S05]  /*13710*/  BRA `(.L_x_808) ;  /* 0xffffff4400d47947 */ /* 0x000fea000383ffff */
.L_x_813:
[----:B-1----:R-:W-:-:S04]  /*13720*/  IMAD.U32 R9, RZ, RZ, UR11 ;  /* 0x0000000bff097e24 */ /* 0x002fc8000f8e00ff */
[----:B------:R1:W2:Y:S03]  /*13730*/  SYNCS.PHASECHK.TRANS64.TRYWAIT P1, [R9+URZ+0x19c50], R0 ;  /* 0x019c5000090075a7 */ /* 0x0002a6000802017f */
[----:B--2---:R-:W-:Y:S05]  /*13740*/  @!P1 NANOSLEEP.SYNCS 0x989680 ;  /* 0x009896800000995d */ /* 0x004fea0003900000 */
[----:B------:R-:W2:Y:S02]  /*13750*/  @!P1 SYNCS.PHASECHK.TRANS64 P1, [R9+URZ+0x19c50], R0 ;  /* 0x019c5000090095a7 */ /* 0x000ea4000802007f */
[----:B--2---:R-:W-:Y:S05]  /*13760*/  @!P1 BRA `(.L_x_813) ;  /* 0xfffffffc00ec9947 */ /* 0x004fea000383ffff */
[----:B------:R-:W-:Y:S05]  /*13770*/  BRA `(.L_x_812) ;  /* 0xffffff4800247947 */ /* 0x000fea000383ffff */
.L_x_821:
[----:B-1----:R-:W-:-:S04]  /*13780*/  IMAD.U32 R5, RZ, RZ, UR6 ;  /* 0x00000006ff057e24 */ /* 0x002fc8000f8e00ff */
[----:B------:R1:W2:Y:S03]  /*13790*/  SYNCS.PHASECHK.TRANS64.TRYWAIT P1, [R5+URZ+0x19c30], R0 ;  /* 0x019c3000050075a7 */ /* 0x0002a6000802017f */
[----:B--2---:R-:W-:Y:S05]  /*137a0*/  @!P1 NANOSLEEP.SYNCS 0x989680 ;  /* 0x009896800000995d */ /* 0x004fea0003900000 */
[----:B------:R-:W2:Y:S02]  /*137b0*/  @!P1 SYNCS.PHASECHK.TRANS64 P1, [R5+URZ+0x19c30], R0 ;  /* 0x019c3000050095a7 */ /* 0x000ea4000802007f */
[----:B--2---:R-:W-:Y:S05]  /*137c0*/  @!P1 BRA `(.L_x_821) ;  /* 0xfffffffc00ec9947 */ /* 0x004fea000383ffff */
[----:B------:R-:W-:Y:S05]  /*137d0*/  BRA `(.L_x_820) ;  /* 0xffffff6000a87947 */ /* 0x000fea000383ffff */
.L_x_825:
[----:B-1----:R-:W-:-:S04]  /*137e0*/  IMAD.U32 R5, RZ, RZ, UR11 ;  /* 0x0000000bff057e24 */ /* 0x002fc8000f8e00ff */
[----:B------:R1:W2:Y:S03]  /*137f0*/  SYNCS.PHASECHK.TRANS64.TRYWAIT P1, [R5+URZ+0x19c50], R0 ;  /* 0x019c5000050075a7 */ /* 0x0002a6000802017f */
[----:B--2---:R-:W-:Y:S05]  /*13800*/  @!P1 NANOSLEEP.SYNCS 0x989680 ;  /* 0x009896800000995d */ /* 0x004fea0003900000 */
[----:B------:R-:W2:Y:S02]  /*13810*/  @!P1 SYNCS.PHASECHK.TRANS64 P1, [R5+URZ+0x19c50], R0 ;  /* 0x019c5000050095a7 */ /* 0x000ea4000802007f */
[----:B--2---:R-:W-:Y:S05]  /*13820*/  @!P1 BRA `(.L_x_825) ;  /* 0xfffffffc00ec9947 */ /* 0x004fea000383ffff */
[----:B------:R-:W-:Y:S05]  /*13830*/  BRA `(.L_x_824) ;  /* 0xffffff6000f87947 */ /* 0x000fea000383ffff */
.L_x_840:
[----:B-1----:R-:W-:-:S04]  /*13840*/  IMAD.U32 R5, RZ, RZ, UR14 ;  /* 0x0000000eff057e24 */ /* 0x002fc8000f8e00ff */
[----:B------:R1:W2:Y:S03]  /*13850*/  SYNCS.PHASECHK.TRANS64.TRYWAIT P1, [R5+URZ+0x19c50], R4 ;  /* 0x019c5004050075a7 */ /* 0x0002a6000802017f */
[----:B--2---:R-:W-:Y:S05]  /*13860*/  @!P1 NANOSLEEP.SYNCS 0x989680 ;  /* 0x009896800000995d */ /* 0x004fea0003900000 */
[----:B------:R-:W2:Y:S02]  /*13870*/  @!P1 SYNCS.PHASECHK.TRANS64 P1, [R5+URZ+0x19c50], R4 ;  /* 0x019c5004050095a7 */ /* 0x000ea4000802007f */
[----:B--2---:R-:W-:Y:S05]  /*13880*/  @!P1 BRA `(.L_x_840) ;  /* 0xfffffffc00ec9947 */ /* 0x004fea000383ffff */
[----:B------:R-:W-:Y:S05]  /*13890*/  BRA `(.L_x_839) ;  /* 0xffffff8c008c7947 */ /* 0x000fea000383ffff */
.L_x_872:
        /* <DEDUP_REMOVED lines=10> */
.L_x_944:
[----:B------:R-:W-:Y:S05]  /*13940*/  BRA `(.L_x_945) ;  /* 0xffffffc800607947 */ /* 0x000fea000383ffff */
.L_x_875:
[----:B0-----:R0:W1:Y:S02]  /*13950*/  SYNCS.PHASECHK.TRANS64.TRYWAIT P0, [R4+URZ+0x19c80], R21 ;  /* 0x019c8015040075a7 */ /* 0x001064000800017f */
[----:B-1----:R-:W-:Y:S05]  /*13960*/  @!P0 NANOSLEEP.SYNCS 0x989680 ;  /* 0x009896800000895d */ /* 0x002fea0003900000 */
[----:B------:R-:W1:Y:S02]  /*13970*/  @!P0 SYNCS.PHASECHK.TRANS64 P0, [R4+URZ+0x19c80], R21 ;  /* 0x019c8015040085a7 */ /* 0x000e64000800007f */
[----:B-1----:R-:W-:Y:S05]  /*13980*/  @!P0 BRA `(.L_x_875) ;  /* 0xfffffffc00f08947 */ /* 0x002fea000383ffff */
[----:B------:R-:W-:Y:S05]  /*13990*/  BRA `(.L_x_946) ;  /* 0xffffffcc00047947 */ /* 0x000fea000383ffff */
.L_x_876:
        /* <DEDUP_REMOVED lines=8> */
.L_x_948:
[----:B------:R-:W-:Y:S05]  /*13a20*/  BSYNC B0 ;  /* 0x0000000000007941 */ /* 0x000fea0003800000 */
.L_x_947:
        /* <DEDUP_REMOVED lines=9> */
.L_x_949:
[----:B------:R-:W-:Y:S02]  /*13ac0*/  IMAD.MOV.U32 R13, RZ, RZ, R9 ;  /* 0x000000ffff0d7224 */ /* 0x000fe400078e0009 */
[----:B------:R-:W-:Y:S02]  /*13ad0*/  IMAD.MOV.U32 R12, RZ, RZ, 0x1 ;  /* 0x00000001ff0c7424 */ /* 0x000fe400078e00ff */
[----:B------:R-:W-:-:S07]  /*13ae0*/  IMAD.MOV.U32 R2, RZ, RZ, R14 ;  /* 0x000000ffff027224 */ /* 0x000fce00078e000e */
[----:B------:R-:W-:Y:S05]  /*13af0*/  WARPSYNC.COLLECTIVE R15, `(.L_x_950) ;  /* 0x000000000f087348 */ /* 0x000fea0003c00000 */
[----:B------:R0:W1:Y:S02]  /*13b00*/  SHFL.IDX P6, R14, R13, R12, R11 ;  /* 0x0000000c0d0e7389 */ /* 0x00006400000c000b */
[----:B01----:R-:W-:Y:S01]  /*13b10*/  ENDCOLLECTIVE ;  /* 0x000000000000791b */ /* 0x003fe20003800000 */
.L_x_950:
[----:B------:R-:W-:-:S05]  /*13b20*/  IADD3 R2, P0, R26, R2, RZ ;  /* 0x000000021a027210 */ /* 0x000fca0007f1e0ff */
[----:B------:R-:W-:Y:S01]  /*13b30*/  IMAD.X R3, RZ, RZ, R0, P0 ;  /* 0x000000ffff037224 */ /* 0x000fe200000e0600 */
[----:B------:R-:W-:Y:S01]  /*13b40*/  ISETP.LT.OR P0, PT, R7, 0x1, P5 ;  /* 0x000000010700780c */ /* 0x000fe20002f01670 */
[----:B------:R-:W-:Y:S02]  /*13b50*/  IMAD.IADD R0, R16, 0x1, R10 ;  /* 0x0000000110007824 */ /* 0x000fe400078e020a */
[----:B------:R-:W-:-:S10]  /*13b60*/  IMAD.MOV.U32 R13, RZ, RZ, R8 ;  /* 0x000000ffff0d7224 */ /* 0x000fd400078e0008 */
[----:B------:R-:W-:Y:S01]  /*13b70*/  @!PT LDS RZ, [RZ] ;  /* 0x00000000fffff984 */ /* 0x000fe20000000800 */
[----:B------:R-:W-:Y:S01]  /*13b80*/  @!PT LDS RZ, [RZ] ;  /* 0x00000000fffff984 */ /* 0x000fe20000000800 */
[----:B------:R-:W-:Y:S01]  /*13b90*/  @!PT LDS RZ, [RZ] ;  /* 0x00000000fffff984 */ /* 0x000fe20000000800 */
[----:B------:R0:W-:Y:S01]  /*13ba0*/  LDGSTS.E.BYPASS.LTC128B.128 [R0+0x9000], desc[UR52][R2.64], !P0 ;  /* 0x0900000002007fae */ /* 0x0001e2000c101d74 */
[----:B------:R-:W-:Y:S01]  /*13bb0*/  ISETP.LT.OR P0, PT, R7, 0x1, P4 ;  /* 0x000000010700780c */ /* 0x000fe20002701670 */
[----:B------:R-:W-:-:S12]  /*13bc0*/  IMAD.MOV.U32 R9, RZ, RZ, R14 ;  /* 0x000000ffff097224 */ /* 0x000fd800078e000e */
[----:B0-----:R-:W-:Y:S05]  /*13bd0*/  WARPSYNC.COLLECTIVE R15, `(.L_x_951) ;  /* 0x000000000f087348 */ /* 0x001fea0003c00000 */
[----:B------:R1:W2:Y:S02]  /*13be0*/  SHFL.IDX P6, R14, R13, R12, R11 ;  /* 0x0000000c0d0e7389 */ /* 0x0002a400000c000b */
[----:B012---:R-:W-:Y:S01]  /*13bf0*/  ENDCOLLECTIVE ;  /* 0x000000000000791b */ /* 0x007fe20003800000 */
.L_x_951:
[----:B------:R-:W-:Y:S01]  /*13c00*/  @!PT LDS RZ, [RZ] ;  /* 0x00000000fffff984 */ /* 0x000fe20000000800 */
[----:B------:R-:W-:Y:S01]  /*13c10*/  @!PT LDS RZ, [RZ] ;  /* 0x00000000fffff984 */ /* 0x000fe20000000800 */
[----:B------:R-:W-:Y:S01]  /*13c20*/  @!PT LDS RZ, [RZ] ;  /* 0x00000000fffff984 */ /* 0x000fe20000000800 */
[----:B------:R-:W-:Y:S01]  /*13c30*/  LDGSTS.E.BYPASS.LTC128B.128 [R0+0xa000], desc[UR52][R2.64+0x20], !P0 ;  /* 0x0a00002002007fae */ /* 0x000fe2000c101d74 */
[----:B------:R-:W-:-:S13]  /*13c40*/  ISETP.LT.OR P0, PT, R7, 0x1, P2 ;  /* 0x000000010700780c */ /* 0x000fda0001701670 */
[----:B------:R0:W-:Y:S02]  /*13c50*/  LDGSTS.E.BYPASS.LTC128B.128 [R0+0xb000], desc[UR52][R2.64+0x40], !P0 ;  /* 0x0b00004002007fae */ /* 0x0001e4000c101d74 */
[----:B0-----:R-:W-:Y:S01]  /*13c60*/  IMAD.MOV.U32 R2, RZ, RZ, R14 ;  /* 0x000000ffff027224 */ /* 0x001fe200078e000e */
[----:B------:R-:W-:Y:S06]  /*13c70*/  BRA `(.L_x_952) ;  /* 0xffffffcc000c7947 */ /* 0x000fec000383ffff */
.L_x_881:
[----:B---3--:R3:W4:Y:S02]  /*13c80*/  SYNCS.PHASECHK.TRANS64.TRYWAIT P0, [R4+URZ+0x19c40], R21 ;  /* 0x019c4015040075a7 */ /* 0x008724000800017f */
[----:B----4-:R-:W-:Y:S05]  /*13c90*/  @!P0 NANOSLEEP.SYNCS 0x989680 ;  /* 0x009896800000895d */ /* 0x010fea0003900000 */
[----:B------:R-:W4:Y:S02]  /*13ca0*/  @!P0 SYNCS.PHASECHK.TRANS64 P0, [R4+URZ+0x19c40], R21 ;  /* 0x019c4015040085a7 */ /* 0x000f24000800007f */
[----:B----4-:R-:W-:Y:S05]  /*13cb0*/  @!P0 BRA `(.L_x_881) ;  /* 0xfffffffc00f08947 */ /* 0x010fea000383ffff */
[----:B------:R-:W-:Y:S05]  /*13cc0*/  BRA `(.L_x_953) ;  /* 0xffffffcc00707947 */ /* 0x000fea000383ffff */
.L_x_882:
[----:B------:R-:W-:Y:S01]  /*13cd0*/  BSSY B0, `(.L_x_954) ;  /* 0x0000008000007945 */ /* 0x000fe20003800000 */
[----:B------:R-:W-:Y:S02]  /*13ce0*/  IMAD.MOV.U32 R13, RZ, RZ, R6 ;  /* 0x000000ffff0d7224 */ /* 0x000fe400078e0006 */
[----:B------:R-:W-:Y:S02]  /*13cf0*/  IMAD.MOV.U32 R12, RZ, RZ, RZ ;  /* 0x000000ffff0c7224 */ /* 0x000fe400078e00ff */
[----:B------:R-:W-:Y:S02]  /*13d00*/  IMAD.MOV.U32 R11, RZ, RZ, 0x1e1f ;  /* 0x00001e1fff0b7424 */ /* 0x000fe400078e00ff */
[----:B------:R-:W-:-:S07]  /*13d10*/  IMAD.MOV.U32 R15, RZ, RZ, -0x1 ;  /* 0xffffffffff0f7424 */ /* 0x000fce00078e00ff */
[----:B0-23--:R-:W-:Y:S05]  /*13d20*/  WARPSYNC.COLLECTIVE R15, `(.L_x_955) ;  /* 0x000000000f087348 */ /* 0x00dfea0003c00000 */
[----:B------:R1:W4:Y:S02]  /*13d30*/  SHFL.IDX P6, R14, R13, R12, R11 ;  /* 0x0000000c0d0e7389 */ /* 0x00032400000c000b */
[----:B01234-:R-:W-:Y:S01]  /*13d40*/  ENDCOLLECTIVE ;  /* 0x000000000000791b */ /* 0x01ffe20003800000 */
.L_x_955:
[----:B------:R-:W-:Y:S05]  /*13d50*/  BSYNC B0 ;  /* 0x0000000000007941 */ /* 0x000fea0003800000 */
.L_x_954:
        /* <DEDUP_REMOVED lines=8> */
.L_x_956:
[----:B------:R-:W-:Y:S02]  /*13de0*/  IMAD.MOV.U32 R13, RZ, RZ, R6 ;  /* 0x000000ffff0d7224 */ /* 0x000fe400078e0006 */
[----:B------:R-:W-:Y:S02]  /*13df0*/  IMAD.MOV.U32 R12, RZ, RZ, 0x1 ;  /* 0x00000001ff0c7424 */ /* 0x000fe400078e00ff */
[----:B------:R-:W-:-:S07]  /*13e00*/  IMAD.MOV.U32 R3, RZ, RZ, R14 ;  /* 0x000000ffff037224 */ /* 0x000fce00078e000e */
[----:B------:R-:W-:Y:S05]  /*13e10*/  WARPSYNC.COLLECTIVE R15, `(.L_x_957) ;  /* 0x000000000f087348 */ /* 0x000fea0003c00000 */
[----:B------:R0:W1:Y:S02]  /*13e20*/  SHFL.IDX P6, R14, R13, R12, R11 ;  /* 0x0000000c0d0e7389 */ /* 0x00006400000c000b */
[----:B01----:R-:W-:Y:S01]  /*13e30*/  ENDCOLLECTIVE ;  /* 0x000000000000791b */ /* 0x003fe20003800000 */
.L_x_957:
        /* <DEDUP_REMOVED lines=10> */
.L_x_958:
        /* <DEDUP_REMOVED lines=8> */
.L_x_887:
[----:B------:R-:W-:Y:S02]  /*13f60*/  IMAD.MOV.U32 R13, RZ, RZ, R0 ;  /* 0x000000ffff0d7224 */ /* 0x000fe400078e0000 */
[----:B------:R-:W-:Y:S02]  /*13f70*/  IMAD.MOV.U32 R12, RZ, RZ, RZ ;  /* 0x000000ffff0c7224 */ /* 0x000fe400078e00ff */
[----:B------:R-:W-:Y:S02]  /*13f80*/  IMAD.MOV.U32 R11, RZ, RZ, 0x1e1f ;  /* 0x00001e1fff0b7424 */ /* 0x000fe400078e00ff */
[----:B------:R-:W-:Y:S02]  /*13f90*/  IMAD.MOV.U32 R15, RZ, RZ, -0x1 ;  /* 0xffffffffff0f7424 */ /* 0x000fe400078e00ff */
[----:B------:R-:W-:-:S07]  /*13fa0*/  VIADD R5, R10, UR43 ;  /* 0x0000002b0a057c36 */ /* 0x000fce0008000000 */
[----:B-----5:R-:W-:Y:S05]  /*13fb0*/  WARPSYNC.COLLECTIVE R15, `(.L_x_960) ;  /* 0x000000000f087348 */ /* 0x020fea0003c00000 */
[----:B------:R0:W1:Y:S02]  /*13fc0*/  SHFL.IDX P6, R14, R13, R12, R11 ;  /* 0x0000000c0d0e7389 */ /* 0x00006400000c000b */
[----:B01---5:R-:W-:Y:S01]  /*13fd0*/  ENDCOLLECTIVE ;  /* 0x000000000000791b */ /* 0x023fe20003800000 */
.L_x_960:
[----:B------:R-:W-:Y:S01]  /*13fe0*/  ISETP.GE.AND P1, PT, R5, UR41, PT ;  /* 0x0000002905007c0c */ /* 0x000fe2000bf26270 */
[----:B------:R-:W-:Y:S02]  /*13ff0*/  IMAD.MOV.U32 R13, RZ, RZ, R4 ;  /* 0x000000ffff0d7224 */ /* 0x000fe400078e0004 */
[----:B------:R-:W-:-:S10]  /*14000*/  IMAD.MOV.U32 R2, RZ, RZ, R14 ;  /* 0x000000ffff027224 */ /* 0x000fd400078e000e */
[----:B------:R-:W-:Y:S05]  /*14010*/  WARPSYNC.COLLECTIVE R15, `(.L_x_961) ;  /* 0x000000000f087348 */ /* 0x000fea0003c00000 */
[----:B------:R0:W1:Y:S02]  /*14020*/  SHFL.IDX P6, R14, R13, R12, R11 ;  /* 0x0000000c0d0e7389 */ /* 0x00006400000c000b */
[----:B01----:R-:W-:Y:S01]  /*14030*/  ENDCOLLECTIVE ;  /* 0x000000000000791b */ /* 0x003fe20003800000 */
.L_x_961:
[----:B------:R-:W-:Y:S02]  /*14040*/  IMAD.MOV.U32 R13, RZ, RZ, R0 ;  /* 0x000000ffff0d7224 */ /* 0x000fe400078e0000 */
[----:B------:R-:W-:Y:S02]  /*14050*/  IMAD.MOV.U32 R12, RZ, RZ, 0x1 ;  /* 0x00000001ff0c7424 */ /* 0x000fe400078e00ff */
[----:B------:R-:W-:-:S07]  /*14060*/  IMAD.MOV.U32 R3, RZ, RZ, R14 ;  /* 0x000000ffff037224 */ /* 0x000fce00078e000e */
[----:B------:R-:W-:Y:S05]  /*14070*/  WARPSYNC.COLLECTIVE R15, `(.L_x_962) ;  /* 0x000000000f087348 */ /* 0x000fea0003c00000 */
[----:B------:R0:W1:Y:S02]  /*14080*/  SHFL.IDX P6, R14, R13, R12, R11 ;  /* 0x0000000c0d0e7389 */ /* 0x00006400000c000b */
[----:B01----:R-:W-:Y:S01]  /*14090*/  ENDCOLLECTIVE ;  /* 0x000000000000791b */ /* 0x003fe20003800000 */
.L_x_962:
        /* <DEDUP_REMOVED lines=10> */
.L_x_963:
        /* <DEDUP_REMOVED lines=13> */
.L_x_964:
[----:B------:R-:W-:-:S13]  /*14210*/  ISETP.GE.AND P1, PT, R2, UR41, PT ;  /* 0x0000002902007c0c */ /* 0x000fda000bf26270 */
[----:B------:R-:W-:Y:S01]  /*14220*/  @!P1 IADD3 R2, P0, R9, R4, RZ ;  /* 0x0000000409029210 */ /* 0x000fe20007f1e0ff */
[----:B------:R-:W-:-:S04]  /*14230*/  IMAD.MOV.U32 R13, RZ, RZ, R7 ;  /* 0x000000ffff0d7224 */ /* 0x000fc800078e0007 */
[----:B------:R-:W-:-:S04]  /*14240*/  @!P1 IMAD.X R0, RZ, RZ, R0, P0 ;  /* 0x000000ffff009224 */ /* 0x000fc800000e0600 */
[----:B------:R-:W-:Y:S02]  /*14250*/  @!P1 IMAD.MOV.U32 R3, RZ, RZ, R0 ;  /* 0x000000ffff039224 */ /* 0x000fe400078e0000 */
[----:B------:R-:W-:-:S07]  /*14260*/  IMAD.MOV.U32 R6, RZ, RZ, R14 ;  /* 0x000000ffff067224 */ /* 0x000fce00078e000e */
[----:B------:R-:W-:Y:S05]  /*14270*/  WARPSYNC.COLLECTIVE R15, `(.L_x_965) ;  /* 0x000000000f087348 */ /* 0x000fea0003c00000 */
[----:B------:R0:W1:Y:S02]  /*14280*/  SHFL.IDX P6, R14, R13, R12, R11 ;  /* 0x0000000c0d0e7389 */ /* 0x00006400000c000b */
[----:B01----:R-:W-:Y:S01]  /*14290*/  ENDCOLLECTIVE ;  /* 0x000000000000791b */ /* 0x003fe20003800000 */
.L_x_965:
[----:B------:R-:W-:Y:S01]  /*142a0*/  @!PT LDS RZ, [RZ] ;  /* 0x00000000fffff984 */ /* 0x000fe20000000800 */
[----:B------:R-:W-:Y:S01]  /*142b0*/  @!PT LDS RZ, [RZ] ;  /* 0x00000000fffff984 */ /* 0x000fe20000000800 */
[----:B------:R-:W-:Y:S01]  /*142c0*/  @!PT LDS RZ, [RZ] ;  /* 0x00000000fffff984 */ /* 0x000fe20000000800 */
[----:B------:R0:W-:Y:S04]  /*142d0*/  @!P1 LDGSTS.E.BYPASS.LTC128B.128 [R8+0xf800], desc[UR52][R2.64], !P3 ;  /* 0x0f80000002089fae */ /* 0x0001e8000d901d74 */
[----:B------:R0:W-:Y:S04]  /*142e0*/  @!P1 LDGSTS.E.BYPASS.LTC128B.128 [R8+0x11000], desc[UR52][R2.64+0x20], !P4 ;  /* 0x1100002002089fae */ /* 0x0001e8000e101d74 */
[----:B------:R0:W-:Y:S01]  /*142f0*/  @!P1 LDGSTS.E.BYPASS.LTC128B.128 [R8+0x12800], desc[UR52][R2.64+0x40], !P5 ;  /* 0x1280004002089fae */ /* 0x0001e2000e901d74 */
[----:B------:R-:W-:Y:S05]  /*14300*/  BRA `(.L_x_966) ;  /* 0xffffffd000c87947 */ /* 0x000fea000383ffff */
.L_x_892:
[----:B0-----:R0:W1:Y:S02]  /*14310*/  SYNCS.PHASECHK.TRANS64.TRYWAIT P0, [R16+URZ+0x19c20], R3 ;  /* 0x019c2003100075a7 */ /* 0x001064000800017f */
[----:B-1----:R-:W-:Y:S05]  /*14320*/  @!P0 NANOSLEEP.SYNCS 0x989680 ;  /* 0x009896800000895d */ /* 0x002fea0003900000 */
[----:B------:R-:W1:Y:S02]  /*14330*/  @!P0 SYNCS.PHASECHK.TRANS64 P0, [R16+URZ+0x19c20], R3 ;  /* 0x019c2003100085a7 */ /* 0x000e64000800007f */
[----:B-1----:R-:W-:Y:S05]  /*14340*/  @!P0 BRA `(.L_x_892) ;  /* 0xfffffffc00f08947 */ /* 0x002fea000383ffff */
[----:B------:R-:W-:Y:S05]  /*14350*/  BRA `(.L_x_967) ;  /* 0xffffffd400387947 */ /* 0x000fea000383ffff */
.L_x_896:
[----:B0-----:R0:W1:Y:S02]  /*14360*/  SYNCS.PHASECHK.TRANS64.TRYWAIT P0, [R4+URZ+0x19c80], R10 ;  /* 0x019c800a040075a7 */ /* 0x001064000800017f */
[----:B-1----:R-:W-:Y:S05]  /*14370*/  @!P0 NANOSLEEP.SYNCS 0x989680 ;  /* 0x009896800000895d */ /* 0x002fea0003900000 */
[----:B------:R-:W1:Y:S02]  /*14380*/  @!P0 SYNCS.PHASECHK.TRANS64 P0, [R4+URZ+0x19c80], R10 ;  /* 0x019c800a040085a7 */ /* 0x000e64000800007f */
[----:B-1----:R-:W-:Y:S05]  /*14390*/  @!P0 BRA `(.L_x_896) ;  /* 0xfffffffc00f08947 */ /* 0x002fea000383ffff */
[----:B------:R-:W-:Y:S05]  /*143a0*/  BRA `(.L_x_968) ;  /* 0xffffffd400fc7947 */ /* 0x000fea000383ffff */
.L_x_897:
        /* <DEDUP_REMOVED lines=8> */
.L_x_970:
[----:B------:R-:W-:Y:S05]  /*14430*/  BSYNC B0 ;  /* 0x0000000000007941 */ /* 0x000fea0003800000 */
.L_x_969:
        /* <DEDUP_REMOVED lines=10> */
.L_x_971:
        /* <DEDUP_REMOVED lines=11> */
.L_x_972:
        /* <DEDUP_REMOVED lines=11> */
.L_x_973:
[----:B------:R-:W-:Y:S01]  /*14640*/  IMAD.MOV.U32 R2, RZ, RZ, R14 ;  /* 0x000000ffff027224 */ /* 0x000fe200078e000e */
[----:B------:R-:W-:Y:S06]  /*14650*/  BRA `(.L_x_974) ;  /* 0xffffffd400e87947 */ /* 0x000fec000383ffff */
.L_x_902:
[----:B---3--:R3:W4:Y:S02]  /*14660*/  SYNCS.PHASECHK.TRANS64.TRYWAIT P0, [R4+URZ+0x19c40], R10 ;  /* 0x019c400a040075a7 */ /* 0x008724000800017f */
[----:B----4-:R-:W-:Y:S05]  /*14670*/  @!P0 NANOSLEEP.SYNCS 0x989680 ;  /* 0x009896800000895d */ /* 0x010fea0003900000 */
[----:B------:R-:W4:Y:S02]  /*14680*/  @!P0 SYNCS.PHASECHK.TRANS64 P0, [R4+URZ+0x19c40], R10 ;  /* 0x019c400a040085a7 */ /* 0x000f24000800007f */
[----:B----4-:R-:W-:Y:S05]  /*14690*/  @!P0 BRA `(.L_x_902) ;  /* 0xfffffffc00f08947 */ /* 0x010fea000383ffff */
[----:B------:R-:W-:Y:S05]  /*146a0*/  BRA `(.L_x_975) ;  /* 0xffffffd8004c7947 */ /* 0x000fea000383ffff */
.L_x_903:
        /* <DEDUP_REMOVED lines=8> */
.L_x_977:
[----:B------:R-:W-:Y:S05]  /*14730*/  BSYNC B0 ;  /* 0x0000000000007941 */ /* 0x000fea0003800000 */
.L_x_976:
        /* <DEDUP_REMOVED lines=8> */
.L_x_978:
[----:B------:R-:W-:Y:S02]  /*147c0*/  IMAD.MOV.U32 R13, RZ, RZ, R8 ;  /* 0x000000ffff0d7224 */ /* 0x000fe400078e0008 */
[----:B------:R-:W-:Y:S02]  /*147d0*/  IMAD.MOV.U32 R12, RZ, RZ, 0x1 ;  /* 0x00000001ff0c7424 */ /* 0x000fe400078e00ff */
[----:B------:R-:W-:-:S07]  /*147e0*/  IMAD.MOV.U32 R2, RZ, RZ, R14 ;  /* 0x000000ffff027224 */ /* 0x000fce00078e000e */
[----:B------:R-:W-:Y:S05]  /*147f0*/  WARPSYNC.COLLECTIVE R15, `(.L_x_979) ;  /* 0x000000000f087348 */ /* 0x000fea0003c00000 */
[----:B------:R0:W1:Y:S02]  /*14800*/  SHFL.IDX P6, R14, R13, R12, R11 ;  /* 0x0000000c0d0e7389 */ /* 0x00006400000c000b */
[----:B01----:R-:W-:Y:S01]  /*14810*/  ENDCOLLECTIVE ;  /* 0x000000000000791b */ /* 0x003fe20003800000 */
.L_x_979:
        /* <DEDUP_REMOVED lines=13> */
.L_x_980:
[----:B------:R-:W-:Y:S01]  /*148f0*/  IMAD.MOV.U32 R2, RZ, RZ, R14 ;  /* 0x000000ffff027224 */ /* 0x000fe200078e000e */
[----:B------:R-:W-:Y:S06]  /*14900*/  BRA `(.L_x_981) ;  /* 0xffffffd800407947 */ /* 0x000fec000383ffff */
.L_x_908:
[----:B0-----:R0:W4:Y:S02]  /*14910*/  SYNCS.PHASECHK.TRANS64.TRYWAIT P2, [R2+URZ+0x19c70], R3 ;  /* 0x019c7003020075a7 */ /* 0x001124000804017f */
[----:B----4-:R-:W-:Y:S05]  /*14920*/  @!P2 NANOSLEEP.SYNCS 0x989680 ;  /* 0x009896800000a95d */ /* 0x010fea0003900000 */
[----:B------:R-:W4:Y:S02]  /*14930*/  @!P2 SYNCS.PHASECHK.TRANS64 P2, [R2+URZ+0x19c70], R3 ;  /* 0x019c70030200a5a7 */ /* 0x000f24000804007f */
[----:B----4-:R-:W-:Y:S05]  /*14940*/  @!P2 BRA `(.L_x_908) ;  /* 0xfffffffc00f0a947 */ /* 0x010fea000383ffff */
[----:B------:R-:W-:Y:S05]  /*14950*/  BRA `(.L_x_982) ;  /* 0xffffffd800ac7947 */ /* 0x000fea000383ffff */
.L_x_910:
[----:B0-----:R0:W2:Y:S02]  /*14960*/  SYNCS.PHASECHK.TRANS64.TRYWAIT P2, [R2+URZ+0x19c60], R4 ;  /* 0x019c6004020075a7 */ /* 0x0010a4000804017f */
[----:B--2---:R-:W-:Y:S05]  /*14970*/  @!P2 NANOSLEEP.SYNCS 0x989680 ;  /* 0x009896800000a95d */ /* 0x004fea0003900000 */
[----:B------:R-:W2:Y:S02]  /*14980*/  @!P2 SYNCS.PHASECHK.TRANS64 P2, [R2+URZ+0x19c60], R4 ;  /* 0x019c60040200a5a7 */ /* 0x000ea4000804007f */
[----:B--2---:R-:W-:Y:S05]  /*14990*/  @!P2 BRA `(.L_x_910) ;  /* 0xfffffffc00f0a947 */ /* 0x004fea000383ffff */
[----:B------:R-:W-:Y:S05]  /*149a0*/  BRA `(.L_x_983) ;  /* 0xffffffd800bc7947 */ /* 0x000fea000383ffff */
.L_x_918:
[----:B0-----:R0:W1:Y:S02]  /*149b0*/  SYNCS.PHASECHK.TRANS64.TRYWAIT P2, [R3+URZ+0x19c70], R0 ;  /* 0x019c7000030075a7 */ /* 0x001064000804017f */
[----:B-1----:R-:W-:Y:S05]  /*149c0*/  @!P2 NANOSLEEP.SYNCS 0x989680 ;  /* 0x009896800000a95d */ /* 0x002fea0003900000 */
[----:B------:R-:W1:Y:S02]  /*149d0*/  @!P2 SYNCS.PHASECHK.TRANS64 P2, [R3+URZ+0x19c70], R0 ;  /* 0x019c70000300a5a7 */ /* 0x000e64000804007f */
[----:B-1----:R-:W-:Y:S05]  /*149e0*/  @!P2 BRA `(.L_x_918) ;  /* 0xfffffffc00f0a947 */ /* 0x002fea000383ffff */
[----:B------:R-:W-:Y:S05]  /*149f0*/  BRA `(.L_x_984) ;  /* 0xffffffe0002c7947 */ /* 0x000fea000383ffff */
.L_x_920:
[----:B0-----:R0:W1:Y:S02]  /*14a00*/  SYNCS.PHASECHK.TRANS64.TRYWAIT P2, [R3+URZ+0x19c60], R0 ;  /* 0x019c6000030075a7 */ /* 0x001064000804017f */
[----:B-1----:R-:W-:Y:S05]  /*14a10*/  @!P2 NANOSLEEP.SYNCS 0x989680 ;  /* 0x009896800000a95d */ /* 0x002fea0003900000 */
[----:B------:R-:W1:Y:S02]  /*14a20*/  @!P2 SYNCS.PHASECHK.TRANS64 P2, [R3+URZ+0x19c60], R0 ;  /* 0x019c60000300a5a7 */ /* 0x000e64000804007f */
[----:B-1----:R-:W-:Y:S05]  /*14a30*/  @!P2 BRA `(.L_x_920) ;  /* 0xfffffffc00f0a947 */ /* 0x002fea000383ffff */
[----:B------:R-:W-:Y:S05]  /*14a40*/  BRA `(.L_x_985) ;  /* 0xffffffe000387947 */ /* 0x000fea000383ffff */
.L_x_927:
[----:B0-----:R0:W1:Y:S02]  /*14a50*/  SYNCS.PHASECHK.TRANS64.TRYWAIT P0, [R5+URZ+0x19c20], R0 ;  /* 0x019c2000050075a7 */ /* 0x001064000800017f */
[----:B-1----:R-:W-:Y:S05]  /*14a60*/  @!P0 NANOSLEEP.SYNCS 0x989680 ;  /* 0x009896800000895d */ /* 0x002fea0003900000 */
[----:B------:R-:W1:Y:S02]  /*14a70*/  @!P0 SYNCS.PHASECHK.TRANS64 P0, [R5+URZ+0x19c20], R0 ;  /* 0x019c2000050085a7 */ /* 0x000e64000800007f */
[----:B-1----:R-:W-:Y:S05]  /*14a80*/  @!P0 BRA `(.L_x_927) ;  /* 0xfffffffc00f08947 */ /* 0x002fea000383ffff */
[----:B------:R-:W-:Y:S05]  /*14a90*/  BRA `(.L_x_986) ;  /* 0xffffffe400d47947 */ /* 0x000fea000383ffff */
.L_x_928:
        /* <DEDUP_REMOVED lines=11> */
.L_x_988:
[----:B------:R-:W-:Y:S05]  /*14b50*/  BSYNC B0 ;  /* 0x0000000000007941 */ /* 0x000fea0003800000 */
.L_x_987:
[----:B------:R-:W-:Y:S05]  /*14b60*/  BRA `(.L_x_989) ;  /* 0xffffffe400bc7947 */ /* 0x000fea000383ffff */
.L_x_931:
[----:B------:R-:W-:Y:S01]  /*14b70*/  BSSY B1, `(.L_x_990) ;  /* 0x0000006000017945 */ /* 0x000fe20003800000 */
[----:B------:R-:W-:-:S07]  /*14b80*/  IMAD.MOV.U32 R15, RZ, RZ, -0x1 ;  /* 0xffffffffff0f7424 */ /* 0x000fce00078e00ff */
[----:B0-----:R-:W-:Y:S05]  /*14b90*/  WARPSYNC.COLLECTIVE R15, `(.L_x_991) ;  /* 0x000000000f0c7348 */ /* 0x001fea0003c00000 */
[----:B------:R-:W-:Y:S02]  /*14ba0*/  ELECT P6, UR62, PT ;  /* 0x00000000003e782f */ /* 0x000fe400038c0000 */
[----:B------:R-:W-:Y:S01]  /*14bb0*/  MOV R14, UR62 ;  /* 0x0000003e000e7c02 */ /* 0x000fe20008000f00 */
[----:B0-----:R-:W-:Y:S10]  /*14bc0*/  ENDCOLLECTIVE ;  /* 0x000000000000791b */ /* 0x001ff40003800000 */
.L_x_991:
[----:B------:R-:W-:Y:S05]  /*14bd0*/  BSYNC B1 ;  /* 0x0000000000017941 */ /* 0x000fea0003800000 */
.L_x_990:
[----:B------:R-:W-:Y:S05]  /*14be0*/  BRA `(.L_x_992) ;  /* 0xffffffe400b47947 */ /* 0x000fea000383ffff */
.L_x_933:
[----:B0-----:R0:W1:Y:S02]  /*14bf0*/  SYNCS.PHASECHK.TRANS64.TRYWAIT P1, [R3+URZ+0x19c40], R2 ;  /* 0x019c4002030075a7 */ /* 0x001064000802017f */
[----:B-1----:R-:W-:Y:S05]  /*14c00*/  @!P1 NANOSLEEP.SYNCS 0x989680 ;  /* 0x009896800000995d */ /* 0x002fea0003900000 */
[----:B------:R-:W1:Y:S02]  /*14c10*/  @!P1 SYNCS.PHASECHK.TRANS64 P1, [R3+URZ+0x19c40], R2 ;  /* 0x019c4002030095a7 */ /* 0x000e64000802007f */
[----:B-1----:R-:W-:Y:S05]  /*14c20*/  @!P1 BRA `(.L_x_933) ;  /* 0xfffffffc00f09947 */ /* 0x002fea000383ffff */
[----:B------:R-:W-:Y:S05]  /*14c30*/  BRA `(.L_x_993) ;  /* 0xffffffe400d47947 */ /* 0x000fea000383ffff */
.L_x_935:
[----:B-1----:R1:W2:Y:S02]  /*14c40*/  SYNCS.PHASECHK.TRANS64.TRYWAIT P1, [R5+URZ+0x19c40], R0 ;  /* 0x019c4000050075a7 */ /* 0x0022a4000802017f */
[----:B--2---:R-:W-:Y:S05]  /*14c50*/  @!P1 NANOSLEEP.SYNCS 0x989680 ;  /* 0x009896800000995d */ /* 0x004fea0003900000 */
[----:B------:R-:W2:Y:S02]  /*14c60*/  @!P1 SYNCS.PHASECHK.TRANS64 P1, [R5+URZ+0x19c40], R0 ;  /* 0x019c4000050095a7 */ /* 0x000ea4000802007f */
[----:B--2---:R-:W-:Y:S05]  /*14c70*/  @!P1 BRA `(.L_x_935) ;  /* 0xfffffffc00f09947 */ /* 0x004fea000383ffff */
[----:B------:R-:W-:Y:S05]  /*14c80*/  BRA `(.L_x_994) ;  /* 0xffffffe400e07947 */ /* 0x000fea000383ffff */
.L_x_937:
[----:B--2---:R2:W3:Y:S02]  /*14c90*/  SYNCS.PHASECHK.TRANS64.TRYWAIT P1, [R3+URZ+0x19c60], R2 ;  /* 0x019c6002030075a7 */ /* 0x0044e4000802017f */
[----:B---3--:R-:W-:Y:S05]  /*14ca0*/  @!P1 NANOSLEEP.SYNCS 0x989680 ;  /* 0x009896800000995d */ /* 0x008fea0003900000 */
[----:B------:R-:W3:Y:S02]  /*14cb0*/  @!P1 SYNCS.PHASECHK.TRANS64 P1, [R3+URZ+0x19c60], R2 ;  /* 0x019c6002030095a7 */ /* 0x000ee4000802007f */
[----:B---3--:R-:W-:Y:S05]  /*14cc0*/  @!P1 BRA `(.L_x_937) ;  /* 0xfffffffc00f09947 */ /* 0x008fea000383ffff */
[----:B------:R-:W-:Y:S05]  /*14cd0*/  BRA `(.L_x_995) ;  /* 0xffffffe400dc7947 */ /* 0x000fea000383ffff */
.L_x_939:
[----:B---3--:R3:W4:Y:S02]  /*14ce0*/  SYNCS.PHASECHK.TRANS64.TRYWAIT P1, [R5+URZ+0x19c60], R0 ;  /* 0x019c6000050075a7 */ /* 0x008724000802017f */
[----:B----4-:R-:W-:Y:S05]  /*14cf0*/  @!P1 NANOSLEEP.SYNCS 0x989680 ;  /* 0x009896800000995d */ /* 0x010fea0003900000 */
[----:B------:R-:W4:Y:S02]  /*14d00*/  @!P1 SYNCS.PHASECHK.TRANS64 P1, [R5+URZ+0x19c60], R0 ;  /* 0x019c6000050095a7 */ /* 0x000f24000802007f */
[----:B----4-:R-:W-:Y:S05]  /*14d10*/  @!P1 BRA `(.L_x_939) ;  /* 0xfffffffc00f09947 */ /* 0x010fea000383ffff */
[----:B------:R-:W-:Y:S05]  /*14d20*/  BRA `(.L_x_996) ;  /* 0xffffffe400d87947 */ /* 0x000fea000383ffff */
.L_x_941:
[----:B----4-:R4:W0:Y:S02]  /*14d30*/  SYNCS.PHASECHK.TRANS64.TRYWAIT P1, [R3+URZ+0x19c80], R2 ;  /* 0x019c8002030075a7 */ /* 0x010824000802017f */
[----:B0-----:R-:W-:Y:S05]  /*14d40*/  @!P1 NANOSLEEP.SYNCS 0x989680 ;  /* 0x009896800000995d */ /* 0x001fea0003900000 */
[----:B------:R-:W0:Y:S02]  /*14d50*/  @!P1 SYNCS.PHASECHK.TRANS64 P1, [R3+URZ+0x19c80], R2 ;  /* 0x019c8002030095a7 */ /* 0x000e24000802007f */
[----:B0-----:R-:W-:Y:S05]  /*14d60*/  @!P1 BRA `(.L_x_941) ;  /* 0xfffffffc00f09947 */ /* 0x001fea000383ffff */
[----:B------:R-:W-:Y:S05]  /*14d70*/  BRA `(.L_x_997) ;  /* 0xffffffe400d47947 */ /* 0x000fea000383ffff */
.L_x_998:
        /* <DEDUP_REMOVED lines=16> */
.L_x_2581:


//--------------------- .text._ZN7cutlass13device_kernelIN5flash11enable_sm90INS1_16FlashAttnFwdSm90INS1_25CollectiveMainloopFwdSm90ILi2EN4cute5tupleIJNS5_1CILi1EEES8_S8_EEENS6_IJNS7_ILi192EEENS7_ILi128EEENS7_ILi96EEEEEELi96ENS_12float_e4m3_tEfNS_4arch4Sm90ELb0ELb1ELb0ELb1ELb1ELb0ELb0ELb1ELb1ELb1ELb0ELb0EEENS1_21CollectiveEpilogueFwdINS6_IJSA_SC_SB_EEES9_NS_10bfloat16_tESG_Li384ELb1ELb1ELb0ELb1EEENS1_36VarlenDynamicPersistentTileSchedulerILi192ELi128ELi384ELi128ELb0ELb1ELb1ELb1ELb0ELb1EEEEEEEEEvNT_6ParamsE --------------------------
	.section	.text._ZN7cutlass13device_kernelIN5flash11enable_sm90INS1_16FlashAttnFwdSm90INS1_25CollectiveMainloopFwdSm90ILi2EN4cute5tupleIJNS5_1CILi1EEES8_S8_EEENS6_IJNS7_ILi192EEENS7_ILi128EEENS7_ILi96EEEEEELi96ENS_12float_e4m3_tEfNS_4arch4Sm90ELb0ELb1ELb0ELb1ELb1ELb0ELb0ELb1ELb1ELb1ELb0ELb0EEENS1_21CollectiveEpilogueFwdINS6_IJSA_SC_SB_EEES9_NS_10bfloat16_tESG_Li384ELb1ELb1ELb0ELb1EEENS1_36VarlenDynamicPersistentTileSchedulerILi192ELi128ELi384ELi128ELb0ELb1ELb1ELb1ELb0ELb1EEEEEEEEEvNT_6ParamsE,"ax",@progbits
	.align	128
.text._ZN7cutlass13device_kernelIN5flash11enable_sm90INS1_16FlashAttnFwdSm90INS1_25CollectiveMainloopFwdSm90ILi2EN4cute5tupleIJNS5_1CILi1EEES8_S8_EEENS6_IJNS7_ILi192EEENS7_ILi128EEENS7_ILi96EEEEEELi96ENS_12float_e4m3_tEfNS_4arch4Sm90ELb0ELb1ELb0ELb1ELb1ELb0ELb0ELb1ELb1ELb1ELb0ELb0EEENS1_21CollectiveEpilogueFwdINS6_IJSA_SC_SB_EEES9_NS_10bfloat16_tESG_Li384ELb1ELb1ELb0ELb1EEENS1_36VarlenDynamicPersistentTileSchedulerILi192ELi128ELi384ELi128ELb0ELb1ELb1ELb1ELb0ELb1EEEEEEEEEvNT_6ParamsE:
        .type           _ZN7cutlass13device_kernelIN5flash11enable_sm90INS1_16FlashAttnFwdSm90INS1_25CollectiveMainloopFwdSm90ILi2EN4cute5tupleIJNS5_1CILi1EEES8_S8_EEENS6_IJNS7_ILi192EEENS7_ILi128EEENS7_ILi96EEEEEELi96ENS_12float_e4m3_tEfNS_4arch4Sm90ELb0ELb1ELb0ELb1ELb1ELb0ELb0ELb1ELb1ELb1ELb0ELb0EEENS1_21CollectiveEpilogueFwdINS6_IJSA_SC_SB_EEES9_NS_10bfloat16_tESG_Li384ELb1ELb1ELb0ELb1EEENS1_36VarlenDynamicPersistentTileSchedulerILi192ELi128ELi384ELi128ELb0ELb1ELb1ELb1ELb0ELb1EEEEEEEEEvNT_6ParamsE,@function
        .size           _ZN7cutlass13device_kernelIN5flash11enable_sm90INS1_16FlashAttnFwdSm90INS1_25CollectiveMainloopFwdSm90ILi2EN4cute5tupleIJNS5_1CILi1EEES8_S8_EEENS6_IJNS7_ILi192EEENS7_ILi128EEENS7_ILi96EEEEEELi96ENS_12float_e4m3_tEfNS_4arch4Sm90ELb0ELb1ELb0ELb1ELb1ELb0ELb0ELb1ELb1ELb1ELb0ELb0EEENS1_21CollectiveEpilogueFwdINS6_IJSA_SC_SB_EEES9_NS_10bfloat16_tESG_Li384ELb1ELb1ELb0ELb1EEENS1_36VarlenDynamicPersistentTileSchedulerILi192ELi128ELi384ELi128ELb0ELb1ELb1ELb1ELb0ELb1EEEEEEEEEvNT_6ParamsE,(.L_x_2582 - _ZN7cutlass13device_kernelIN5flash11enable_sm90INS1_16FlashAttnFwdSm90INS1_25CollectiveMainloopFwdSm90ILi2EN4cute5tupleIJNS5_1CILi1EEES8_S8_EEENS6_IJNS7_ILi192EEENS7_ILi128EEENS7_ILi96EEEEEELi96ENS_12float_e4m3_tEfNS_4arch4Sm90ELb0ELb1ELb0ELb1ELb1ELb0ELb0ELb1ELb1ELb1ELb0ELb0EEENS1_21CollectiveEpilogueFwdINS6_IJSA_SC_SB_EEES9_NS_10bfloat16_tESG_Li384ELb1ELb1ELb0ELb1EEENS1_36VarlenDynamicPersistentTileSchedulerILi192ELi128ELi384ELi128ELb0ELb1ELb1ELb1ELb0ELb1EEEEEEEEEvNT_6ParamsE)
        .other          _ZN7cutlass13device_kernelIN5flash11enable_sm90INS1_16FlashAttnFwdSm90INS1_25CollectiveMainloopFwdSm90ILi2EN4cute5tupleIJNS5_1CILi1EEES8_S8_EEENS6_IJNS7_ILi192EEENS7_ILi128EEENS7_ILi96EEEEEELi96ENS_12float_e4m3_tEfNS_4arch4Sm90ELb0ELb1ELb0ELb1ELb1ELb0ELb0ELb1ELb1ELb1ELb0ELb0EEENS1_21CollectiveEpilogueFwdINS6_IJSA_SC_SB_EEES9_NS_10bfloat16_tESG_Li384ELb1ELb1ELb0ELb1EEENS1_36VarlenDynamicPersistentTileSchedulerILi192ELi128ELi384ELi128ELb0ELb1ELb1ELb1ELb0ELb1EEEEEEEEEvNT_6ParamsE,@"STO_CUDA_ENTRY STV_DEFAULT"
_ZN7cutlass13device_kernelIN5flash11enable_sm90INS1_16FlashAttnFwdSm90INS1_25CollectiveMainloopFwdSm90ILi2EN4cute5tupleIJNS5_1CILi1EEES8_S8_EEENS6_IJNS7_ILi192EEENS7_ILi128EEENS7_ILi96EEEEEELi96ENS_12float_e4m3_tEfNS_4arch4Sm90ELb0ELb1ELb0ELb1ELb1ELb0ELb0ELb1ELb1ELb1ELb0ELb0EEENS1_21CollectiveEpilogueFwdINS6_IJSA_SC_SB_EEES9_NS_10bfloat16_tESG_Li384ELb1ELb1ELb0ELb1EEENS1_36VarlenDynamicPersistentTileSchedulerILi192ELi128ELi384ELi128ELb0ELb1ELb1ELb1ELb0ELb1EEEEEEEEEvNT_6ParamsE:
        /* <DEDUP_REMOVED lines=45> */
.L_x_999:
        /* <DEDUP_REMOVED lines=22> */
.L_x_1000:
        /* <DEDUP_REMOVED lines=18> */
.L_x_1001:
        /* <DEDUP_REMOVED lines=22> */
.L_x_1002:
        /* <DEDUP_REMOVED lines=24> */
.L_x_1003:
        /* <DEDUP_REMOVED lines=8> */
.L_x_1005:
        /* <DEDUP_REMOVED lines=19> */
[----:B------:R-:W-:Y:S01]  /*09e0*/  R2UR UR50, R11 ;  /* 0x000000000b3272ca */ /* 0x000fe200000e0000 */
        /* <DEDUP_REMOVED lines=49> */
.L_x_1105:
[----:B------:R-:W-:Y:S01]  /*0d00*/  ULDC.64 UR6, c[0x0][0xa28] ;  /* 0x00028a0000067ab9 */ /* 0x000fe20000000a00 */
[----:B------:R-:W-:Y:S01]  /*0d10*/  ULDC UR4, c[0x0][0x424] ;  /* 0x0001090000047ab9 */ /* 0x000fe20000000800 */
[----:B------:R-:W-:-:S04]  /*0d20*/  UISETP.NE.U32.AND UP0, UPT, UR6, URZ, UPT ;  /* 0x0000003f0600728c */ /* 0x000fc8000bf05070 */
[----:B------:R-:W-:-:S03]  /*0d30*/  UISETP.NE.AND.EX UP0, UPT, UR7, URZ, UPT, UP0 ;  /* 0x0000003f0700728c */ /* 0x000fc6000bf05300 */
[----:B------:R-:W-:Y:S02]  /*0d40*/  ULDC.64 UR6, c[0x0][0xa18] ;  /* 0x0002860000067ab9 */ /* 0x000fe40000000a00 */
[----:B------:R-:W-:Y:S01]  /*0d50*/  UISETP.NE.U32.AND UP1, UPT, UR6, URZ, UPT ;  /* 0x0000003f0600728c */ /* 0x000fe2000bf25070 */
[----:B------:R-:W-:-:S03]  /*0d60*/  PLOP3.LUT P0, PT, PT, PT, UP0, 0x80, 0x0 ;  /* 0x000000000000781c */ /* 0x000fc60003f0f008 */
[----:B------:R-:W-:-:S03]  /*0d70*/  UISETP.NE.AND.EX UP1, UPT, UR7, URZ, UPT, UP1 ;  /* 0x0000003f0700728c */ /* 0x000fc6000bf25310 */
[----:B------:R-:W-:Y:S02]  /*0d80*/  @UP0 ULDC.64 UR6, c[0x0][0xa28] ;  /* 0x00028a0000060ab9 */ /* 0x000fe40000000a00 */
[----:B------:R-:W-:Y:S01]  /*0d90*/  @UP0 UIMAD.WIDE UR6, UR50, 0x4, UR6 ;  /* 0x00000004320608a5 */ /* 0x000fe2000f8e0206 */
[----:B------:R-:W-:-:S05]  /*0da0*/  PLOP3.LUT P2, PT, PT, PT, UP1, 0x80, 0x0 ;  /* 0x000000000000781c */ /* 0x000fca0003f4f018 */
[----:B------:R-:W-:Y:S01]  /*0db0*/  @UP1 ULDC.64 UR8, c[0x0][0xa18] ;  /* 0x0002860000081ab9 */ /* 0x000fe20000000a00 */
[----:B01----:R-:W-:Y:S02]  /*0dc0*/  IMAD.U32 R2, RZ, RZ, UR6 ;  /* 0x00000006ff027e24 */ /* 0x003fe4000f8e00ff */
[----:B----4-:R-:W-:Y:S01]  /*0dd0*/  IMAD.U32 R3, RZ, RZ, UR7 ;  /* 0x00000007ff037e24 */ /* 0x010fe2000f8e00ff */
[----:B------:R-:W-:-:S04]  /*0de0*/  @UP1 UIMAD.WIDE UR6, UR50, 0x4, UR8 ;  /* 0x00000004320618a5 */ /* 0x000fc8000f8e0208 */
[----:B--2---:R-:W2:Y:S02]  /*0df0*/  @P0 LDG.E R2, desc[UR54][R2.64] ;  /* 0x0000003602020981 */ /* 0x004ea4000c1e1900 */
[----:B------:R-:W-:Y:S02]  /*0e00*/  IMAD.U32 R4, RZ, RZ, UR6 ;  /* 0x00000006ff047e24 */ /* 0x000fe4000f8e00ff */
[----:B------:R-:W-:Y:S01]  /*0e10*/  IMAD.U32 R5, RZ, RZ, UR7 ;  /* 0x00000007ff057e24 */ /* 0x000fe2000f8e00ff */
[----:B------:R-:W-:-:S04]  /*0e20*/  ULDC.64 UR6, c[0x0][0x418] ;  /* 0x0001060000067ab9 */ /* 0x000fc80000000a00 */
[----:B---3--:R-:W3:Y:S01]  /*0e30*/  @P2 LDG.E R4, desc[UR54][R4.64] ;  /* 0x0000003604042981 */ /* 0x008ee2000c1e1900 */
[----:B------:R-:W-:Y:S01]  /*0e40*/  UISETP.NE.U32.AND UP0, UPT, UR6, URZ, UPT ;  /* 0x0000003f0600728c */ /* 0x000fe2000bf05070 */
[----:B------:R-:W-:-:S03]  /*0e50*/  UMOV UR42, URZ ;  /* 0x0000003f002a7c82 */ /* 0x000fc60008000000 */
[----:B------:R-:W-:-:S03]  /*0e60*/  UISETP.NE.AND.EX UP0, UPT, UR7, URZ, UPT, UP0 ;  /* 0x0000003f0700728c */ /* 0x000fc6000bf05300 */
[----:B------:R-:W-:Y:S01]  /*0e70*/  ULDC.64 UR6, c[0x0][0xa20] ;  /* 0x0002880000067ab9 */ /* 0x000fe20000000a00 */
[----:B------:R-:W-:Y:S01]  /*0e80*/  USEL UR4, UR4, 0x1, UP0 ;  /* 0x0000000104047887 */ /* 0x000fe20008000000 */
[----:B------:R-:W-:Y:S01]  /*0e90*/  ISETP.NE.U32.AND P1, PT, RZ, UR6, PT ;  /* 0x00000006ff007c0c */ /* 0x000fe2000bf25070 */
[----:B------:R-:W-:Y:S02]  /*0ea0*/  ULDC UR6, c[0x0][0x2f0] ;  /* 0x0000bc0000067ab9 */ /* 0x000fe40000000800 */
[----:B------:R-:W-:Y:S01]  /*0eb0*/  UIMAD UR4, UR4, UR6, URZ ;  /* 0x00000006040472a4 */ /* 0x000fe2000f8e023f */
[----:B------:R-:W-:Y:S02]  /*0ec0*/  ISETP.NE.AND.EX P1, PT, RZ, UR7, PT, P1 ;  /* 0x00000007ff007c0c */ /* 0x000fe4000bf25310 */
[----:B--2---:R-:W-:Y:S02]  /*0ed0*/  @P0 R2UR UR42, R2 ;  /* 0x00000000022a02ca */ /* 0x004fe400000e0000 */
[----:B---3--:R-:W-:Y:S01]  /*0ee0*/  @P2 R2UR UR38, R4 ;  /* 0x00000000042622ca */ /* 0x008fe200000e0000 */
[----:B------:R-:W-:-:S14]  /*0ef0*/  @P2 BRA `(.L_x_1006) ;  /* 0x0000000000382947 */ /* 0x000fdc0003800000 */
[----:B------:R-:W-:Y:S01]  /*0f00*/  ULDC.64 UR6, c[0x0][0xa00] ;  /* 0x0002800000067ab9 */ /* 0x000fe20000000a00 */
[----:B------:R-:W-:Y:S01]  /*0f10*/  ULDC UR38, c[0x0][0x288] ;  /* 0x0000a20000267ab9 */ /* 0x000fe20000000800 */
        /* <DEDUP_REMOVED lines=12> */
.L_x_1006:
[----:B------:R-:W-:Y:S01]  /*0fe0*/  UMOV UR39, UR51 ;  /* 0x0000003300277c82 */ /* 0x000fe20008000000 */
[----:B------:R-:W-:Y:S01]  /*0ff0*/  UMOV UR40, UR50 ;  /* 0x0000003200287c82 */ /* 0x000fe20008000000 */
[----:B------:R-:W-:Y:S05]  /*1000*/  @!P1 BRA `(.L_x_1007) ;  /* 0x00000000001c9947 */ /* 0x000fea0003800000 */
[----:B------:R-:W-:Y:S02]  /*1010*/  ULDC.64 UR6, c[0x0][0xa20] ;  /* 0x0002880000067ab9 */ /* 0x000fe40000000a00 */
[----:B------:R-:W-:-:S06]  /*1020*/  UIMAD.WIDE UR6, UR50, 0x4, UR6 ;  /* 0x00000004320678a5 */ /* 0x000fcc000f8e0206 */
[----:B------:R-:W-:Y:S02]  /*1030*/  IMAD.U32 R2, RZ, RZ, UR6 ;  /* 0x00000006ff027e24 */ /* 0x000fe4000f8e00ff */
[----:B------:R-:W-:-:S05]  /*1040*/  IMAD.U32 R3, RZ, RZ, UR7 ;  /* 0x00000007ff037e24 */ /* 0x000fca000f8e00ff */
[----:B------:R-:W2:Y:S02]  /*1050*/  LDG.E R2, desc[UR54][R2.64] ;  /* 0x0000003602027981 */ /* 0x000ea4000c1e1900 */
[----:B--2---:R-:W-:Y:S01]  /*1060*/  R2UR UR4, R2 ;  /* 0x00000000020472ca */ /* 0x004fe200000e0000 */
[----:B------:R-:W-:-:S14]  /*1070*/  BRA `(.L_x_1008) ;  /* 0x0000000000347947 */ /* 0x000fdc0003800000 */
.L_x_1007:
        /* <DEDUP_REMOVED lines=13> */
.L_x_1008:
[----:B------:R-:W-:Y:S01]  /*1150*/  ULDC.64 UR8, c[0x0][0x990] ;  /* 0x0002640000087ab9 */ /* 0x000fe20000000a00 */
[----:B------:R-:W-:Y:S01]  /*1160*/  ULDC.64 UR6, c[0x0][0x998] ;  /* 0x0002660000067ab9 */ /* 0x000fe20000000a00 */
        /* <DEDUP_REMOVED lines=8> */
[----:B------:R-:W-:Y:S02]  /*11f0*/  @UP0 USHF.R.S32.HI UR10, URZ, 0x1f, UR50 ;  /* 0x0000001f3f0a0899 */ /* 0x000fe40008011432 */
[----:B------:R-:W-:Y:S01]  /*1200*/  @UP1 USHF.R.S32.HI UR14, URZ, 0x1f, UR50 ;  /* 0x0000001f3f0e1899 */ /* 0x000fe20008011432 */
[----:B------:R-:W-:Y:S01]  /*1210*/  @UP0 ULDC.64 UR16, c[0x0][0x9a8] ;  /* 0x00026a0000100ab9 */ /* 0x000fe20000000a00 */
[----:B------:R-:W-:Y:S01]  /*1220*/  @UP1 ULDC.64 UR18, c[0x0][0x9b8] ;  /* 0x00026e0000121ab9 */ /* 0x000fe20000000a00 */
[----:B------:R-:W-:Y:S02]  /*1230*/  @UP0 UIMAD UR10, UR10, UR16, URZ ;  /* 0x000000100a0a02a4 */ /* 0x000fe4000f8e023f */
[----:B------:R-:W-:Y:S02]  /*1240*/  @UP1 UIMAD UR14, UR14, UR18, URZ ;  /* 0x000000120e0e12a4 */ /* 0x000fe4000f8e023f */
[----:B------:R-:W-:Y:S02]  /*1250*/  @UP0 UIMAD UR17, UR50, UR17, UR10 ;  /* 0x00000011321102a4 */ /* 0x000fe4000f8e020a */
[----:B------:R-:W-:-:S02]  /*1260*/  @UP1 UIMAD.WIDE.U32 UR10, UR50, UR18, URZ ;  /* 0x00000012320a12a5 */ /* 0x000fc4000f8e003f */
[----:B------:R-:W-:Y:S02]  /*1270*/  @UP0 UIMAD.WIDE.U32 UR12, UR50, UR16, URZ ;  /* 0x00000010320c02a5 */ /* 0x000fe4000f8e003f */
[----:B------:R-:W-:Y:S02]  /*1280*/  @UP1 UIMAD UR18, UR50, UR19, UR14 ;  /* 0x00000013321212a4 */ /* 0x000fe4000f8e020e */
[----:B------:R-:W-:Y:S02]  /*1290*/  @UP1 USHF.R.S32.HI UR19, URZ, 0x1f, UR51 ;  /* 0x0000001f3f131899 */ /* 0x000fe40008011433 */
[----:B------:R-:W-:Y:S01]  /*12a0*/  @UP0 USHF.R.S32.HI UR16, URZ, 0x1f, UR51 ;  /* 0x0000001f3f100899 */ /* 0x000fe20008011433 */
[----:B------:R-:W-:Y:S01]  /*12b0*/  @UP1 ULDC.64 UR14, c[0x0][0x9c0] ;  /* 0x00027000000e1ab9 */ /* 0x000fe20000000a00 */
[----:B------:R-:W-:Y:S01]  /*12c0*/  @UP0 ULDC.64 UR20, c[0x0][0x9b0] ;  /* 0x00026c0000140ab9 */ /* 0x000fe20000000a00 */
[----:B------:R-:W-:Y:S02]  /*12d0*/  @UP0 UIADD3 UR13, UR13, UR17, URZ ;  /* 0x000000110d0d0290 */ /* 0x000fe4000fffe03f */
[----:B------:R-:W-:-:S02]  /*12e0*/  @UP1 UIMAD UR17, UR19, UR14, URZ ;  /* 0x0000000e131112a4 */ /* 0x000fc4000f8e023f */
[----:B------:R-:W-:Y:S02]  /*12f0*/  @UP0 UIMAD UR16, UR16, UR20, URZ ;  /* 0x00000014101002a4 */ /* 0x000fe4000f8e023f */
[----:B------:R-:W-:Y:S02]  /*1300*/  @UP1 UIADD3 UR11, UR11, UR18, URZ ;  /* 0x000000120b0b1290 */ /* 0x000fe4000fffe03f */
[----:B------:R-:W-:Y:S02]  /*1310*/  @UP1 UIMAD UR17, UR51, UR15, UR17 ;  /* 0x0000000f331112a4 */ /* 0x000fe4000f8e0211 */
[----:B------:R-:W-:Y:S02]  /*1320*/  @UP0 UIMAD UR16, UR51, UR21, UR16 ;  /* 0x00000015331002a4 */ /* 0x000fe4000f8e0210 */
[----:B------:R-:W-:Y:S02]  /*1330*/  @UP0 UIMAD.WIDE.U32 UR12, UR51, UR20, UR12 ;  /* 0x00000014330c02a5 */ /* 0x000fe4000f8e000c */
[----:B------:R-:W-:-:S02]  /*1340*/  @UP1 UIMAD.WIDE.U32 UR14, UR51, UR14, UR10 ;  /* 0x0000000e330e12a5 */ /* 0x000fc4000f8e000a */
        /* <DEDUP_REMOVED lines=10> */
[----:B------:R-:W-:Y:S01]  /*13f0*/  UIMAD UR41, UR5, 0xc0, URZ ;  /* 0x000000c0052978a4 */ /* 0x000fe2000f8e023f */
[----:B------:R-:W-:Y:S01]  /*1400*/  IMAD.U32 R7, RZ, RZ, UR7 ;  /* 0x00000007ff077e24 */ /* 0x000fe2000f8e00ff */
[----:B------:R-:W-:Y:S02]  /*1410*/  UIADD3 UR42, -UR42, UR4, URZ ;  /* 0x000000042a2a7290 */ /* 0x000fe4000fffe13f */
[----:B------:R-:W2:Y:S01]  /*1420*/  @P0 LDG.E R5, desc[UR54][R2.64] ;  /* 0x0000003602050981 */ /* 0x000ea2000c1e1900 */
[----:B------:R-:W-:Y:S02]  /*1430*/  UISETP.NE.AND UP5, UPT, UR6, 0x1, UPT ;  /* 0x000000010600788c */ /* 0x000fe4000bfa5270 */
[----:B------:R-:W-:Y:S01]  /*1440*/  UIADD3 UR8, UR41, 0xbf, URZ ;  /* 0x000000bf29087890 */ /* 0x000fe2000fffe03f */
[----:B------:R-:W2:Y:S01]  /*1450*/  @P1 LDG.E R0, desc[UR54][R6.64] ;  /* 0x0000003606001981 */ /* 0x000ea2000c1e1900 */
[----:B------:R-:W-:Y:S01]  /*1460*/  ULDC.64 UR4, c[0x0][0x9e0] ;  /* 0x0002780000047ab9 */ /* 0x000fe20000000a00 */
[----:B------:R-:W-:-:S02]  /*1470*/  UIADD3 UR9, UR42, 0x1, -UR38 ;  /* 0x000000012a097890 */ /* 0x000fc4000fffe826 */
[----:B------:R-:W-:Y:S01]  /*1480*/  UISETP.GE.AND UP4, UPT, UR5, 0x1, UPT ;  /* 0x000000010500788c */ /* 0x000fe2000bf86270 */
[----:B------:R-:W-:Y:S01]  /*1490*/  ULDC UR10, c[0x0][0x988] ;  /* 0x00026200000a7ab9 */ /* 0x000fe20000000800 */
[----:B------:R-:W-:Y:S02]  /*14a0*/  UP2UR UR53, UPR, URZ, 0x20 ;  /* 0x000000203f357883 */ /* 0x000fe40008000000 */
[----:B------:R-:W-:Y:S01]  /*14b0*/  @UP5 ULDC UR6, c[0x0][0x44c] ;  /* 0x0001130000065ab9 */ /* 0x000fe20000000800 */
[----:B------:R-:W-:Y:S01]  /*14c0*/  @UP5 ULDC UR11, c[0x0][0x450] ;  /* 0x00011400000b5ab9 */ /* 0x000fe20000000800 */
[----:B------:R-:W-:Y:S01]  /*14d0*/  UIMAD.WIDE.U32 UR6, UR8, UR6, URZ ;  /* 0x00000006080672a5 */ /* 0x000fe2000f8e003f */
[----:B------:R-:W-:Y:S01]  /*14e0*/  PLOP3.LUT P0, PT, PT, PT, UP4, 0x40, 0x0 ;  /* 0x000000000000781c */ /* 0x000fe20003f0e848 */
[----:B------:R-:W-:Y:S02]  /*14f0*/  UP2UR UR52, UPR, URZ, 0x10 ;  /* 0x000000103f347883 */ /* 0x000fe40008000000 */
[----:B------:R-:W-:-:S04]  /*1500*/  @UP5 USHF.R.U32.HI UR8, URZ, UR11, UR7 ;  /* 0x0000000b3f085299 */ /* 0x000fc80008011607 */
        /* <DEDUP_REMOVED lines=17> */
.L_x_1010:
[----:B------:R-:W-:-:S11]  /*1620*/  UISETP.NE.AND UP0, UPT, UR5, 0x1, UPT ;  /* 0x000000010500788c */ /* 0x000fd6000bf05270 */
[----:B------:R-:W-:Y:S02]  /*1630*/  @UP0 ULDC.64 UR8, c[0x0][0x9e8] ;  /* 0x00027a0000080ab9 */ /* 0x000fe40000000a00 */
[----:B------:R-:W-:-:S04]  /*1640*/  UIMAD.WIDE.U32 UR6, UR4, UR8, URZ ;  /* 0x00000008040672a5 */ /* 0x000fc8000f8e003f */
[----:B------:R-:W-:-:S12]  /*1650*/  @UP0 USHF.R.U32.HI UR4, URZ, UR9, UR7 ;  /* 0x000000093f040299 */ /* 0x000fd80008011607 */
.L_x_1011:
[----:B------:R-:W-:-:S06]  /*1660*/  UIMAD UR4, UR4, UR5, UR5 ;  /* 0x00000005040472a4 */ /* 0x000fcc000f8e0205 */
[----:B------:R-:W-:-:S07]  /*1670*/  VIMNMX R0, R0, UR4, PT ;  /* 0x0000000400007c48 */ /* 0x000fce000bfe0100 */
.L_x_1009:
[----:B------:R-:W-:Y:S01]  /*1680*/  UISETP.NE.AND UP0, UPT, UR53, URZ, UPT ;  /* 0x0000003f3500728c */ /* 0x000fe2000bf05270 */
[----:B------:R-:W-:Y:S01]  /*1690*/  VIADD R0, R0, 0x7f ;  /* 0x0000007f00007836 */ /* 0x000fe20000000000 */
[----:B------:R-:W-:Y:S01]  /*16a0*/  UMOV UR9, UR41 ;  /* 0x0000002900097c82 */ /* 0x000fe20008000000 */
[----:B------:R-:W-:Y:S02]  /*16b0*/  UIADD3 UR4, UR42, 0x7f, URZ ;  /* 0x0000007f2a047890 */ /* 0x000fe4000fffe03f */
[----:B------:R-:W-:Y:S01]  /*16c0*/  UIADD3 UR56, UR42, -UR38, URZ ;  /* 0x800000262a387290 */ /* 0x000fe2000fffe03f */
        /* <DEDUP_REMOVED lines=27> */
.L_x_1013:
[----:B------:R-:W-:-:S11]  /*1880*/  UISETP.NE.AND UP0, UPT, UR5, 0x1, UPT ;  /* 0x000000010500788c */ /* 0x000fd6000bf05270 */
[----:B------:R-:W-:Y:S02]  /*1890*/  @UP0 ULDC.64 UR10, c[0x0][0x9e8] ;  /* 0x00027a00000a0ab9 */ /* 0x000fe40000000a00 */
[----:B------:R-:W-:-:S04]  /*18a0*/  UIMAD.WIDE.U32 UR6, UR4, UR10, URZ ;  /* 0x0000000a040672a5 */ /* 0x000fc8000f8e003f */
[----:B------:R-:W-:-:S12]  /*18b0*/  @UP0 USHF.R.U32.HI UR4, URZ, UR11, UR7 ;  /* 0x0000000b3f040299 */ /* 0x000fd80008011607 */
.L_x_1014:
[----:B------:R-:W-:-:S04]  /*18c0*/  UIMAD UR4, UR4, UR5, URZ ;  /* 0x00000005040472a4 */ /* 0x000fc8000f8e023f */
[----:B------:R-:W-:-:S04]  /*18d0*/  UISETP.LT.AND UP0, UPT, UR9, UR4, UPT ;  /* 0x000000040900728c */ /* 0x000fc8000bf01270 */
[----:B------:R-:W-:-:S12]  /*18e0*/  USEL UR9, UR9, UR4, !UP0 ;  /* 0x0000000409097287 */ /* 0x000fd8000c000000 */
.L_x_1012:
[----:B------:R-:W-:Y:S01]  /*18f0*/  USHF.R.S32.HI UR4, URZ, 0x1f, UR9 ;  /* 0x0000001f3f047899 */ /* 0x000fe20008011409 */
[----:B------:R-:W-:Y:S02]  /*1900*/  PLOP3.LUT P0, PT, PT, PT, PT, 0x80, 0x0 ;  /* 0x000000000000781c */ /* 0x000fe40003f0f070 */
[----:B------:R-:W-:Y:S02]  /*1910*/  CS2R R2, SRZ ;  /* 0x0000000000027805 */ /* 0x000fe4000001ff00 */
[----:B------:R-:W-:Y:S01]  /*1920*/  CS2R R134, SRZ ;  /* 0x0000000000867805 */ /* 0x000fe2000001ff00 */
[----:B------:R-:W-:Y:S01]  /*1930*/  ULEA.HI UR4, UR4, UR9, URZ, 0x7 ;  /* 0x0000000904047291 */ /* 0x000fe2000f8f383f */
[----:B------:R-:W-:Y:S02]  /*1940*/  CS2R R6, SRZ ;  /* 0x0000000000067805 */ /* 0x000fe4000001ff00 */
[----:B------:R-:W-:Y:S01]  /*1950*/  CS2R R132, SRZ ;  /* 0x0000000000847805 */ /* 0x000fe2000001ff00 */
[----:B------:R-:W-:Y:S01]  /*1960*/  IMAD.MOV.U32 R8, RZ, RZ, RZ ;  /* 0x000000ffff087224 */ /* 0x000fe200078e00ff */
        /* <DEDUP_REMOVED lines=24> */
[----:B------:R-:W-:Y:S01]  /*1af0*/  IMAD.MOV.U32 R41, RZ, RZ, RZ ;  /* 0x000000ffff297224 */ /* 0x000fe200078e00ff */
        /* <DEDUP_REMOVED lines=32> */
.L_x_1016:
        /* <DEDUP_REMOVED lines=9> */
.L_x_1213:
[----:B------:R-:W-:Y:S05]  /*1d90*/  @!P0 BRA `(.L_x_1018) ;  /* 0x0000000000048947 */ /* 0x000fea0003800000 */
[----:B------:R-:W-:Y:S01]  /*1da0*/  BPT.TRAP 0x1 ;  /* 0x000000040000795c */ /* 0x000fe20000300000 */
.L_x_1018:
[----:B0-----:R-:W-:Y:S02]  /*1db0*/  IMAD.U32 R3, RZ, RZ, UR36 ;  /* 0x00000024ff037e24 */ /* 0x001fe4000f8e00ff */
[----:B------:R-:W-:-:S03]  /*1dc0*/  IMAD.U32 R0, RZ, RZ, UR47 ;  /* 0x0000002fff007e24 */ /* 0x000fc6000f8e00ff */
[----:B------:R-:W-:Y:S02]  /*1dd0*/  LEA R3, R3, UR46, 0x3 ;  /* 0x0000002e03037c11 */ /* 0x000fe4000f8e18ff */
[----:B------:R-:W-:-:S04]  /*1de0*/  SHF.L.U32 R0, R0, 0x1f, RZ ;  /* 0x0000001f00007819 */ /* 0x000fc800000006ff */
[----:B------:R0:W1:Y:S01]  /*1df0*/  SYNCS.PHASECHK.TRANS64.TRYWAIT P1, [R3+URZ+0x19c30], R0 ;  /* 0x019c3000030075a7 */ /* 0x000062000802017f */
[----:B------:R-:W-:Y:S05]  /*1e00*/  @!P0 BRA `(.L_x_1019) ;  /* 0x0000000000048947 */ /* 0x000fea0003800000 */
[----:B------:R-:W-:Y:S01]  /*1e10*/  BPT.TRAP 0x1 ;  /* 0x000000040000795c */ /* 0x000fe20000300000 */
.L_x_1019:
[----:B-1----:R-:W-:Y:S05]  /*1e20*/  @P1 BRA `(.L_x_1020) ;  /* 0x0000000000081947 */ /* 0x002fea0003800000 */
[----:B------:R-:W1:Y:S02]  /*1e30*/  SYNCS.PHASECHK.TRANS64.TRYWAIT P1, [R3+URZ+0x19c30], R0 ;  /* 0x019c3000030075a7 */ /* 0x000e64000802017f */
[----:B-1----:R-:W-:Y:S05]  /*1e40*/  @!P1 BRA `(.L_x_1021) ;  /* 0x0000013000909947 */ /* 0x002fea0003800000 */
.L_x_1020:
        /* <DEDUP_REMOVED lines=28> */
.L_x_1022:
[----:B------:R-:W-:Y:S01]  /*2010*/  UISETP.NE.AND UP1, UPT, UR53, URZ, UPT ;  /* 0x0000003f3500728c */ /* 0x000fe2000bf25270 */
[----:B01----:R-:W-:Y:S01]  /*2020*/  VIADD R0, R17, UR41 ;  /* 0x0000002911007c36 */ /* 0x003fe20008000000 */
[----:B------:R-:W-:Y:S01]  /*2030*/  R2UR UR6, R3 ;  /* 0x00000000030672ca */ /* 0x000fe200000e0000 */
[----:B------:R-:W-:Y:S01]  /*2040*/  IMAD.MOV.U32 R3, RZ, RZ, -0x80 ;  /* 0xffffff80ff037424 */ /* 0x000fe200078e00ff */
[----:B------:R-:W-:Y:S01]  /*2050*/  UISETP.NE.AND UP0, UPT, UR52, URZ, UPT ;  /* 0x0000003f3400728c */ /* 0x000fe2000bf05270 */
[----:B------:R-:W-:Y:S01]  /*2060*/  IMAD.U32 R7, RZ, RZ, UR38 ;  /* 0x00000026ff077e24 */ /* 0x000fe2000f8e00ff */
[----:B------:R-:W-:Y:S01]  /*2070*/  PLOP3.LUT P1, PT, PT, PT, UP1, 0x80, 0x0 ;  /* 0x000000000000781c */ /* 0x000fe20003f2f018 */
[C---:B------:R-:W-:Y:S01]  /*2080*/  IMAD R5, R88.reuse, R3, 0x80 ;  /* 0x0000008058057424 */ /* 0x040fe200078e0203 */
[----:B------:R-:W-:Y:S01]  /*2090*/  PLOP3.LUT P2, PT, PT, PT, UP1, 0x80, 0x0 ;  /* 0x000000000000781c */ /* 0x000fe20003f4f018 */
[----:B------:R-:W-:Y:S01]  /*20a0*/  ULDC UR18, c[0x0][0x9dc] ;  /* 0x0002770000127ab9 */ /* 0x000fe20000000800 */
[----:B------:R-:W-:Y:S01]  /*20b0*/  ULDC UR14, c[0x0][0x9e0] ;  /* 0x00027800000e7ab9 */ /* 0x000fe20000000800 */
[----:B------:R-:W-:Y:S01]  /*20c0*/  @UP1 ULDC UR7, c[0x0][0x44c] ;  /* 0x0001130000071ab9 */ /* 0x000fe20000000800 */
[----:B------:R-:W-:Y:S01]  /*20d0*/  VIADD R3, R5, 0x1 ;  /* 0x0000000105037836 */ /* 0x000fe20000000000 */
[----:B------:R-:W-:-:S02]  /*20e0*/  LEA R8, R88, 0xffffff80, 0x7 ;  /* 0xffffff8058087811 */ /* 0x000fc400078e38ff */
[----:B------:R-:W-:-:S04]  /*20f0*/  UIADD3 UR6, UR6, 0x19c40, URZ ;  /* 0x00019c4006067890 */ /* 0x000fc8000fffe03f */
[----:B------:R-:W-:Y:S01]  /*2100*/  @P1 IMAD.HI.U32 R2, R0, UR7, RZ ;  /* 0x0000000700021c27 */ /* 0x000fe2000f8e00ff */
[----:B------:R-:W-:Y:S01]  /*2110*/  @UP1 ULDC UR7, c[0x0][0x450] ;  /* 0x0001140000071ab9 */ /* 0x000fe20000000800 */
[----:B------:R-:W-:Y:S01]  /*2120*/  UPRMT UR6, UR45, 0x654, UR6 ;  /* 0x000006542d067896 */ /* 0x000fe20008000006 */
[----:B------:R-:W-:Y:S02]  /*2130*/  PLOP3.LUT P1, PT, PT, PT, UP0, 0x40, 0x0 ;  /* 0x000000000000781c */ /* 0x000fe40003f2e808 */
[----:B------:R-:W-:Y:S01]  /*2140*/  @P2 SHF.R.U32.HI R0, RZ, UR7, R2 ;  /* 0x00000007ff002c19 */ /* 0x000fe20008011602 */
[C---:B------:R-:W-:Y:S02]  /*2150*/  IMAD R2, R16.reuse, -0x2, R3 ;  /* 0xfffffffe10027824 */ /* 0x040fe400078e0203 */
[----:B------:R-:W-:Y:S02]  /*2160*/  VIADD R3, R5, UR42 ;  /* 0x0000002a05037c36 */ /* 0x000fe40008000000 */
[----:B------:R-:W0:Y:S01]  /*2170*/  SHFL.IDX PT, R6, R0, RZ, 0x1c1f ;  /* 0x001c1fff00067589 */ /* 0x000e2200000e0000 */
[----:B------:R-:W-:Y:S01]  /*2180*/  SYNCS.ARRIVE.TRANS64.RED.A1T0 RZ, [UR6], RZ ;  /* 0x000000ffffff79a7 */ /* 0x000fe20008100406 */
[----:B------:R-:W-:Y:S01]  /*2190*/  ULOP3.LUT UR6, URZ, UR18, URZ, 0x33, !UPT ;  /* 0x000000123f067292 */ /* 0x000fe2000f8e333f */
[----:B------:R-:W-:Y:S01]  /*21a0*/  IADD3 R2, -R7, UR42, R2 ;  /* 0x0000002a07027c10 */ /* 0x000fe2000fffe102 */
[----:B------:R-:W-:-:S04]  /*21b0*/  IMAD R7, R16, -0x2, R3 ;  /* 0xfffffffe10077824 */ /* 0x000fc800078e0203 */
[C---:B------:R-:W-:Y:S02]  /*21c0*/  VIADD R10, R2.reuse, UR14 ;  /* 0x0000000e020a7c36 */ /* 0x040fe40008000000 */
[----:B------:R-:W-:-:S03]  /*21d0*/  VIADD R9, R2, UR6 ;  /* 0x0000000602097c36 */ /* 0x000fc60008000000 */
[----:B0-----:R-:W-:Y:S01]  /*21e0*/  VIADDMNMX R2, R6, R10, R7, PT ;  /* 0x0000000a06027246 */ /* 0x001fe20003800107 */
[----:B------:R-:W-:Y:S01]  /*21f0*/  IMAD.IADD R4, R9, 0x1, R6 ;  /* 0x0000000109047824 */ /* 0x000fe200078e0206 */
[----:B------:R-:W-:Y:S06]  /*2200*/  @P1 BRA `(.L_x_1023) ;  /* 0x0000000000641947 */ /* 0x000fec0003800000 */
[----:B------:R-:W-:Y:S01]  /*2210*/  IMAD.U32 R3, RZ, RZ, UR38 ;  /* 0x00000026ff037e24 */ /* 0x000fe2000f8e00ff */
[----:B------:R-:W-:Y:S04]  /*2220*/  BSSY B0, `(.L_x_1024) ;  /* 0x0000013000007945 */ /* 0x000fe80003800000 */
[----:B------:R-:W-:-:S04]  /*2230*/  IADD3 R3, -R3, UR42, R6 ;  /* 0x0000002a03037c10 */ /* 0x000fc8000fffe106 */
        /* <DEDUP_REMOVED lines=11> */
.L_x_1025:
[----:B------:R-:W-:Y:S02]  /*22f0*/  ULDC UR6, c[0x0][0x9e4] ;  /* 0x0002790000067ab9 */ /* 0x000fe40000000800 */
[----:B------:R-:W-:-:S05]  /*2300*/  IMAD.U32 R11, RZ, RZ, UR6 ;  /* 0x00000006ff0b7e24 */ /* 0x000fca000f8e00ff */
[----:B------:R-:W-:-:S13]  /*2310*/  ISETP.NE.AND P1, PT, R11, 0x1, PT ;  /* 0x000000010b00780c */ /* 0x000fda0003f25270 */
[----:B------:R-:W0:Y:S02]  /*2320*/  @P1 LDC.64 R12, c[0x0][0x9e8] ;  /* 0x00027a00ff0c1b82 */ /* 0x000e240000000a00 */
[----:B0-----:R-:W-:-:S05]  /*2330*/  @P1 IMAD.HI.U32 R6, R3, R12, RZ ;  /* 0x0000000c03061227 */ /* 0x001fca00078e00ff */
[----:B------:R-:W-:-:S07]  /*2340*/  @P1 SHF.R.U32.HI R3, RZ, R13, R6 ;  /* 0x0000000dff031219 */ /* 0x000fce0000011606 */
.L_x_1026:
[----:B------:R-:W-:Y:S05]  /*2350*/  BSYNC B0 ;  /* 0x0000000000007941 */ /* 0x000fea0003800000 */
.L_x_1024:
[----:B------:R-:W-:-:S04]  /*2360*/  IMAD R3, R3, R11, -R8 ;  /* 0x0000000b03037224 */ /* 0x000fc800078e0a08 */
[----:B------:R-:W-:-:S05]  /*2370*/  IMAD R3, R16, -0x2, R3 ;  /* 0xfffffffe10037824 */ /* 0x000fca00078e0203 */
[----:B------:R-:W-:Y:S02]  /*2380*/  VIADDMNMX R2, R3, R11, R2, PT ;  /* 0x0000000b03027246 */ /* 0x000fe40003800102 */
[----:B------:R-:W-:-:S07]  /*2390*/  VIMNMX R4, R4, R3, !PT ;  /* 0x0000000304047248 */ /* 0x000fce0007fe0100 */
.L_x_1023:
[C---:B------:R-:W-:Y:S01]  /*23a0*/  ISETP.GE.AND P6, PT, R5.reuse, 0xa, PT ;  /* 0x0000000a0500780c */ /* 0x040fe20003fc6270 */
[----:B------:R-:W0:Y:S01]  /*23b0*/  SHFL.IDX PT, R0, R0, 0x1, 0x1c1f ;  /* 0x003c1f0000007f89 */ /* 0x000e2200000e0000 */
[C---:B------:R-:W-:Y:S01]  /*23c0*/  ISETP.GE.AND P1, PT, R5.reuse, 0x2, PT ;  /* 0x000000020500780c */ /* 0x040fe20003f26270 */
[----:B------:R-:W-:Y:S01]  /*23d0*/  UISETP.NE.AND UP0, UPT, UR52, URZ, UPT ;  /* 0x0000003f3400728c */ /* 0x000fe2000bf05270 */
        /* <DEDUP_REMOVED lines=11> */
[C---:B------:R-:W-:Y:S02]  /*2490*/  ISETP.GT.AND P4, PT, R4.reuse, 0x9, !P6 ;  /* 0x000000090400780c */ /* 0x040fe40007784270 */
        /* <DEDUP_REMOVED lines=165> */
[----:B------:R-:W-:Y:S01]  /*2ef0*/  ISETP.GT.AND P6, PT, R4, 0x79, !P6 ;  /* 0x000000790400780c */ /* 0x000fe200077c4270 */
[----:B0-----:R-:W-:-:S03]  /*2f00*/  IMAD.IADD R4, R9, 0x1, R0 ;  /* 0x0000000109047824 */ /* 0x001fc600078e0200 */
[----:B------:R-:W-:Y:S02]  /*2f10*/  ISETP.LT.OR P6, PT, R2, 0x7a, P6 ;  /* 0x0000007a0200780c */ /* 0x000fe400037c1670 */
[----:B------:R-:W-:Y:S02]  /*2f20*/  VIADDMNMX R2, R0, R10, R7, PT ;  /* 0x0000000a00027246 */ /* 0x000fe40003800107 */
[----:B------:R-:W-:Y:S02]  /*2f30*/  FSEL R85, R85, -INF , !P6 ;  /* 0xff80000055557808 */ /* 0x000fe40007000000 */
[----:B------:R-:W-:-:S13]  /*2f40*/  PLOP3.LUT P6, PT, PT, PT, UP0, 0x40, 0x0 ;  /* 0x000000000000781c */ /* 0x000fda0003fce808 */
[----:B------:R-:W-:Y:S05]  /*2f50*/  @P6 BRA `(.L_x_1027) ;  /* 0x0000000000646947 */ /* 0x000fea0003800000 */
        /* <DEDUP_REMOVED lines=14> */
.L_x_1029:
[----:B------:R-:W-:Y:S02]  /*3040*/  ULDC UR6, c[0x0][0x9e4] ;  /* 0x0002790000067ab9 */ /* 0x000fe40000000800 */
[----:B------:R-:W-:-:S05]  /*3050*/  IMAD.U32 R6, RZ, RZ, UR6 ;  /* 0x00000006ff067e24 */ /* 0x000fca000f8e00ff */
[----:B------:R-:W-:-:S13]  /*3060*/  ISETP.NE.AND P6, PT, R6, 0x1, PT ;  /* 0x000000010600780c */ /* 0x000fda0003fc5270 */
[----:B------:R-:W0:Y:S02]  /*3070*/  @P6 LDC.64 R10, c[0x0][0x9e8] ;  /* 0x00027a00ff0a6b82 */ /* 0x000e240000000a00 */
[----:B0-----:R-:W-:-:S05]  /*3080*/  @P6 IMAD.HI.U32 R0, R5, R10, RZ ;  /* 0x0000000a05006227 */ /* 0x001fca00078e00ff */
[----:B------:R-:W-:-:S07]  /*3090*/  @P6 SHF.R.U32.HI R5, RZ, R11, R0 ;  /* 0x0000000bff056219 */ /* 0x000fce0000011600 */
.L_x_1030:
[----:B------:R-:W-:Y:S05]  /*30a0*/  BSYNC B0 ;  /* 0x0000000000007941 */ /* 0x000fea0003800000 */
.L_x_1028:
[----:B------:R-:W-:-:S04]  /*30b0*/  IMAD R5, R5, R6, -R8 ;  /* 0x0000000605057224 */ /* 0x000fc800078e0a08 */
[----:B------:R-:W-:-:S05]  /*30c0*/  IMAD R5, R16, -0x2, R5 ;  /* 0xfffffffe10057824 */ /* 0x000fca00078e0205 */
[----:B------:R-:W-:Y:S02]  /*30d0*/  VIADDMNMX R2, R5, R6, R2, PT ;  /* 0x0000000605027246 */ /* 0x000fe40003800102 */
[----:B------:R-:W-:-:S07]  /*30e0*/  VIMNMX R4, R4, R5, !PT ;  /* 0x0000000504047248 */ /* 0x000fce0007fe0100 */
.L_x_1027:
[----:B------:R-:W-:Y:S01]  /*30f0*/  ISETP.GT.AND P1, PT, R4, 0x1, !P1 ;  /* 0x000000010400780c */ /* 0x000fe20004f24270 */
[----:B------:R-:W-:Y:S01]  /*3100*/  UISETP.NE.AND UP1, UPT, UR53, URZ, UPT ;  /* 0x0000003f3500728c */ /* 0x000fe2000bf25270 */
[----:B------:R-:W-:Y:S01]  /*3110*/  LOP3.LUT P6, RZ, R23, 0x4, RZ, 0xc0, !PT ;  /* 0x0000000417ff7812 */ /* 0x000fe200078cc0ff */
[----:B------:R-:W-:Y:S01]  /*3120*/  UISETP.NE.AND UP0, UPT, UR52, URZ, UPT ;  /* 0x0000003f3400728c */ /* 0x000fe2000bf05270 */
[----:B------:R-:W-:Y:S01]  /*3130*/  ISETP.LT.OR P1, PT, R2, 0x2, P1 ;  /* 0x000000020200780c */ /* 0x000fe20000f21670 */
[----:B------:R-:W-:Y:S01]  /*3140*/  UMOV UR10, UR41 ;  /* 0x00000029000a7c82 */ /* 0x000fe20008000000 */
[----:B------:R-:W-:Y:S02]  /*3150*/  FMNMX.FTZ R5, R3, R25, !PT ;  /* 0x0000001903057209 */ /* 0x000fe40007810000 */
[----:B------:R-:W-:Y:S02]  /*3160*/  FSEL R27, R27, -INF , !P1 ;  /* 0xff8000001b1b7808 */ /* 0x000fe40004800000 */
[----:B------:R-:W-:-:S02]  /*3170*/  ISETP.GT.AND P1, PT, R4, 0x9, !P6 ;  /* 0x000000090400780c */ /* 0x000fc40007724270 */
[----:B------:R-:W-:Y:S01]  /*3180*/  FMNMX.FTZ R0, R28, R5, !PT ;  /* 0x000000051c007209 */ /* 0x000fe20007810000 */
[----:B------:R-:W-:Y:S01]  /*3190*/  @UP1 ULDC UR6, c[0x0][0x44c] ;  /* 0x0001130000061ab9 */ /* 0x000fe20000000800 */
[----:B------:R-:W-:Y:S01]  /*31a0*/  ISETP.LT.OR P1, PT, R2, 0xa, P1 ;  /* 0x0000000a0200780c */ /* 0x000fe20000f21670 */
[----:B------:R-:W-:Y:S01]  /*31b0*/  UIMAD.WIDE.U32 UR6, UR41, UR6, URZ ;  /* 0x00000006290672a5 */ /* 0x000fe2000f8e003f */
[----:B------:R-:W-:Y:S01]  /*31c0*/  FMNMX.FTZ R5, R29, R0, !PT ;  /* 0x000000001d057209 */ /* 0x000fe20007810000 */
[----:B------:R-:W-:Y:S01]  /*31d0*/  @UP1 ULDC UR11, c[0x0][0x450] ;  /* 0x00011400000b1ab9 */ /* 0x000fe20000000800 */
[----:B------:R-:W-:Y:S01]  /*31e0*/  FSEL R31, R31, -INF , !P1 ;  /* 0xff8000001f1f7808 */ /* 0x000fe20004800000 */
[----:B------:R-:W-:Y:S01]  /*31f0*/  @UP1 USHF.R.U32.HI UR10, URZ, UR11, UR7 ;  /* 0x0000000b3f0a1299 */ /* 0x000fe20008011607 */
[----:B------:R-:W-:Y:S02]  /*3200*/  LOP3.LUT P1, RZ, R23, 0x8, RZ, 0xc0, !PT ;  /* 0x0000000817ff7812 */ /* 0x000fe4000782c0ff */
[----:B------:R-:W-:Y:S01]  /*3210*/  FMNMX.FTZ R0, R32, R5, !PT ;  /* 0x0000000520007209 */ /* 0x000fe20007810000 */
[----:B------:R-:W-:Y:S01]  /*3220*/  UIADD3 UR56, UR56, UR10, URZ ;  /* 0x0000000a38387290 */ /* 0x000fe2000fffe03f */
[----:B------:R-:W-:-:S02]  /*3230*/  ISETP.GT.AND P1, PT, R4, 0x10, !P1 ;  /* 0x000000100400780c */ /* 0x000fc40004f24270 */
[----:B------:R-:W-:Y:S01]  /*3240*/  FMNMX.FTZ R5, R33, R0, !PT ;  /* 0x0000000021057209 */ /* 0x000fe20007810000 */
[----:B------:R-:W-:Y:S01]  /*3250*/  UIADD3 UR14, UR56, UR14, URZ ;  /* 0x0000000e380e7290 */ /* 0x000fe2000fffe03f */
[----:B------:R-:W-:Y:S02]  /*3260*/  ISETP.LT.OR P1, PT, R2, 0x11, P1 ;  /* 0x000000110200780c */ /* 0x000fe40000f21670 */
[----:B------:R-:W-:Y:S02]  /*3270*/  ISETP.GT.AND P2, PT, R4, 0x8, !P2 ;  /* 0x000000080400780c */ /* 0x000fe40005744270 */
[----:B------:R-:W-:Y:S02]  /*3280*/  FSEL R34, R34, -INF , !P1 ;  /* 0xff80000022227808 */ /* 0x000fe40004800000 */
[----:B------:R-:W-:Y:S02]  /*3290*/  LOP3.LUT P1, RZ, R23, 0x10, RZ, 0xc0, !PT ;  /* 0x0000001017ff7812 */ /* 0x000fe4000782c0ff */
[----:B------:R-:W-:-:S02]  /*32a0*/  FMNMX.FTZ R0, R36, R5, !PT ;  /* 0x0000000524007209 */ /* 0x000fc40007810000 */
[----:B------:R-:W-:Y:S02]  /*32b0*/  ISETP.GT.AND P1, PT, R4, 0x11, !P1 ;  /* 0x000000110400780c */ /* 0x000fe40004f24270 */
[C---:B------:R-:W-:Y:S02]  /*32c0*/  ISETP.LT.OR P2, PT, R2.reuse, 0x9, P2 ;  /* 0x000000090200780c */ /* 0x040fe40001741670 */
[----:B------:R-:W-:Y:S02]  /*32d0*/  ISETP.LT.OR P1, PT, R2, 0x12, P1 ;  /* 0x000000120200780c */ /* 0x000fe40000f21670 */
[----:B------:R-:W-:Y:S02]  /*32e0*/  FMNMX.FTZ R5, R37, R0, !PT ;  /* 0x0000000025057209 */ /* 0x000fe40007810000 */
[----:B------:R-:W-:Y:S02]  /*32f0*/  FSEL R35, R35, -INF , !P1 ;  /* 0xff80000023237808 */ /* 0x000fe40004800000 */
[----:B------:R-:W-:-:S02]  /*3300*/  LOP3.LUT P1, RZ, R23, 0x2000000, RZ, 0xc0, !PT ;  /* 0x0200000017ff7812 */ /* 0x000fc4000782c0ff */
[----:B------:R-:W-:Y:S02]  /*3310*/  FSEL R30, R30, -INF , !P2 ;  /* 0xff8000001e1e7808 */ /* 0x000fe40005000000 */
[----:B------:R-:W-:Y:S02]  /*3320*/  ISETP.GT.AND P1, PT, R4, 0x18, !P1 ;  /* 0x000000180400780c */ /* 0x000fe40004f24270 */
[----:B------:R-:W-:Y:S02]  /*3330*/  LOP3.LUT P2, RZ, R23, 0x40000, RZ, 0xc0, !PT ;  /* 0x0004000017ff7812 */ /* 0x000fe4000784c0ff */
[----:B------:R-:W-:Y:S02]  /*3340*/  ISETP.LT.OR P1, PT, R2, 0x19, P1 ;  /* 0x000000190200780c */ /* 0x000fe40000f21670 */
[----:B------:R-:W-:Y:S02]  /*3350*/  FMNMX.FTZ R0, R40, R5, !PT ;  /* 0x0000000528007209 */ /* 0x000fe40007810000 */
[----:B------:R-:W-:-:S02]  /*3360*/  FSEL R38, R38, -INF , !P1 ;  /* 0xff80000026267808 */ /* 0x000fc40004800000 */
[----:B------:R-:W-:Y:S02]  /*3370*/  LOP3.LUT P1, RZ, R23, 0x1000000, RZ, 0xc0, !PT ;  /* 0x0100000017ff7812 */ /* 0x000fe4000782c0ff */
[----:B------:R-:W-:Y:S02]  /*3380*/  FMNMX.FTZ R5, R41, R0, !PT ;  /* 0x0000000029057209 */ /* 0x000fe40007810000 */
        /* <DEDUP_REMOVED lines=8> */
[----:B------:R-:W-:Y:S02]  /*3410*/  FMNMX.FTZ R0, R48, R5, !PT ;  /* 0x0000000530007209 */ /* 0x000fe40007810000 */
        /* <DEDUP_REMOVED lines=46> */
[----:B------:R-:W-:Y:S01]  /*3700*/  LOP3.LUT P2, RZ, R23, 0x80, RZ, 0xc0, !PT ;  /* 0x0000008017ff7812 */ /* 0x000fe2000784c0ff */
[----:B------:R-:W0:Y:S01]  /*3710*/  SHFL.BFLY PT, R0, R5, 0x2, 0x1f ;  /* 0x0c401f0005007f89 */ /* 0x000e2200000e0000 */
[----:B------:R-:W-:Y:S02]  /*3720*/  FSEL R55, R55, -INF , !P1 ;  /* 0xff80000037377808 */ /* 0x000fe40004800000 */
[----:B------:R-:W-:-:S02]  /*3730*/  LOP3.LUT P1, RZ, R23, 0x8000, RZ, 0xc0, !PT ;  /* 0x0000800017ff7812 */ /* 0x000fc4000782c0ff */
[----:B------:R-:W-:Y:S02]  /*3740*/  LOP3.LUT P6, RZ, R23, 0x40, RZ, 0xc0, !PT ;  /* 0x0000004017ff7812 */ /* 0x000fe400078cc0ff */
[C---:B------:R-:W-:Y:S02]  /*3750*/  ISETP.GT.AND P1, PT, R4.reuse, 0x40, !P1 ;  /* 0x000000400400780c */ /* 0x040fe40004f24270 */
[----:B------:R-:W-:Y:S02]  /*3760*/  ISETP.GT.AND P3, PT, R4, 0x70, !P3 ;  /* 0x000000700400780c */ /* 0x000fe40005f64270 */
[----:B------:R-:W-:Y:S02]  /*3770*/  ISETP.LT.OR P1, PT, R2, 0x41, P1 ;  /* 0x000000410200780c */ /* 0x000fe40000f21670 */
[----:B------:R-:W-:Y:S02]  /*3780*/  ISETP.GT.AND P4, PT, R4, 0x71, !P4 ;  /* 0x000000710400780c */ /* 0x000fe40006784270 */
[----:B------:R-:W-:-:S02]  /*3790*/  FSEL R58, R58, -INF , !P1 ;  /* 0xff8000003a3a7808 */ /* 0x000fc40004800000 */
[----:B------:R-:W-:Y:S02]  /*37a0*/  LOP3.LUT P1, RZ, R23, 0x4000, RZ, 0xc0, !PT ;  /* 0x0000400017ff7812 */ /* 0x000fe4000782c0ff */
[C---:B------:R-:W-:Y:S02]  /*37b0*/  ISETP.GT.AND P5, PT, R4.reuse, 0x78, !P5 ;  /* 0x000000780400780c */ /* 0x040fe40006fa4270 */
[----:B------:R-:W-:Y:S02]  /*37c0*/  ISETP.GT.AND P1, PT, R4, 0x41, !P1 ;  /* 0x000000410400780c */ /* 0x000fe40004f24270 */
[C---:B------:R-:W-:Y:S02]  /*37d0*/  ISETP.LT.OR P3, PT, R2.reuse, 0x71, P3 ;  /* 0x000000710200780c */ /* 0x040fe40001f61670 */
[----:B------:R-:W-:Y:S02]  /*37e0*/  ISETP.LT.OR P1, PT, R2, 0x42, P1 ;  /* 0x000000420200780c */ /* 0x000fe40000f21670 */
[----:B0-----:R-:W-:-:S02]  /*37f0*/  FMNMX.FTZ R6, R5, R0, !PT ;  /* 0x0000000005067209 */ /* 0x001fc40007810000 */
[----:B------:R-:W-:Y:S02]  /*3800*/  FSEL R59, R59, -INF , !P1 ;  /* 0xff8000003b3b7808 */ /* 0x000fe40004800000 */
[----:B------:R-:W-:Y:S01]  /*3810*/  LOP3.LUT P1, RZ, R23, 0x2000, RZ, 0xc0, !PT ;  /* 0x0000200017ff7812 */ /* 0x000fe2000782c0ff */
[----:B------:R-:W0:Y:S01]  /*3820*/  SHFL.BFLY PT, R7, R6, 0x1, 0x1f ;  /* 0x0c201f0006077f89 */ /* 0x000e2200000e0000 */
[----:B------:R-:W-:Y:S02]  /*3830*/  ISETP.LT.OR P4, PT, R2, 0x72, P4 ;  /* 0x000000720200780c */ /* 0x000fe40002781670 */
[----:B------:R-:W-:Y:S02]  /*3840*/  ISETP.GT.AND P1, PT, R4, 0x48, !P1 ;  /* 0x000000480400780c */ /* 0x000fe40004f24270 */
[----:B------:R-:W-:Y:S02]  /*3850*/  FSEL R82, R82, -INF , !P3 ;  /* 0xff80000052527808 */ /* 0x000fe40005800000 */
[----:B------:R-:W-:-:S02]  /*3860*/  ISETP.LT.OR P1, PT, R2, 0x49, P1 ;  /* 0x000000490200780c */ /* 0x000fc40000f21670 */
[----:B------:R-:W-:Y:S02]  /*3870*/  ISETP.LT.OR P5, PT, R2, 0x79, P5 ;  /* 0x000000790200780c */ /* 0x000fe40002fa1670 */
[----:B------:R-:W-:Y:S02]  /*3880*/  FSEL R62, R62, -INF , !P1 ;  /* 0xff8000003e3e7808 */ /* 0x000fe40004800000 */
[----:B------:R-:W-:Y:S02]  /*3890*/  LOP3.LUT P1, RZ, R23, 0x1000, RZ, 0xc0, !PT ;  /* 0x0000100017ff7812 */ /* 0x000fe4000782c0ff */
[----:B------:R-:W-:Y:S02]  /*38a0*/  FSEL R83, R83, -INF , !P4 ;  /* 0xff80000053537808 */ /* 0x000fe40006000000 */
[----:B------:R-:W-:Y:S02]  /*38b0*/  ISETP.GT.AND P1, PT, R4, 0x49, !P1 ;  /* 0x000000490400780c */ /* 0x000fe40004f24270 */
[----:B------:R-:W-:-:S02]  /*38c0*/  FSEL R86, R86, -INF , !P5 ;  /* 0xff80000056567808 */ /* 0x000fc40006800000 */
[----:B------:R-:W-:Y:S02]  /*38d0*/  ISETP.LT.OR P1, PT, R2, 0x4a, P1 ;  /* 0x0000004a0200780c */ /* 0x000fe40000f21670 */
[----:B0-----:R-:W-:Y:S01]  /*38e0*/  FMNMX.FTZ R0, R6, R7, !PT ;  /* 0x0000000706007209 */ /* 0x001fe20007810000 */
[----:B------:R-:W-:Y:S01]  /*38f0*/  IMAD.U32 R7, RZ, RZ, UR43 ;  /* 0x0000002bff077e24 */ /* 0x000fe2000f8e00ff */
        /* <DEDUP_REMOVED lines=40> */
[----:B------:R-:W-:-:S01]  /*3b80*/  FFMA.FTZ R57, R57, UR43, -R20 ;  /* 0x0000002b39397c23 */ /* 0x000fc20008010814 */
[----:B------:R-:W-:Y:S01]  /*3b90*/  LOP3.LUT P1, RZ, R23, 0x4000000, RZ, 0xc0, !PT ;  /* 0x0400000017ff7812 */ /* 0x000fe2000782c0ff */
[----:B------:R-:W-:-:S01]  /*3ba0*/  FFMA.FTZ R3, R3, UR43, -R20 ;  /* 0x0000002b03037c23 */ /* 0x000fc20008010814 */
[----:B------:R-:W-:Y:S01]  /*3bb0*/  FMNMX.FTZ R7, R26, R27, !PT ;  /* 0x0000001b1a077209 */ /* 0x000fe20007810000 */
[----:B------:R-:W-:Y:S01]  /*3bc0*/  MUFU.EX2 R6, R6 ;  /* 0x0000000600067308 */ /* 0x000fe20000000800 */
[----:B------:R-:W-:Y:S01]  /*3bd0*/  ISETP.GT.AND P1, PT, R4, 0x68, !P1 ;  /* 0x000000680400780c */ /* 0x000fe20004f24270 */
        /* <DEDUP_REMOVED lines=15> */
[----:B------:R-:W-:Y:S01]  /*3cd0*/  FSEL R87, R87, -INF , !P6 ;  /* 0xff80000057577808 */ /* 0x000fe20007000000 */
[--C-:B------:R-:W-:Y:S01]  /*3ce0*/  FFMA.FTZ R33, R64, UR43, -R20.reuse ;  /* 0x0000002b40217c23 */ /* 0x100fe20008010814 */
[----:B------:R-:W-:Y:S01]  /*3cf0*/  FMNMX.FTZ R12, R38, R9, !PT ;  /* 0x00000009260c7209 */ /* 0x000fe20007810000 */
[--C-:B------:R-:W-:Y:S01]  /*3d00*/  FFMA.FTZ R52, R52, UR43, -R20.reuse ;  /* 0x0000002b34347c23 */ /* 0x100fe20008010814 */
[----:B------:R-:W-:-:S01]  /*3d10*/  FFMA.FTZ R56, R56, UR43, -R20 ;  /* 0x0000002b38387c23 */ /* 0x000fc20008010814 */
[----:B------:R-:W-:Y:S01]  /*3d20*/  FFMA.FTZ R72, R72, UR43, -R20 ;  /* 0x0000002b48487c23 */ /* 0x000fe20008010814 */
[----:B------:R-:W-:Y:S01]  /*3d30*/  FMNMX.FTZ R11, R39, R12, !PT ;  /* 0x0000000c270b7209 */ /* 0x000fe20007810000 */
[----:B------:R-:W-:Y:S01]  /*3d40*/  MUFU.EX2 R3, R3 ;  /* 0x0000000300037308 */ /* 0x000fe20000000800 */
[----:B0-----:R-:W-:-:S02]  /*3d50*/  IMAD.U32 R57, RZ, RZ, UR43 ;  /* 0x0000002bff397e24 */ /* 0x001fc4000f8e00ff */
[--C-:B------:R-:W-:Y:S01]  /*3d60*/  FFMA.FTZ R12, R37, UR43, -R20.reuse ;  /* 0x0000002b250c7c23 */ /* 0x100fe20008010814 */
[----:B------:R-:W-:Y:S01]  /*3d70*/  FMNMX.FTZ R14, R42, R11, !PT ;  /* 0x0000000b2a0e7209 */ /* 0x000fe20007810000 */
[----:B------:R-:W-:-:S03]  /*3d80*/  FFMA.FTZ R37, R68, UR43, -R20 ;  /* 0x0000002b44257c23 */ /* 0x000fc60008010814 */
[----:B------:R-:W-:Y:S01]  /*3d90*/  FMNMX.FTZ R11, R43, R14, !PT ;  /* 0x0000000e2b0b7209 */ /* 0x000fe20007810000 */
[----:B------:R-:W-:Y:S03]  /*3da0*/  MUFU.EX2 R5, R5 ;  /* 0x0000000500057308 */ /* 0x000fe60000000800 */
[----:B------:R-:W-:-:S04]  /*3db0*/  FMNMX.FTZ R14, R46, R11, !PT ;  /* 0x0000000b2e0e7209 */ /* 0x000fc80007810000 */
[----:B------:R-:W-:Y:S01]  /*3dc0*/  FMNMX.FTZ R13, R47, R14, !PT ;  /* 0x0000000e2f0d7209 */ /* 0x000fe20007810000 */
[----:B------:R-:W-:-:S01]  /*3dd0*/  FFMA.FTZ R14, R41, UR43, -R20 ;  /* 0x0000002b290e7c23 */ /* 0x000fc20008010814 */
[----:B------:R-:W0:Y:S02]  /*3de0*/  MUFU.EX2 R8, R8 ;  /* 0x0000000800087308 */ /* 0x000e240000000800 */
[----:B------:R-:W-:-:S04]  /*3df0*/  FMNMX.FTZ R24, R50, R13, !PT ;  /* 0x0000000d32187209 */ /* 0x000fc80007810000 */
[----:B------:R-:W-:Y:S02]  /*3e00*/  FMNMX.FTZ R13, R51, R24, !PT ;  /* 0x00000018330d7209 */ /* 0x000fe40007810000 */
[----:B------:R-:W-:Y:S02]  /*3e10*/  MUFU.EX2 R10, R10 ;  /* 0x0000000a000a7308 */ /* 0x000fe40000000800 */
[----:B------:R-:W-:-:S04]  /*3e20*/  FMNMX.FTZ R24, R54, R13, !PT ;  /* 0x0000000d36187209 */ /* 0x000fc80007810000 */
[----:B------:R-:W-:Y:S01]  /*3e30*/  FMNMX.FTZ R15, R55, R24, !PT ;  /* 0x00000018370f7209 */ /* 0x000fe20007810000 */
[----:B------:R-:W-:-:S01]  /*3e40*/  FFMA.FTZ R24, R45, UR43, -R20 ;  /* 0x0000002b2d187c23 */ /* 0x000fc20008010814 */
[----:B------:R1:W-:Y:S01]  /*3e50*/  MUFU.EX2 R9, R36 ;  /* 0x0000002400097308 */ /* 0x0003e20000000800 */
[----:B0-----:R-:W-:Y:S01]  /*3e60*/  F2FP.SATFINITE.E4M3.F32.PACK_AB_MERGE_C R148, R8, R5, RZ ;  /* 0x000000050894723e */ /* 0x001fe200048070ff */
[----:B------:R-:W-:Y:S01]  /*3e70*/  FFMA.FTZ R45, R76, UR43, -R20 ;  /* 0x0000002b4c2d7c23 */ /* 0x000fe20008010814 */
[----:B------:R-:W-:Y:S02]  /*3e80*/  FMNMX.FTZ R28, R58, R15, !PT ;  /* 0x0000000f3a1c7209 */ /* 0x000fe40007810000 */
[----:B------:R-:W-:Y:S02]  /*3e90*/  F2FP.SATFINITE.E4M3.F32.PACK_AB_MERGE_C R148, R6, R3, R148 ;  /* 0x000000030694723e */ /* 0x000fe40004807094 */
[----:B------:R-:W-:Y:S01]  /*3ea0*/  FMNMX.FTZ R15, R59, R28, !PT ;  /* 0x0000001c3b0f7209 */ /* 0x000fe20007810000 */
[----:B------:R0:W-:Y:S01]  /*3eb0*/  MUFU.EX2 R11, R40 ;  /* 0x00000028000b7308 */ /* 0x0001e20000000800 */
[----:B-1----:R-:W-:-:S02]  /*3ec0*/  FFMA.FTZ R36, R61, UR43, -R20 ;  /* 0x0000002b3d247c23 */ /* 0x002fc40008010814 */
[----:B------:R-:W-:-:S04]  /*3ed0*/  FMNMX.FTZ R28, R62, R15, !PT ;  /* 0x0000000f3e1c7209 */ /* 0x000fc80007810000 */
[----:B------:R-:W-:Y:S01]  /*3ee0*/  FMNMX.FTZ R21, R63, R28, !PT ;  /* 0x0000001c3f157209 */ /* 0x000fe20007810000 */
[----:B------:R-:W1:Y:S01]  /*3ef0*/  MUFU.EX2 R12, R12 ;  /* 0x0000000c000c7308 */ /* 0x000e620000000800 */
[----:B0-----:R-:W-:-:S01]  /*3f00*/  FFMA.FTZ R40, R65, UR43, -R20 ;  /* 0x0000002b41287c23 */ /* 0x001fc20008010814 */
[--C-:B------:R-:W-:Y:S01]  /*3f10*/  FFMA.FTZ R28, R49, UR43, -R20.reuse ;  /* 0x0000002b311c7c23 */ /* 0x100fe20008010814 */
[----:B------:R-:W-:Y:S01]  /*3f20*/  FMNMX.FTZ R32, R66, R21, !PT ;  /* 0x0000001542207209 */ /* 0x000fe20007810000 */
[----:B------:R-:W-:-:S03]  /*3f30*/  FFMA.FTZ R49, R80, UR43, -R20 ;  /* 0x0000002b50317c23 */ /* 0x000fc60008010814 */
[----:B------:R-:W-:Y:S01]  /*3f40*/  FMNMX.FTZ R21, R67, R32, !PT ;  /* 0x0000002043157209 */ /* 0x000fe20007810000 */
[----:B------:R0:W-:Y:S03]  /*3f50*/  MUFU.EX2 R13, R44 ;  /* 0x0000002c000d7308 */ /* 0x0001e60000000800 */
[----:B------:R-:W-:-:S04]  /*3f60*/  FMNMX.FTZ R32, R70, R21, !PT ;  /* 0x0000001546207209 */ /* 0x000fc80007810000 */
[----:B------:R-:W-:Y:S01]  /*3f70*/  FMNMX.FTZ R25, R71, R32, !PT ;  /* 0x0000002047197209 */ /* 0x000fe20007810000 */
[----:B------:R-:W-:-:S01]  /*3f80*/  FFMA.FTZ R32, R53, UR43, -R20 ;  /* 0x0000002b35207c23 */ /* 0x000fc20008010814 */
[----:B------:R-:W-:Y:S01]  /*3f90*/  MUFU.EX2 R14, R14 ;  /* 0x0000000e000e7308 */ /* 0x000fe20000000800 */
[----:B0-----:R-:W-:-:S01]  /*3fa0*/  FFMA.FTZ R44, R69, UR43, -R20 ;  /* 0x0000002b452c7c23 */ /* 0x001fc20008010814 */
[----:B------:R-:W-:Y:S02]  /*3fb0*/  FMNMX.FTZ R4, R74, R25, !PT ;  /* 0x000000194a047209 */ /* 0x000fe40007810000 */
[----:B-1----:R-:W-:Y:S02]  /*3fc0*/  F2FP.SATFINITE.E4M3.F32.PACK_AB_MERGE_C R150, R12, R9, RZ ;  /* 0x000000090c96723e */ /* 0x002fe400048070ff */
[----:B------:R-:W-:Y:S02]  /*3fd0*/  FMNMX.FTZ R25, R75, R4, !PT ;  /* 0x000000044b197209 */ /* 0x000fe40007810000 */
[----:B------:R-:W0:Y:S01]  /*3fe0*/  MUFU.EX2 R24, R24 ;  /* 0x0000001800187308 */ /* 0x000e220000000800 */
[----:B------:R-:W-:-:S02]  /*3ff0*/  F2FP.SATFINITE.E4M3.F32.PACK_AB_MERGE_C R150, R10, R7, R150 ;  /* 0x000000070a96723e */ /* 0x000fc40004807096 */
[----:B------:R-:W-:-:S04]  /*4000*/  FMNMX.FTZ R4, R78, R25, !PT ;  /* 0x000000194e047209 */ /* 0x000fc80007810000 */
[----:B------:R-:W-:Y:S01]  /*4010*/  FMNMX.FTZ R29, R79, R4, !PT ;  /* 0x000000044f1d7209 */ /* 0x000fe20007810000 */
[----:B------:R1:W-:Y:S03]  /*4020*/  MUFU.EX2 R15, R48 ;  /* 0x00000030000f7308 */ /* 0x0003e60000000800 */
[----:B------:R-:W-:-:S04]  /*4030*/  FMNMX.FTZ R4, R82, R29, !PT ;  /* 0x0000001d52047209 */ /* 0x000fc80007810000 */
[----:B------:R-:W-:Y:S01]  /*4040*/  FMNMX.FTZ R29, R83, R4, !PT ;  /* 0x00000004531d7209 */ /* 0x000fe20007810000 */
[----:B------:R-:W-:Y:S01]  /*4050*/  MUFU.EX2 R28, R28 ;  /* 0x0000001c001c7308 */ /* 0x000fe20000000800 */
[----:B0-----:R-:W-:Y:S01]  /*4060*/  F2FP.SATFINITE.E4M3.F32.PACK_AB_MERGE_C R144, R24, R13, RZ ;  /* 0x0000000d1890723e */ /* 0x001fe200048070ff */
[----:B-1----:R-:W-:Y:S01]  /*4070*/  FFMA.FTZ R48, R73, UR43, -R20 ;  /* 0x0000002b49307c23 */ /* 0x002fe20008010814 */
[----:B------:R-:W-:Y:S02]  /*4080*/  FMNMX.FTZ R4, R86, R29, !PT ;  /* 0x0000001d56047209 */ /* 0x000fe40007810000 */
[----:B------:R-:W-:Y:S02]  /*4090*/  F2FP.SATFINITE.E4M3.F32.PACK_AB_MERGE_C R144, R14, R11, R144 ;  /* 0x0000000b0e90723e */ /* 0x000fe40004807090 */
[----:B------:R-:W-:Y:S01]  /*40a0*/  FMNMX.FTZ R4, R87, R4, !PT ;  /* 0x0000000457047209 */ /* 0x000fe20007810000 */
[----:B------:R-:W-:Y:S04]  /*40b0*/  MUFU.EX2 R29, R60 ;  /* 0x0000003c001d7308 */ /* 0x000fe80000000800 */
[----:B------:R-:W0:Y:S04]  /*40c0*/  SHFL.BFLY PT, R41, R4, 0x2, 0x1f ;  /* 0x0c401f0004297f89 */ /* 0x000e2800000e0000 */
[----:B------:R1:W-:Y:S08]  /*40d0*/  MUFU.EX2 R21, R52 ;  /* 0x0000003400157308 */ /* 0x0003f00000000800 */
[----:B------:R-:W-:Y:S01]  /*40e0*/  MUFU.EX2 R32, R32 ;  /* 0x0000002000207308 */ /* 0x000fe20000000800 */
[----:B-1----:R-:W-:-:S07]  /*40f0*/  FFMA.FTZ R52, R77, UR43, -R20 ;  /* 0x0000002b4d347c23 */ /* 0x002fce0008010814 */
[----:B------:R-:W-:Y:S01]  /*4100*/  MUFU.EX2 R36, R36 ;  /* 0x0000002400247308 */ /* 0x000fe20000000800 */
[----:B0-----:R-:W-:-:S07]  /*4110*/  FMNMX.FTZ R53, R4, R41, !PT ;  /* 0x0000002904357209 */ /* 0x001fce0007810000 */
[----:B------:R0:W-:Y:S01]  /*4120*/  MUFU.EX2 R25, R56 ;  /* 0x0000003800197308 */ /* 0x0001e20000000800 */
[----:B------:R-:W1:Y:S07]  /*4130*/  SHFL.BFLY PT, R4, R53, 0x1, 0x1f ;  /* 0x0c201f0035047f89 */ /* 0x000e6e00000e0000 */
[----:B------:R-:W-:Y:S01]  /*4140*/  MUFU.EX2 R37, R37 ;  /* 0x0000002500257308 */ /* 0x000fe20000000800 */
[----:B0-----:R-:W-:-:S07]  /*4150*/  FFMA.FTZ R56, R81, UR43, -R20 ;  /* 0x0000002b51387c23 */ /* 0x001fce0008010814 */
[----:B------:R-:W-:Y:S08]  /*4160*/  MUFU.EX2 R44, R44 ;  /* 0x0000002c002c7308 */ /* 0x000ff00000000800 */
[----:B------:R-:W-:Y:S01]  /*4170*/  MUFU.EX2 R33, R33 ;  /* 0x0000002100217308 */ /* 0x000fe20000000800 */
[----:B-1----:R-:W-:Y:S01]  /*4180*/  FMNMX.FTZ R4, R53, R4, !PT ;  /* 0x0000000435047209 */ /* 0x002fe20007810000 */
[--C-:B------:R-:W-:Y:S01]  /*4190*/  FFMA.FTZ R53, R84, UR43, -R20.reuse ;  /* 0x0000002b54357c23 */ /* 0x100fe20008010814 */
[----:B------:R-:W-:-:S02]  /*41a0*/  FFMA.FTZ R20, R85, UR43, -R20 ;  /* 0x0000002b55147c23 */ /* 0x000fc40008010814 */
[C---:B------:R-:W-:Y:S01]  /*41b0*/  FSETP.NEU.FTZ.AND P1, PT, R4.reuse, -INF , PT ;  /* 0xff8000000400780b */ /* 0x040fe20003f3d000 */
[----:B------:R-:W-:-:S02]  /*41c0*/  FFMA.FTZ R57, R4, R57, -8 ;  /* 0xc100000004397423 */ /* 0x000fc40000010039 */
[----:B------:R-:W-:Y:S03]  /*41d0*/  MUFU.EX2 R40, R40 ;  /* 0x0000002800287308 */ /* 0x000fe60000000800 */
[----:B------:R-:W-:Y:S02]  /*41e0*/  FSEL R57, R57, RZ, P1 ;  /* 0x000000ff39397208 */ /* 0x000fe40000800000 */
[----:B------:R-:W-:-:S03]  /*41f0*/  PLOP3.LUT P1, PT, PT, PT, UP0, 0x40, 0x0 ;  /* 0x000000000000781c */ /* 0x000fc60003f2e808 */
[--C-:B------:R-:W-:Y:S01]  /*4200*/  FFMA.FTZ R26, R26, UR43, -R57.reuse ;  /* 0x0000002b1a1a7c23 */ /* 0x100fe20008010839 */
[----:B------:R-:W-:-:S01]  /*4210*/  FFMA.FTZ R27, R27, UR43, -R57 ;  /* 0x0000002b1b1b7c23 */ /* 0x000fc20008010839 */
[--C-:B------:R-:W-:Y:S01]  /*4220*/  FFMA.FTZ R60, R39, UR43, -R57.reuse ;  /* 0x0000002b273c7c23 */ /* 0x100fe20008010839 */
[----:B------:R-:W-:-:S01]  /*4230*/  FFMA.FTZ R39, R43, UR43, -R57 ;  /* 0x0000002b2b277c23 */ /* 0x000fc20008010839 */
[--C-:B------:R-:W-:Y:S01]  /*4240*/  FFMA.FTZ R30, R30, UR43, -R57.reuse ;  /* 0x0000002b1e1e7c23 */ /* 0x100fe20008010839 */
[----:B------:R-:W-:-:S01]  /*4250*/  FFMA.FTZ R43, R50, UR43, -R57 ;  /* 0x0000002b322b7c23 */ /* 0x000fc20008010839 */
[----:B------:R-:W-:Y:S01]  /*4260*/  FFMA.FTZ R50, R58, UR43, -R57 ;  /* 0x0000002b3a327c23 */ /* 0x000fe20008010839 */
[----:B------:R-:W-:Y:S01]  /*4270*/  MUFU.EX2 R26, R26 ;  /* 0x0000001a001a7308 */ /* 0x000fe20000000800 */
[----:B------:R-:W-:-:S01]  /*4280*/  FADD.FTZ R58, R3, R6 ;  /* 0x00000006033a7221 */ /* 0x000fc20000010000 */
[--C-:B------:R-:W-:Y:S01]  /*4290*/  FFMA.FTZ R61, R31, UR43, -R57.reuse ;  /* 0x0000002b1f3d7c23 */ /* 0x100fe20008010839 */
[----:B------:R-:W-:-:S01]  /*42a0*/  FFMA.FTZ R65, R55, UR43, -R57 ;  /* 0x0000002b37417c23 */ /* 0x000fc20008010839 */
[----:B------:R-:W-:Y:S01]  /*42b0*/  FFMA.FTZ R31, R34, UR43, -R57 ;  /* 0x0000002b221f7c23 */ /* 0x000fe20008010839 */
[----:B------:R-:W-:-:S01]  /*42c0*/  FADD.FTZ R55, R5, R58 ;  /* 0x0000003a05377221 */ /* 0x000fc20000010000 */
[--C-:B------:R-:W-:Y:S01]  /*42d0*/  FFMA.FTZ R58, R62, UR43, -R57.reuse ;  /* 0x0000002b3e3a7c23 */ /* 0x100fe20008010839 */
[----:B------:R-:W-:-:S01]  /*42e0*/  FFMA.FTZ R34, R35, UR43, -R57 ;  /* 0x0000002b23227c23 */ /* 0x000fc20008010839 */
[----:B------:R-:W0:Y:S01]  /*42f0*/  MUFU.EX2 R27, R27 ;  /* 0x0000001b001b7308 */ /* 0x000e220000000800 */
[----:B------:R-:W-:-:S01]  /*4300*/  FADD.FTZ R62, R8, R55 ;  /* 0x00000037083e7221 */ /* 0x000fc20000010000 */
[--C-:B------:R-:W-:Y:S01]  /*4310*/  FFMA.FTZ R35, R38, UR43, -R57.reuse ;  /* 0x0000002b26237c23 */ /* 0x100fe20008010839 */
[----:B------:R-:W-:-:S01]  /*4320*/  FFMA.FTZ R38, R42, UR43, -R57 ;  /* 0x0000002b2a267c23 */ /* 0x000fc20008010839 */
[----:B------:R-:W-:Y:S01]  /*4330*/  FFMA.FTZ R42, R46, UR43, -R57 ;  /* 0x0000002b2e2a7c23 */ /* 0x000fe20008010839 */
[----:B------:R-:W-:-:S01]  /*4340*/  FADD.FTZ R55, R7, R62 ;  /* 0x0000003e07377221 */ /* 0x000fc20000010000 */
[--C-:B------:R-:W-:Y:S01]  /*4350*/  FFMA.FTZ R46, R51, UR43, -R57.reuse ;  /* 0x0000002b332e7c23 */ /* 0x100fe20008010839 */
[----:B------:R-:W-:-:S01]  /*4360*/  FFMA.FTZ R51, R59, UR43, -R57 ;  /* 0x0000002b3b337c23 */ /* 0x000fc20008010839 */
[----:B------:R-:W1:Y:S01]  /*4370*/  MUFU.EX2 R30, R30 ;  /* 0x0000001e001e7308 */ /* 0x000e620000000800 */
[----:B------:R-:W-:-:S01]  /*4380*/  FFMA.FTZ R59, R63, UR43, -R57 ;  /* 0x0000002b3f3b7c23 */ /* 0x000fc20008010839 */
[----:B------:R-:W-:Y:S01]  /*4390*/  FADD.FTZ R62, R10, R55 ;  /* 0x000000370a3e7221 */ /* 0x000fe20000010000 */
[----:B------:R-:W-:-:S01]  /*43a0*/  FFMA.FTZ R47, R47, UR43, -R57 ;  /* 0x0000002b2f2f7c23 */ /* 0x000fc20008010839 */
[--C-:B------:R-:W-:Y:S01]  /*43b0*/  FFMA.FTZ R54, R54, UR43, -R57.reuse ;  /* 0x0000002b36367c23 */ /* 0x100fe20008010839 */
[----:B------:R-:W-:-:S01]  /*43c0*/  FFMA.FTZ R55, R66, UR43, -R57 ;  /* 0x0000002b42377c23 */ /* 0x000fc20008010839 */
[----:B------:R-:W-:Y:S01]  /*43d0*/  FADD.FTZ R69, R9, R62 ;  /* 0x0000003e09457221 */ /* 0x000fe20000010000 */
[----:B------:R-:W-:-:S01]  /*43e0*/  FFMA.FTZ R8, R67, UR43, -R57 ;  /* 0x0000002b43087c23 */ /* 0x000fc20008010839 */
[----:B------:R-:W2:Y:S01]  /*43f0*/  MUFU.EX2 R61, R61 ;  /* 0x0000003d003d7308 */ /* 0x000ea20000000800 */
[----:B0-----:R-:W-:-:S01]  /*4400*/  FADD.FTZ R63, R26, R27 ;  /* 0x0000001b1a3f7221 */ /* 0x001fc20000010000 */
[----:B------:R-:W-:Y:S01]  /*4410*/  FADD.FTZ R64, R12, R69 ;  /* 0x000000450c407221 */ /* 0x000fe20000010000 */
[----:B------:R-:W-:-:S01]  /*4420*/  FFMA.FTZ R70, R70, UR43, -R57 ;  /* 0x0000002b46467c23 */ /* 0x000fc20008010839 */
[--C-:B------:R-:W-:Y:S01]  /*4430*/  FFMA.FTZ R71, R71, UR43, -R57.reuse ;  /* 0x0000002b47477c23 */ /* 0x100fe20008010839 */
[----:B------:R-:W-:-:S01]  /*4440*/  FFMA.FTZ R74, R74, UR43, -R57 ;  /* 0x0000002b4a4a7c23 */ /* 0x000fc20008010839 */
[--C-:B------:R-:W-:Y:S01]  /*4450*/  FFMA.FTZ R75, R75, UR43, -R57.reuse ;  /* 0x0000002b4b4b7c23 */ /* 0x100fe20008010839 */
        /* <DEDUP_REMOVED lines=11> */
[----:B------:R-:W-:Y:S01]  /*4510*/  FFMA.FTZ R57, R87, UR43, -R57 ;  /* 0x0000002b57397c23 */ /* 0x000fe20008010839 */
[----:B------:R-:W-:-:S04]  /*4520*/  F2FP.SATFINITE.E4M3.F32.PACK_AB_MERGE_C R30, R61, R30, RZ ;  /* 0x0000001e3d1e723e */ /* 0x000fc800048070ff */
[----:B------:R-:W-:Y:S01]  /*4530*/  F2FP.SATFINITE.E4M3.F32.PACK_AB_MERGE_C R149, R27, R26, R30 ;  /* 0x0000001a1b95723e */ /* 0x000fe2000480701e */
[----:B------:R-:W2:Y:S01]  /*4540*/  MUFU.EX2 R35, R35 ;  /* 0x0000002300237308 */ /* 0x000ea20000000800 */
[----:B0-----:R-:W-:-:S07]  /*4550*/  FADD.FTZ R5, R31, R62 ;  /* 0x0000003e1f057221 */ /* 0x001fce0000010000 */
        /* <DEDUP_REMOVED lines=11> */
[----:B------:R-:W-:Y:S01]  /*4610*/  FADD.FTZ R21, R21, R10 ;  /* 0x0000000a15157221 */ /* 0x000fe20000010000 */
[----:B------:R-:W-:Y:S02]  /*4620*/  F2FP.SATFINITE.E4M3.F32.PACK_AB_MERGE_C R146, R28, R15, R5 ;  /* 0x0000000f1c92723e */ /* 0x000fe40004807005 */
[----:B------:R-:W-:Y:S01]  /*4630*/  F2FP.SATFINITE.E4M3.F32.PACK_AB_MERGE_C R35, R60, R35, RZ ;  /* 0x000000233c23723e */ /* 0x000fe200048070ff */
[----:B------:R-:W-:-:S02]  /*4640*/  FADD.FTZ R32, R32, R21 ;  /* 0x0000001520207221 */ /* 0x000fc40000010000 */
[----:B------:R-:W0:Y:S01]  /*4650*/  MUFU.EX2 R42, R42 ;  /* 0x0000002a002a7308 */ /* 0x000e220000000800 */
[----:B-1----:R-:W-:-:S01]  /*4660*/  FADD.FTZ R6, R38, R3 ;  /* 0x0000000326067221 */ /* 0x002fc20000010000 */
[----:B------:R-:W-:Y:S01]  /*4670*/  FADD.FTZ R5, R25, R32 ;  /* 0x0000002019057221 */ /* 0x000fe20000010000 */
[----:B------:R-:W-:-:S05]  /*4680*/  F2FP.SATFINITE.E4M3.F32.PACK_AB_MERGE_C R151, R34, R31, R35 ;  /* 0x0000001f2297723e */ /* 0x000fca0004807023 */
[----:B------:R-:W1:Y:S01]  /*4690*/  MUFU.EX2 R47, R47 ;  /* 0x0000002f002f7308 */ /* 0x000e620000000800 */
[----:B--2---:R-:W-:-:S07]  /*46a0*/  FADD.FTZ R3, R39, R6 ;  /* 0x0000000627037221 */ /* 0x004fce0000010000 */
[----:B------:R-:W2:Y:S01]  /*46b0*/  MUFU.EX2 R43, R43 ;  /* 0x0000002b002b7308 */ /* 0x000ea20000000800 */
[----:B0-----:R-:W-:-:S01]  /*46c0*/  FADD.FTZ R6, R42, R3 ;  /* 0x000000032a067221 */ /* 0x001fc20000010000 */
[----:B------:R-:W-:-:S04]  /*46d0*/  F2FP.SATFINITE.E4M3.F32.PACK_AB_MERGE_C R3, R36, R29, RZ ;  /* 0x0000001d2403723e */ /* 0x000fc800048070ff */
[----:B------:R-:W-:Y:S02]  /*46e0*/  F2FP.SATFINITE.E4M3.F32.PACK_AB_MERGE_C R140, R2, R25, R3 ;  /* 0x00000019028c723e */ /* 0x000fe40004807003 */
        /* <DEDUP_REMOVED lines=20> */
[----:B------:R-:W-:Y:S01]  /*4830*/  FADD.FTZ R44, R44, R37 ;  /* 0x000000252c2c7221 */ /* 0x000fe20000010000 */
[----:B------:R-:W-:-:S04]  /*4840*/  F2FP.SATFINITE.E4M3.F32.PACK_AB_MERGE_C R54, R65, R54, RZ ;  /* 0x000000364136723e */ /* 0x000fc800048070ff */
[----:B------:R-:W-:Y:S01]  /*4850*/  F2FP.SATFINITE.E4M3.F32.PACK_AB_MERGE_C R147, R46, R43, R54 ;  /* 0x0000002b2e93723e */ /* 0x000fe20004807036 */
        /* <DEDUP_REMOVED lines=22> */
[----:B------:R-:W-:Y:S01]  /*49c0*/  F2FP.SATFINITE.E4M3.F32.PACK_AB_MERGE_C R143, R8, R55, R70 ;  /* 0x00000037088f723e */ /* 0x000fe20004807046 */
[----:B------:R-:W-:Y:S02]  /*49d0*/  VIADD R8, R88, 0xfffffffe ;  /* 0xfffffffe58087836 */ /* 0x000fe40000000000 */
[----:B------:R-:W0:Y:S08]  /*49e0*/  MUFU.EX2 R74, R74 ;  /* 0x0000004a004a7308 */ /* 0x000e300000000800 */
[----:B------:R-:W2:Y:S01]  /*49f0*/  MUFU.EX2 R75, R75 ;  /* 0x0000004b004b7308 */ /* 0x000ea20000000800 */
[----:B-1----:R-:W-:Y:S01]  /*4a00*/  F2FP.SATFINITE.E4M3.F32.PACK_AB_MERGE_C R136, R48, R41, R5 ;  /* 0x000000293088723e */ /* 0x002fe20004807005 */
[----:B------:R-:W-:-:S04]  /*4a10*/  FADD.FTZ R41, R41, R44 ;  /* 0x0000002c29297221 */ /* 0x000fc80000010000 */
[----:B------:R-:W-:Y:S02]  /*4a20*/  FADD.FTZ R48, R48, R41 ;  /* 0x0000002930307221 */ /* 0x000fe40000010000 */
[----:B------:R-:W1:Y:S01]  /*4a30*/  MUFU.EX2 R78, R78 ;  /* 0x0000004e004e7308 */ /* 0x000e620000000800 */
[----:B0-----:R-:W-:-:S01]  /*4a40*/  FADD.FTZ R2, R74, R71 ;  /* 0x000000474a027221 */ /* 0x001fc20000010000 */
[----:B------:R-:W-:-:S04]  /*4a50*/  FADD.FTZ R45, R45, R48 ;  /* 0x000000302d2d7221 */ /* 0x000fc80000010000 */
[----:B------:R-:W-:Y:S02]  /*4a60*/  FADD.FTZ R52, R52, R45 ;  /* 0x0000002d34347221 */ /* 0x000fe40000010000 */
[----:B------:R-:W-:Y:S01]  /*4a70*/  MUFU.EX2 R53, R53 ;  /* 0x0000003500357308 */ /* 0x000fe20000000800 */
[----:B--2---:R-:W-:-:S07]  /*4a80*/  FADD.FTZ R3, R75, R2 ;  /* 0x000000024b037221 */ /* 0x004fce0000010000 */
[----:B------:R-:W0:Y:S01]  /*4a90*/  MUFU.EX2 R20, R20 ;  /* 0x0000001400147308 */ /* 0x000e220000000800 */
[----:B-1----:R-:W-:-:S07]  /*4aa0*/  FADD.FTZ R2, R78, R3 ;  /* 0x000000034e027221 */ /* 0x002fce0000010000 */
[----:B------:R-:W1:Y:S08]  /*4ab0*/  MUFU.EX2 R79, R79 ;  /* 0x0000004f004f7308 */ /* 0x000e700000000800 */
[----:B------:R-:W-:Y:S01]  /*4ac0*/  MUFU.EX2 R49, R49 ;  /* 0x0000003100317308 */ /* 0x000fe20000000800 */
[----:B0-----:R-:W-:-:S07]  /*4ad0*/  F2FP.SATFINITE.E4M3.F32.PACK_AB_MERGE_C R5, R20, R53, RZ ;  /* 0x000000351405723e */ /* 0x001fce00048070ff */
[----:B------:R-:W0:Y:S01]  /*4ae0*/  MUFU.EX2 R56, R56 ;  /* 0x0000003800387308 */ /* 0x000e220000000800 */
[C---:B-1----:R-:W-:Y:S01]  /*4af0*/  F2FP.SATFINITE.E4M3.F32.PACK_AB_MERGE_C R78, R79.reuse, R78, RZ ;  /* 0x0000004e4f4e723e */ /* 0x042fe200048070ff */
        /* <DEDUP_REMOVED lines=9> */
[----:B------:R-:W-:-:S06]  /*4b90*/  FADD.FTZ R53, R53, R56 ;  /* 0x0000003835357221 */ /* 0x000fcc0000010000 */
[----:B------:R-:W1:Y:S01]  /*4ba0*/  MUFU.EX2 R57, R57 ;  /* 0x0000003900397308 */ /* 0x000e620000000800 */
[----:B--2---:R-:W-:-:S04]  /*4bb0*/  FADD.FTZ R3, R83, R2 ;  /* 0x0000000253037221 */ /* 0x004fc80000010000 */
[----:B0-----:R-:W-:Y:S01]  /*4bc0*/  FADD.FTZ R2, R86, R3 ;  /* 0x0000000356027221 */ /* 0x001fe20000010000 */
[----:B------:R-:W-:-:S01]  /*4bd0*/  FADD.FTZ R3, R20, R53 ;  /* 0x0000003514037221 */ /* 0x000fc20000010000 */
[C---:B-1----:R-:W-:Y:S02]  /*4be0*/  F2FP.SATFINITE.E4M3.F32.PACK_AB_MERGE_C R5, R57.reuse, R86, RZ ;  /* 0x000000563905723e */ /* 0x042fe400048070ff */
        /* <DEDUP_REMOVED lines=14> */
.L_x_1032:
[----:B------:R-:W-:Y:S02]  /*4cd0*/  ULDC UR17, c[0x0][0x9e4] ;  /* 0x0002790000117ab9 */ /* 0x000fe40000000800 */
[----:B------:R-:W-:-:S11]  /*4ce0*/  UISETP.NE.AND UP0, UPT, UR17, 0x1, UPT ;  /* 0x000000011100788c */ /* 0x000fd6000bf05270 */
[----:B------:R-:W-:Y:S02]  /*4cf0*/  @UP0 ULDC.64 UR6, c[0x0][0x9e8] ;  /* 0x00027a0000060ab9 */ /* 0x000fe40000000a00 */
[----:B------:R-:W-:-:S04]  /*4d00*/  UIMAD.WIDE.U32 UR10, UR15, UR6, URZ ;  /* 0x000000060f0a72a5 */ /* 0x000fc8000f8e003f */
[----:B------:R-:W-:-:S12]  /*4d10*/  @UP0 USHF.R.U32.HI UR15, URZ, UR7, UR11 ;  /* 0x000000073f0f0299 */ /* 0x000fd8000801160b */
.L_x_1033:
[----:B------:R-:W-:-:S04]  /*4d20*/  UIMAD UR15, UR15, UR17, UR17 ;  /* 0x000000110f0f72a4 */ /* 0x000fc8000f8e0211 */
[----:B------:R-:W-:-:S04]  /*4d30*/  UISETP.LT.AND UP0, UPT, UR14, UR15, UPT ;  /* 0x0000000f0e00728c */ /* 0x000fc8000bf01270 */
[----:B------:R-:W-:-:S12]  /*4d40*/  USEL UR14, UR14, UR15, UP0 ;  /* 0x0000000f0e0e7287 */ /* 0x000fd80008000000 */
.L_x_1031:
        /* <DEDUP_REMOVED lines=39> */
.L_x_1053:
[----:B------:R-:W-:-:S04]  /*4fc0*/  UISETP.NE.AND UP0, UPT, UR21, 0x1, UPT ;  /* 0x000000011500788c */ /* 0x000fc8000bf05270 */
[----:B------:R-:W-:-:S04]  /*4fd0*/  USEL UR47, URZ, 0x1, UP0 ;  /* 0x000000013f2f7887 */ /* 0x000fc80008000000 */
[----:B------:R-:W-:Y:S01]  /*4fe0*/  ULOP3.LUT UR47, UR20, UR47, URZ, 0x3c, !UPT ;  /* 0x0000002f142f7292 */ /* 0x000fe2000f8e3c3f */
[----:B------:R-:W-:Y:S11]  /*4ff0*/  @!P0 BRA `(.L_x_1035) ;  /* 0x0000000000048947 */ /* 0x000ff60003800000 */
[----:B------:R-:W-:Y:S01]  /*5000*/  BPT.TRAP 0x1 ;  /* 0x000000040000795c */ /* 0x000fe20000300000 */
.L_x_1035:
        /* <DEDUP_REMOVED lines=9> */
.L_x_1036:
[----:B-1----:R-:W-:Y:S05]  /*50a0*/  @P1 BRA `(.L_x_1037) ;  /* 0x0000000000081947 */ /* 0x002fea0003800000 */
[----:B------:R-:W1:Y:S02]  /*50b0*/  SYNCS.PHASECHK.TRANS64.TRYWAIT P1, [UR19+0x19c30], R0 ;  /* 0x019c3000ff0075a7 */ /* 0x000e640008020153 */
[----:B-1----:R-:W-:Y:S05]  /*50c0*/  @!P1 BRA `(.L_x_1038) ;  /* 0x0000010000049947 */ /* 0x002fea0003800000 */
.L_x_1037:
        /* <DEDUP_REMOVED lines=17> */
.L_x_1039:
[----:B------:R-:W-:Y:S01]  /*51e0*/  ULEA UR11, UR21, UR46, 0x3 ;  /* 0x0000002e150b7291 */ /* 0x000fe2000f8e183f */
[----:B01----:R-:W-:-:S05]  /*51f0*/  IMAD.U32 R0, RZ, RZ, UR20 ;  /* 0x00000014ff007e24 */ /* 0x003fca000f8e00ff */
[----:B------:R-:W-:-:S04]  /*5200*/  SHF.L.U32 R0, R0, 0x1f, RZ ;  /* 0x0000001f00007819 */ /* 0x000fc800000006ff */
[----:B------:R0:W1:Y:S01]  /*5210*/  SYNCS.PHASECHK.TRANS64.TRYWAIT P1, [UR11+0x19c50], R0 ;  /* 0x019c5000ff0075a7 */ /* 0x000062000802014b */
[----:B------:R-:W-:Y:S05]  /*5220*/  @!P0 BRA `(.L_x_1040) ;  /* 0x0000000000048947 */ /* 0x000fea0003800000 */
[----:B------:R-:W-:Y:S01]  /*5230*/  BPT.TRAP 0x1 ;  /* 0x000000040000795c */ /* 0x000fe20000300000 */
.L_x_1040:
[----:B-1----:R-:W-:Y:S05]  /*5240*/  @P1 BRA `(.L_x_1041) ;  /* 0x0000000000081947 */ /* 0x002fea0003800000 */
[----:B------:R-:W1:Y:S02]  /*5250*/  SYNCS.PHASECHK.TRANS64.TRYWAIT P1, [UR11+0x19c50], R0 ;  /* 0x019c5000ff0075a7 */ /* 0x000e64000802014b */
[----:B-1----:R-:W-:Y:S05]  /*5260*/  @!P1 BRA `(.L_x_1042) ;  /* 0x000000fc00b49947 */ /* 0x002fea0003800000 */
.L_x_1041:
        /* <DEDUP_REMOVED lines=27> */
.L_x_1043:
[----:B------:R-:W-:Y:S01]  /*5420*/  UISETP.NE.AND UP1, UPT, UR53, URZ, UPT ;  /* 0x0000003f3500728c */ /* 0x000fe2000bf25270 */
[----:B------:R-:W-:Y:S01]  /*5430*/  VIADD R13, R17, UR41 ;  /* 0x00000029110d7c36 */ /* 0x000fe20008000000 */
[----:B------:R-:W-:Y:S01]  /*5440*/  UISETP.NE.AND UP0, UPT, UR52, URZ, UPT ;  /* 0x0000003f3400728c */ /* 0x000fe2000bf05270 */
[----:B------:R-:W-:Y:S01]  /*5450*/  IMAD.U32 R4, RZ, RZ, UR38 ;  /* 0x00000026ff047e24 */ /* 0x000fe2000f8e00ff */
[----:B------:R-:W-:Y:S02]  /*5460*/  UIADD3 UR19, UR19, 0x19c40, URZ ;  /* 0x00019c4013137890 */ /* 0x000fe4000fffe03f */
[----:B------:R-:W-:Y:S02]  /*5470*/  PLOP3.LUT P1, PT, PT, PT, UP1, 0x80, 0x0 ;  /* 0x000000000000781c */ /* 0x000fe40003f2f018 */
[----:B------:R-:W-:Y:S01]  /*5480*/  PLOP3.LUT P2, PT, PT, PT, UP1, 0x80, 0x0 ;  /* 0x000000000000781c */ /* 0x000fe20003f4f018 */
[----:B------:R-:W-:Y:S02]  /*5490*/  UPRMT UR19, UR45, 0x654, UR19 ;  /* 0x000006542d137896 */ /* 0x000fe40008000013 */
[----:B------:R-:W-:-:S07]  /*54a0*/  @UP1 ULDC UR6, c[0x0][0x44c] ;  /* 0x0001130000061ab9 */ /* 0x000fce0000000800 */
[----:B------:R-:W-:Y:S01]  /*54b0*/  SYNCS.ARRIVE.TRANS64.RED.A1T0 RZ, [UR19], RZ ;  /* 0x000000ffffff79a7 */ /* 0x000fe20008100413 */
[----:B01----:R-:W-:Y:S01]  /*54c0*/  @P1 IMAD.HI.U32 R0, R13, UR6, RZ ;  /* 0x000000060d001c27 */ /* 0x003fe2000f8e00ff */
[----:B------:R-:W-:Y:S01]  /*54d0*/  @UP1 ULDC UR6, c[0x0][0x450] ;  /* 0x0001140000061ab9 */ /* 0x000fe20000000800 */
[----:B------:R-:W-:-:S03]  /*54e0*/  PLOP3.LUT P1, PT, PT, PT, UP0, 0x40, 0x0 ;  /* 0x000000000000781c */ /* 0x000fc60003f2e808 */
[----:B------:R-:W-:Y:S01]  /*54f0*/  @P2 SHF.R.U32.HI R13, RZ, UR6, R0 ;  /* 0x00000006ff0d2c19 */ /* 0x000fe20008011600 */
[----:B------:R-:W-:Y:S01]  /*5500*/  IMAD.SHL.U32 R0, R8, 0x80, RZ ;  /* 0x0000008008007824 */ /* 0x000fe200078e00ff */
[----:B------:R-:W-:-:S03]  /*5510*/  ULOP3.LUT UR6, URZ, UR18, URZ, 0x33, !UPT ;  /* 0x000000123f067292 */ /* 0x000fc6000f8e333f */
[----:B------:R-:W0:Y:S01]  /*5520*/  SHFL.IDX PT, R15, R13, RZ, 0x1c1f ;  /* 0x001c1fff0d0f7589 */ /* 0x000e2200000e0000 */
[----:B------:R-:W-:-:S05]  /*5530*/  IADD3 R5, -R0, 0x1, RZ ;  /* 0x0000000100057810 */ /* 0x000fca0007ffe1ff */
[----:B------:R-:W-:-:S05]  /*5540*/  IMAD R5, R16, -0x2, R5 ;  /* 0xfffffffe10057824 */ /* 0x000fca00078e0205 */
[----:B------:R-:W-:-:S05]  /*5550*/  IADD3 R5, -R4, UR42, R5 ;  /* 0x0000002a04057c10 */ /* 0x000fca000fffe105 */
[C---:B------:R-:W-:Y:S02]  /*5560*/  VIADD R12, R5.reuse, UR23 ;  /* 0x00000017050c7c36 */ /* 0x040fe40008000000 */
[----:B------:R-:W-:Y:S02]  /*5570*/  VIADD R11, R5, UR6 ;  /* 0x00000006050b7c36 */ /* 0x000fe40008000000 */
[--C-:B0-----:R-:W-:Y:S02]  /*5580*/  IMAD.IADD R10, R12, 0x1, R15.reuse ;  /* 0x000000010c0a7824 */ /* 0x101fe400078e020f */
[----:B------:R-:W-:Y:S01]  /*5590*/  IMAD.IADD R9, R11, 0x1, R15 ;  /* 0x000000010b097824 */ /* 0x000fe200078e020f */
[----:B------:R-:W-:Y:S06]  /*55a0*/  @P1 BRA `(.L_x_1044) ;  /* 0x00000000005c1947 */ /* 0x000fec0003800000 */
[----:B------:R-:W-:Y:S01]  /*55b0*/  IMAD.U32 R4, RZ, RZ, UR38 ;  /* 0x00000026ff047e24 */ /* 0x000fe2000f8e00ff */
[----:B------:R-:W-:Y:S04]  /*55c0*/  BSSY B0, `(.L_x_1045) ;  /* 0x0000011000007945 */ /* 0x000fe80003800000 */
[----:B------:R-:W-:-:S04]  /*55d0*/  IADD3 R15, -R4, UR42, R15 ;  /* 0x0000002a040f7c10 */ /* 0x000fc8000fffe10f */
        /* <DEDUP_REMOVED lines=10> */
.L_x_1046:
[----:B------:R-:W-:-:S05]  /*5680*/  IMAD.U32 R14, RZ, RZ, UR22 ;  /* 0x00000016ff0e7e24 */ /* 0x000fca000f8e00ff */
[----:B------:R-:W-:-:S13]  /*5690*/  ISETP.NE.AND P1, PT, R14, 0x1, PT ;  /* 0x000000010e00780c */ /* 0x000fda0003f25270 */
[----:B------:R-:W0:Y:S02]  /*56a0*/  @P1 LDC.64 R4, c[0x0][0x9e8] ;  /* 0x00027a00ff041b82 */ /* 0x000e240000000a00 */
[----:B0-----:R-:W-:-:S05]  /*56b0*/  @P1 IMAD.HI.U32 R4, R15, R4, RZ ;  /* 0x000000040f041227 */ /* 0x001fca00078e00ff */
[----:B------:R-:W-:-:S07]  /*56c0*/  @P1 SHF.R.U32.HI R15, RZ, R5, R4 ;  /* 0x00000005ff0f1219 */ /* 0x000fce0000011604 */
.L_x_1047:
[----:B------:R-:W-:Y:S05]  /*56d0*/  BSYNC B0 ;  /* 0x0000000000007941 */ /* 0x000fea0003800000 */
.L_x_1045:
[----:B------:R-:W-:-:S04]  /*56e0*/  IMAD R15, R15, R14, -R0 ;  /* 0x0000000e0f0f7224 */ /* 0x000fc800078e0a00 */
[----:B------:R-:W-:-:S05]  /*56f0*/  IMAD R15, R16, -0x2, R15 ;  /* 0xfffffffe100f7824 */ /* 0x000fca00078e020f */
[----:B------:R-:W-:Y:S02]  /*5700*/  VIADDMNMX R10, R15, R14, R10, PT ;  /* 0x0000000e0f0a7246 */ /* 0x000fe4000380010a */
[----:B------:R-:W-:-:S07]  /*5710*/  VIMNMX R9, R9, R15, !PT ;  /* 0x0000000f09097248 */ /* 0x000fce0007fe0100 */
.L_x_1044:
        /* <DEDUP_REMOVED lines=14> */
[----:B0-----:R-:W-:Y:S01]  /*5800*/  IMAD.IADD R12, R12, 0x1, R4 ;  /* 0x000000010c0c7824 */ /* 0x001fe200078e0204 */
        /* <DEDUP_REMOVED lines=77> */
[----:B------:R-:W-:Y:S01]  /*5ce0*/  ISETP.GT.AND P2, PT, R9, 0x79, P1 ;  /* 0x000000790900780c */ /* 0x000fe20000f44270 */
[----:B------:R-:W-:Y:S01]  /*5cf0*/  IMAD.IADD R9, R11, 0x1, R4 ;  /* 0x000000010b097824 */ /* 0x000fe200078e0204 */
        /* <DEDUP_REMOVED lines=22> */
.L_x_1050:
[----:B------:R-:W-:-:S05]  /*5e60*/  IMAD.U32 R4, RZ, RZ, UR22 ;  /* 0x00000016ff047e24 */ /* 0x000fca000f8e00ff */
[----:B------:R-:W-:-:S13]  /*5e70*/  ISETP.NE.AND P2, PT, R4, 0x1, PT ;  /* 0x000000010400780c */ /* 0x000fda0003f45270 */
[----:B------:R-:W0:Y:S02]  /*5e80*/  @P2 LDC.64 R10, c[0x0][0x9e8] ;  /* 0x00027a00ff0a2b82 */ /* 0x000e240000000a00 */
[----:B0-----:R-:W-:-:S05]  /*5e90*/  @P2 IMAD.HI.U32 R10, R13, R10, RZ ;  /* 0x0000000a0d0a2227 */ /* 0x001fca00078e00ff */
[----:B------:R-:W-:-:S07]  /*5ea0*/  @P2 SHF.R.U32.HI R13, RZ, R11, R10 ;  /* 0x0000000bff0d2219 */ /* 0x000fce000001160a */
.L_x_1051:
[----:B------:R-:W-:Y:S05]  /*5eb0*/  BSYNC B0 ;  /* 0x0000000000007941 */ /* 0x000fea0003800000 */
.L_x_1049:
[----:B------:R-:W-:-:S04]  /*5ec0*/  IMAD R13, R13, R4, -R0 ;  /* 0x000000040d0d7224 */ /* 0x000fc800078e0a00 */
[----:B------:R-:W-:-:S05]  /*5ed0*/  IMAD R13, R16, -0x2, R13 ;  /* 0xfffffffe100d7824 */ /* 0x000fca00078e020d */
[----:B------:R-:W-:Y:S02]  /*5ee0*/  VIADDMNMX R12, R13, R4, R12, PT ;  /* 0x000000040d0c7246 */ /* 0x000fe4000380010c */
[----:B------:R-:W-:-:S07]  /*5ef0*/  VIMNMX R9, R9, R13, !PT ;  /* 0x0000000d09097248 */ /* 0x000fce0007fe0100 */
.L_x_1048:
        /* <DEDUP_REMOVED lines=123> */
[----:B------:R-:W-:Y:S01]  /*66b0*/  MUFU.EX2 R24, R37 ;  /* 0x0000002500187308 */ /* 0x000fe20000000800 */
        /* <DEDUP_REMOVED lines=11> */
[----:B------:R-:W-:Y:S01]  /*6770*/  FFMA.FTZ R85, R85, UR43, -R4 ;  /* 0x0000002b55557c23 */ /* 0x000fe20008010804 */
[----:B------:R-:W-:-:S02]  /*6780*/  ISETP.GT.AND P5, PT, R9, 0x58, P1 ;  /* 0x000000580900780c */ /* 0x000fc40000fa4270 */
[----:B------:R-:W-:Y:S01]  /*6790*/  FMNMX.FTZ R36, R54, R29, !PT ;  /* 0x0000001d36247209 */ /* 0x000fe20007810000 */
[----:B------:R-:W-:-:S01]  /*67a0*/  FFMA.FTZ R29, R48, UR43, -R4 ;  /* 0x0000002b301d7c23 */ /* 0x000fc20008010804 */
[----:B------:R-:W-:Y:S01]  /*67b0*/  FSEL R66, R66, -INF , !P2 ;  /* 0xff80000042427808 */ /* 0x000fe20005000000 */
[----:B------:R1:W-:Y:S01]  /*67c0*/  MUFU.EX2 R32, R45 ;  /* 0x0000002d00207308 */ /* 0x0003e20000000800 */
[----:B0-----:R-:W-:Y:S02]  /*67d0*/  FMNMX.FTZ R33, R55, R36, !PT ;  /* 0x0000002437217209 */ /* 0x001fe40007810000 */
[----:B------:R-:W-:Y:S02]  /*67e0*/  ISETP.LT.OR P3, PT, R12, 0x52, P3 ;  /* 0x000000520c00780c */ /* 0x000fe40001f61670 */
[----:B------:R-:W-:Y:S02]  /*67f0*/  FMNMX.FTZ R36, R58, R33, !PT ;  /* 0x000000213a247209 */ /* 0x000fe40007810000 */
[----:B------:R-:W-:Y:S01]  /*6800*/  ISETP.GT.AND P4, PT, R9, 0x59, P1 ;  /* 0x000000590900780c */ /* 0x000fe20000f84270 */
[----:B------:R-:W-:Y:S01]  /*6810*/  MUFU.EX2 R10, R10 ;  /* 0x0000000a000a7308 */ /* 0x000fe20000000800 */
[----:B------:R-:W-:Y:S01]  /*6820*/  FMNMX.FTZ R33, R59, R36, !PT ;  /* 0x000000243b217209 */ /* 0x000fe20007810000 */
[----:B-1----:R-:W-:Y:S01]  /*6830*/  FFMA.FTZ R45, R68, UR43, -R4 ;  /* 0x0000002b442d7c23 */ /* 0x002fe20008010804 */
[----:B------:R-:W-:-:S02]  /*6840*/  ISETP.LT.OR P5, PT, R12, 0x59, P5 ;  /* 0x000000590c00780c */ /* 0x000fc40002fa1670 */
[----:B------:R-:W-:Y:S01]  /*6850*/  FMNMX.FTZ R40, R62, R33, !PT ;  /* 0x000000213e287209 */ /* 0x000fe20007810000 */
[----:B------:R-:W-:-:S01]  /*6860*/  FFMA.FTZ R33, R52, UR43, -R4 ;  /* 0x0000002b34217c23 */ /* 0x000fc20008010804 */
[----:B------:R-:W-:Y:S01]  /*6870*/  FSEL R67, R67, -INF , !P3 ;  /* 0xff80000043437808 */ /* 0x000fe20005800000 */
[----:B------:R0:W-:Y:S01]  /*6880*/  MUFU.EX2 R36, R49 ;  /* 0x0000003100247308 */ /* 0x0001e20000000800 */
[----:B------:R-:W-:Y:S01]  /*6890*/  FMNMX.FTZ R37, R63, R40, !PT ;  /* 0x000000283f257209 */ /* 0x000fe20007810000 */
[--C-:B------:R-:W-:Y:S01]  /*68a0*/  FFMA.FTZ R52, R69, UR43, -R4.reuse ;  /* 0x0000002b45347c23 */ /* 0x100fe20008010804 */
[----:B------:R-:W-:Y:S02]  /*68b0*/  ISETP.GT.AND P2, PT, R9, 0x60, P1 ;  /* 0x000000600900780c */ /* 0x000fe40000f44270 */
[----:B------:R-:W-:Y:S02]  /*68c0*/  FMNMX.FTZ R40, R66, R37, !PT ;  /* 0x0000002542287209 */ /* 0x000fe40007810000 */
[----:B------:R-:W-:Y:S01]  /*68d0*/  FSEL R70, R70, -INF , !P5 ;  /* 0xff80000046467808 */ /* 0x000fe20006800000 */
[----:B------:R-:W-:Y:S01]  /*68e0*/  MUFU.EX2 R5, R5 ;  /* 0x0000000500057308 */ /* 0x000fe20000000800 */
[----:B------:R-:W-:Y:S01]  /*68f0*/  ISETP.LT.OR P4, PT, R12, 0x5a, P4 ;  /* 0x0000005a0c00780c */ /* 0x000fe20002781670 */
[----:B0-----:R-:W-:Y:S01]  /*6900*/  FFMA.FTZ R49, R72, UR43, -R4 ;  /* 0x0000002b48317c23 */ /* 0x001fe20008010804 */
[----:B------:R-:W-:-:S02]  /*6910*/  FMNMX.FTZ R37, R67, R40, !PT ;  /* 0x0000002843257209 */ /* 0x000fc40007810000 */
[----:B------:R-:W-:Y:S02]  /*6920*/  ISETP.GT.AND P3, PT, R9, 0x61, P1 ;  /* 0x000000610900780c */ /* 0x000fe40000f64270 */
[----:B------:R-:W-:Y:S01]  /*6930*/  ISETP.LT.OR P2, PT, R12, 0x61, P2 ;  /* 0x000000610c00780c */ /* 0x000fe20001741670 */
[----:B------:R-:W-:Y:S01]  /*6940*/  MUFU.EX2 R40, R53 ;  /* 0x0000003500287308 */ /* 0x000fe20000000800 */
[----:B------:R-:W-:Y:S02]  /*6950*/  FSEL R71, R71, -INF , !P4 ;  /* 0xff80000047477808 */ /* 0x000fe40006000000 */
[----:B------:R-:W-:Y:S01]  /*6960*/  FMNMX.FTZ R44, R70, R37, !PT ;  /* 0x00000025462c7209 */ /* 0x000fe20007810000 */
[----:B------:R-:W-:-:S01]  /*6970*/  FFMA.FTZ R37, R56, UR43, -R4 ;  /* 0x0000002b38257c23 */ /* 0x000fc20008010804 */
[----:B------:R-:W-:Y:S01]  /*6980*/  ISETP.GT.AND P5, PT, R9, 0x68, P1 ;  /* 0x000000680900780c */ /* 0x000fe20000fa4270 */
[----:B------:R-:W-:-:S01]  /*6990*/  FFMA.FTZ R56, R73, UR43, -R4 ;  /* 0x0000002b49387c23 */ /* 0x000fc20008010804 */
[----:B------:R-:W-:Y:S01]  /*69a0*/  FSEL R74, R74, -INF , !P2 ;  /* 0xff8000004a4a7808 */ /* 0x000fe20005000000 */
[----:B------:R-:W-:Y:S01]  /*69b0*/  MUFU.EX2 R11, R11 ;  /* 0x0000000b000b7308 */ /* 0x000fe20000000800 */
[----:B------:R-:W-:-:S02]  /*69c0*/  ISETP.LT.OR P3, PT, R12, 0x62, P3 ;  /* 0x000000620c00780c */ /* 0x000fc40001f61670 */
[----:B------:R-:W-:Y:S02]  /*69d0*/  FMNMX.FTZ R41, R71, R44, !PT ;  /* 0x0000002c47297209 */ /* 0x000fe40007810000 */
[----:B------:R-:W-:Y:S02]  /*69e0*/  ISETP.LT.OR P5, PT, R12, 0x69, P5 ;  /* 0x000000690c00780c */ /* 0x000fe40002fa1670 */
[----:B------:R-:W-:Y:S01]  /*69f0*/  ISETP.GT.AND P4, PT, R9, 0x69, P1 ;  /* 0x000000690900780c */ /* 0x000fe20000f84270 */
[----:B------:R-:W-:Y:S01]  /*6a00*/  MUFU.EX2 R14, R14 ;  /* 0x0000000e000e7308 */ /* 0x000fe20000000800 */
[----:B------:R-:W-:Y:S02]  /*6a10*/  FSEL R75, R75, -INF , !P3 ;  /* 0xff8000004b4b7808 */ /* 0x000fe40005800000 */
[----:B------:R-:W-:Y:S02]  /*6a20*/  FMNMX.FTZ R44, R74, R41, !PT ;  /* 0x000000294a2c7209 */ /* 0x000fe40007810000 */
[----:B------:R-:W-:-:S02]  /*6a30*/  FSEL R78, R78, -INF , !P5 ;  /* 0xff8000004e4e7808 */ /* 0x000fc40006800000 */
[C---:B------:R-:W-:Y:S01]  /*6a40*/  ISETP.GT.AND P2, PT, R9.reuse, 0x70, P1 ;  /* 0x000000700900780c */ /* 0x040fe20000f44270 */
[----:B------:R-:W-:Y:S01]  /*6a50*/  MUFU.EX2 R13, R13 ;  /* 0x0000000d000d7308 */ /* 0x000fe20000000800 */
[C---:B------:R-:W-:Y:S02]  /*6a60*/  ISETP.GT.AND P3, PT, R9.reuse, 0x71, P1 ;  /* 0x000000710900780c */ /* 0x040fe40000f64270 */
[C---:B------:R-:W-:Y:S02]  /*6a70*/  ISETP.GT.AND P5, PT, R9.reuse, 0x78, P1 ;  /* 0x000000780900780c */ /* 0x040fe40000fa4270 */
[----:B------:R-:W-:Y:S02]  /*6a80*/  ISETP.GT.AND P1, PT, R9, 0x79, P1 ;  /* 0x000000790900780c */ /* 0x000fe40000f24270 */
[----:B------:R-:W-:Y:S01]  /*6a90*/  ISETP.LT.OR P4, PT, R12, 0x6a, P4 ;  /* 0x0000006a0c00780c */ /* 0x000fe20002781670 */
[----:B------:R-:W-:Y:S01]  /*6aa0*/  MUFU.EX2 R15, R15 ;  /* 0x0000000f000f7308 */ /* 0x000fe20000000800 */
[----:B------:R-:W-:-:S02]  /*6ab0*/  FMNMX.FTZ R9, R75, R44, !PT ;  /* 0x0000002c4b097209 */ /* 0x000fc40007810000 */
[----:B------:R-:W-:Y:S02]  /*6ac0*/  ISETP.LT.OR P2, PT, R12, 0x71, P2 ;  /* 0x000000710c00780c */ /* 0x000fe40001741670 */
[----:B------:R-:W-:Y:S02]  /*6ad0*/  FSEL R79, R79, -INF , !P4 ;  /* 0xff8000004f4f7808 */ /* 0x000fe40006000000 */
[----:B------:R-:W-:Y:S01]  /*6ae0*/  FMNMX.FTZ R48, R78, R9, !PT ;  /* 0x000000094e307209 */ /* 0x000fe20007810000 */
[----:B------:R-:W-:-:S01]  /*6af0*/  FFMA.FTZ R9, R60, UR43, -R4 ;  /* 0x0000002b3c097c23 */ /* 0x000fc20008010804 */
[----:B------:R-:W-:Y:S01]  /*6b00*/  ISETP.LT.OR P3, PT, R12, 0x72, P3 ;  /* 0x000000720c00780c */ /* 0x000fe20001f61670 */
[----:B------:R0:W-:Y:S01]  /*6b10*/  MUFU.EX2 R44, R57 ;  /* 0x00000039002c7308 */ /* 0x0001e20000000800 */
[----:B------:R-:W-:Y:S02]  /*6b20*/  FSEL R82, R82, -INF , !P2 ;  /* 0xff80000052527808 */ /* 0x000fe40005000000 */
[----:B------:R-:W-:-:S02]  /*6b30*/  FMNMX.FTZ R41, R79, R48, !PT ;  /* 0x000000304f297209 */ /* 0x000fc40007810000 */
[----:B------:R-:W-:Y:S02]  /*6b40*/  ISETP.LT.OR P5, PT, R12, 0x79, P5 ;  /* 0x000000790c00780c */ /* 0x000fe40002fa1670 */
[----:B------:R-:W-:Y:S01]  /*6b50*/  FSEL R83, R83, -INF , !P3 ;  /* 0xff80000053537808 */ /* 0x000fe20005800000 */
[----:B------:R-:W-:Y:S01]  /*6b60*/  MUFU.EX2 R21, R21 ;  /* 0x0000001500157308 */ /* 0x000fe20000000800 */
[----:B------:R-:W-:Y:S01]  /*6b70*/  FMNMX.FTZ R48, R82, R41, !PT ;  /* 0x0000002952307209 */ /* 0x000fe20007810000 */
[--C-:B0-----:R-:W-:Y:S01]  /*6b80*/  FFMA.FTZ R57, R80, UR43, -R4.reuse ;  /* 0x0000002b50397c23 */ /* 0x101fe20008010804 */
[----:B------:R-:W-:Y:S01]  /*6b90*/  ISETP.LT.OR P1, PT, R12, 0x7a, P1 ;  /* 0x0000007a0c00780c */ /* 0x000fe20000f21670 */
[--C-:B------:R-:W-:Y:S01]  /*6ba0*/  FFMA.FTZ R12, R61, UR43, -R4.reuse ;  /* 0x0000002b3d0c7c23 */ /* 0x100fe20008010804 */
[----:B------:R-:W-:Y:S01]  /*6bb0*/  FSEL R86, R86, -INF , !P5 ;  /* 0xff80000056567808 */ /* 0x000fe20006800000 */
[----:B------:R-:W-:Y:S01]  /*6bc0*/  FFMA.FTZ R61, R84, UR43, -R4 ;  /* 0x0000002b543d7c23 */ /* 0x000fe20008010804 */
[----:B------:R-:W-:Y:S01]  /*6bd0*/  FMNMX.FTZ R41, R83, R48, !PT ;  /* 0x0000003053297209 */ /* 0x000fe20007810000 */
[----:B------:R-:W-:Y:S01]  /*6be0*/  MUFU.EX2 R25, R25 ;  /* 0x0000001900197308 */ /* 0x000fe20000000800 */
[----:B------:R-:W-:-:S02]  /*6bf0*/  FSEL R87, R87, -INF , !P1 ;  /* 0xff80000057577808 */ /* 0x000fc40004800000 */
[----:B------:R-:W-:Y:S01]  /*6c00*/  FMNMX.FTZ R48, R86, R41, !PT ;  /* 0x0000002956307209 */ /* 0x000fe20007810000 */
[----:B------:R-:W-:-:S01]  /*6c10*/  FFMA.FTZ R41, R64, UR43, -R4 ;  /* 0x0000002b40297c23 */ /* 0x000fc20008010804 */
[--C-:B------:R-:W-:Y:S01]  /*6c20*/  FFMA.FTZ R64, R81, UR43, -R4.reuse ;  /* 0x0000002b51407c23 */ /* 0x100fe20008010804 */
[----:B------:R-:W-:Y:S02]  /*6c30*/  FSEL R69, R0, RZ, P6 ;  /* 0x000000ff00457208 */ /* 0x000fe40003000000 */
[----:B------:R-:W-:Y:S01]  /*6c40*/  FMNMX.FTZ R53, R87, R48, !PT ;  /* 0x0000003057357209 */ /* 0x000fe20007810000 */
[----:B------:R-:W-:-:S01]  /*6c50*/  FFMA.FTZ R48, R65, UR43, -R4 ;  /* 0x0000002b41307c23 */ /* 0x000fc20008010804 */
[----:B------:R-:W-:Y:S01]  /*6c60*/  MUFU.EX2 R29, R29 ;  /* 0x0000001d001d7308 */ /* 0x000fe20000000800 */
[----:B------:R-:W-:-:S02]  /*6c70*/  FADD.FTZ R69, -R69, R6 ;  /* 0x0000000645457221 */ /* 0x000fc40000010100 */
[----:B------:R-:W0:Y:S05]  /*6c80*/  SHFL.BFLY PT, R60, R53, 0x2, 0x1f ;  /* 0x0c401f00353c7f89 */ /* 0x000e2a00000e0000 */
[----:B------:R-:W-:Y:S08]  /*6c90*/  MUFU.EX2 R33, R33 ;  /* 0x0000002100217308 */ /* 0x000ff00000000800 */
[----:B------:R-:W-:Y:S08]  /*6ca0*/  MUFU.EX2 R37, R37 ;  /* 0x0000002500257308 */ /* 0x000ff00000000800 */
[----:B------:R-:W-:Y:S01]  /*6cb0*/  MUFU.EX2 R9, R9 ;  /* 0x0000000900097308 */ /* 0x000fe20000000800 */
[----:B0-----:R-:W-:Y:S01]  /*6cc0*/  FMNMX.FTZ R65, R53, R60, !PT ;  /* 0x0000003c35417209 */ /* 0x001fe20007810000 */
[--C-:B------:R-:W-:Y:S01]  /*6cd0*/  FFMA.FTZ R53, R76, UR43, -R4.reuse ;  /* 0x0000002b4c357c23 */ /* 0x100fe20008010804 */
[----:B------:R-:W-:-:S03]  /*6ce0*/  FFMA.FTZ R60, R77, UR43, -R4 ;  /* 0x0000002b4d3c7c23 */ /* 0x000fc60008010804 */
[----:B------:R-:W0:Y:S02]  /*6cf0*/  SHFL.BFLY PT, R68, R65, 0x1, 0x1f ;  /* 0x0c201f0041447f89 */ /* 0x000e2400000e0000 */
[----:B------:R-:W-:Y:S08]  /*6d00*/  MUFU.EX2 R12, R12 ;  /* 0x0000000c000c7308 */ /* 0x000ff00000000800 */
[----:B------:R-:W-:Y:S08]  /*6d10*/  MUFU.EX2 R41, R41 ;  /* 0x0000002900297308 */ /* 0x000ff00000000800 */
[----:B------:R-:W-:Y:S01]  /*6d20*/  MUFU.EX2 R48, R48 ;  /* 0x0000003000307308 */ /* 0x000fe20000000800 */
[----:B0-----:R-:W-:Y:S01]  /*6d30*/  FMNMX.FTZ R4, R65, R68, !PT ;  /* 0x0000004441047209 */ /* 0x001fe20007810000 */
[----:B------:R-:W-:-:S06]  /*6d40*/  IMAD.U32 R65, RZ, RZ, UR43 ;  /* 0x0000002bff417e24 */ /* 0x000fcc000f8e00ff */
[----:B------:R-:W-:Y:S01]  /*6d50*/  MUFU.EX2 R45, R45 ;  /* 0x0000002d002d7308 */ /* 0x000fe20000000800 */
[C---:B------:R-:W-:Y:S01]  /*6d60*/  FSETP.NEU.FTZ.AND P1, PT, R4.reuse, -INF , PT ;  /* 0xff8000000400780b */ /* 0x040fe20003f3d000 */
[C---:B------:R-:W-:Y:S01]  /*6d70*/  FFMA.FTZ R68, R4.reuse, R65, -8 ;  /* 0xc100000004447423 */ /* 0x040fe20000010041 */
[----:B------:R-:W-:Y:S02]  /*6d80*/  FMUL.FTZ R65, R69, UR43 ;  /* 0x0000002b45417c20 */ /* 0x000fe40008410000 */
        /* <DEDUP_REMOVED lines=27> */
[----:B------:R-:W-:-:S05]  /*6f40*/  FFMA.FTZ R58, R59, UR43, -R68 ;  /* 0x0000002b3b3a7c23 */ /* 0x000fca0008010844 */
[----:B------:R-:W0:Y:S08]  /*6f50*/  MUFU.EX2 R26, R26 ;  /* 0x0000001a001a7308 */ /* 0x000e300000000800 */
[----:B------:R-:W2:Y:S01]  /*6f60*/  MUFU.EX2 R27, R27 ;  /* 0x0000001b001b7308 */ /* 0x000ea20000000800 */
[----:B-1----:R-:W-:-:S01]  /*6f70*/  FFMA.FTZ R3, R54, R2, R69 ;  /* 0x0000000236037223 */ /* 0x002fc20000010045 */
[----:B------:R-:W-:Y:S01]  /*6f80*/  FADD.FTZ R2, R5, R62 ;  /* 0x0000003e05027221 */ /* 0x000fe20000010000 */
[----:B------:R-:W-:-:S05]  /*6f90*/  FFMA.FTZ R62, R63, UR43, -R68 ;  /* 0x0000002b3f3e7c23 */ /* 0x000fca0008010844 */
        /* <DEDUP_REMOVED lines=45> */
[--C-:B------:R-:W-:Y:S01]  /*7270*/  FFMA.FTZ R67, R74, UR43, -R68.reuse ;  /* 0x0000002b4a437c23 */ /* 0x100fe20008010844 */
[----:B------:R-:W-:-:S01]  /*7280*/  FFMA.FTZ R74, R75, UR43, -R68 ;  /* 0x0000002b4b4a7c23 */ /* 0x000fc20008010844 */
[----:B------:R-:W-:-:S04]  /*7290*/  FADD.FTZ R2, R48, R3 ;  /* 0x0000000330027221 */ /* 0x000fc80000010000 */
[----:B------:R-:W2:Y:S01]  /*72a0*/  MUFU.EX2 R7, R73 ;  /* 0x0000004900077308 */ /* 0x000ea20000000800 */
[----:B-1----:R-:W-:-:S01]  /*72b0*/  FADD.FTZ R71, R47, R76 ;  /* 0x0000004c2f477221 */ /* 0x002fc20000010000 */
[----:B------:R-:W-:-:S04]  /*72c0*/  FADD.FTZ R3, R45, R2 ;  /* 0x000000022d037221 */ /* 0x000fc80000010000 */
[----:B------:R-:W-:Y:S02]  /*72d0*/  FADD.FTZ R2, R52, R3 ;  /* 0x0000000334027221 */ /* 0x000fe40000010000 */
        /* <DEDUP_REMOVED lines=26> */
[--C-:B------:R-:W-:Y:S01]  /*7480*/  FFMA.FTZ R75, R86, UR43, -R68.reuse ;  /* 0x0000002b564b7c23 */ /* 0x100fe20008010844 */
[----:B------:R-:W-:-:S05]  /*7490*/  FFMA.FTZ R68, R87, UR43, -R68 ;  /* 0x0000002b57447c23 */ /* 0x000fca0008010844 */
        /* <DEDUP_REMOVED lines=28> */
[----:B--2---:R-:W-:-:S03]  /*7660*/  FADD.FTZ R3, R6, R3 ;  /* 0x0000000306037221 */ /* 0x004fc60000010000 */
[----:B-1----:R-:W-:Y:S01]  /*7670*/  FADD.FTZ R2, R68, R77 ;  /* 0x0000004d44027221 */ /* 0x002fe20000010000 */
[----:B------:R-:W-:Y:S06]  /*7680*/  @!P0 BRA `(.L_x_1052) ;  /* 0x0000000000048947 */ /* 0x000fec0003800000 */
[----:B------:R-:W-:Y:S01]  /*7690*/  BPT.TRAP 0x1 ;  /* 0x000000040000795c */ /* 0x000fe20000300000 */
.L_x_1052:
        /* <DEDUP_REMOVED lines=90> */
.L_x_1034:
[----:B------:R-:W-:Y:S02]  /*7c40*/  UISETP.NE.AND UP1, UPT, UR53, URZ, UPT ;  /* 0x0000003f3500728c */ /* 0x000fe4000bf25270 */
[----:B------:R-:W-:Y:S02]  /*7c50*/  UISETP.NE.AND UP0, UPT, UR52, URZ, UPT ;  /* 0x0000003f3400728c */ /* 0x000fe4000bf05270 */
[----:B------:R-:W-:Y:S02]  /*7c60*/  UIADD3 UR10, UR41, 0xbf, URZ ;  /* 0x000000bf290a7890 */ /* 0x000fe4000fffe03f */
[----:B------:R-:W-:Y:S02]  /*7c70*/  UIADD3 UR11, UR42, 0x1, -UR38 ;  /* 0x000000012a0b7890 */ /* 0x000fe4000fffe826 */
[----:B------:R-:W-:-:S03]  /*7c80*/  PLOP3.LUT P1, PT, PT, PT, UP0, 0x40, 0x0 ;  /* 0x000000000000781c */ /* 0x000fc60003f2e808 */
[----:B------:R-:W-:Y:S01]  /*7c90*/  @UP1 ULDC UR6, c[0x0][0x44c] ;  /* 0x0001130000061ab9 */ /* 0x000fe20000000800 */
[----:B------:R-:W-:Y:S01]  /*7ca0*/  @UP1 ULDC UR14, c[0x0][0x450] ;  /* 0x00011400000e1ab9 */ /* 0x000fe20000000800 */
[----:B------:R-:W-:-:S04]  /*7cb0*/  UIMAD.WIDE.U32 UR6, UR10, UR6, URZ ;  /* 0x000000060a0672a5 */ /* 0x000fc8000f8e003f */
[----:B------:R-:W-:-:S04]  /*7cc0*/  @UP1 USHF.R.U32.HI UR10, URZ, UR14, UR7 ;  /* 0x0000000e3f0a1299 */ /* 0x000fc80008011607 */
[----:B------:R-:W-:-:S04]  /*7cd0*/  UIADD3 UR10, UR11, UR10, URZ ;  /* 0x0000000a0b0a7290 */ /* 0x000fc8000fffe03f */
[----:B------:R-:W-:Y:S01]  /*7ce0*/  UIADD3 UR18, UR10, -UR18, URZ ;  /* 0x800000120a127290 */ /* 0x000fe2000fffe03f */
[----:B------:R-:W-:Y:S11]  /*7cf0*/  @P1 BRA `(.L_x_1054) ;  /* 0x00000000004c1947 */ /* 0x000ff60003800000 */
[----:B------:R-:W-:-:S06]  /*7d00*/  UISETP.GT.AND UP0, UPT, UR10, -0x1, UPT ;  /* 0xffffffff0a00788c */ /* 0x000fcc000bf04270 */
[----:B------:R-:W-:-:S13]  /*7d10*/  PLOP3.LUT P1, PT, PT, PT, UP0, 0x80, 0x0 ;  /* 0x000000000000781c */ /* 0x000fda0003f2f008 */
[----:B------:R-:W-:Y:S05]  /*7d20*/  @P1 BRA `(.L_x_1055) ;  /* 0x0000000000201947 */ /* 0x000fea0003800000 */
[----:B------:R-:W-:Y:S01]  /*7d30*/  ULDC UR11, c[0x0][0x9e4] ;  /* 0x00027900000b7ab9 */ /* 0x000fe20000000800 */
[----:B------:R-:W-:Y:S02]  /*7d40*/  ULOP3.LUT UR10, URZ, UR10, URZ, 0x33, !UPT ;  /* 0x0000000a3f0a7292 */ /* 0x000fe4000f8e333f */
[----:B------:R-:W-:-:S11]  /*7d50*/  UISETP.NE.AND UP0, UPT, UR11, 0x1, UPT ;  /* 0x000000010b00788c */ /* 0x000fd6000bf05270 */
[----:B------:R-:W-:Y:S02]  /*7d60*/  @UP0 ULDC.64 UR14, c[0x0][0x9e8] ;  /* 0x00027a00000e0ab9 */ /* 0x000fe40000000a00 */
[----:B------:R-:W-:-:S04]  /*7d70*/  UIMAD.WIDE.U32 UR6, UR10, UR14, URZ ;  /* 0x0000000e0a0672a5 */ /* 0x000fc8000f8e003f */
[----:B------:R-:W-:-:S04]  /*7d80*/  @UP0 USHF.R.U32.HI UR10, URZ, UR15, UR7 ;  /* 0x0000000f3f0a0299 */ /* 0x000fc80008011607 */
[----:B------:R-:W-:Y:S01]  /*7d90*/  ULOP3.LUT UR10, URZ, UR10, URZ, 0x33, !UPT ;  /* 0x0000000a3f0a7292 */ /* 0x000fe2000f8e333f */
[----:B------:R-:W-:Y:S11]  /*7da0*/  BRA `(.L_x_1056) ;  /* 0x0000000000147947 */ /* 0x000ff60003800000 */
.L_x_1055:
[----:B------:R-:W-:Y:S02]  /*7db0*/  ULDC UR11, c[0x0][0x9e4] ;  /* 0x00027900000b7ab9 */ /* 0x000fe40000000800 */
[----:B------:R-:W-:-:S11]  /*7dc0*/  UISETP.NE.AND UP0, UPT, UR11, 0x1, UPT ;  /* 0x000000010b00788c */ /* 0x000fd6000bf05270 */
[----:B------:R-:W-:Y:S02]  /*7dd0*/  @UP0 ULDC.64 UR14, c[0x0][0x9e8] ;  /* 0x00027a00000e0ab9 */ /* 0x000fe40000000a00 */
[----:B------:R-:W-:-:S04]  /*7de0*/  UIMAD.WIDE.U32 UR6, UR10, UR14, URZ ;  /* 0x0000000e0a0672a5 */ /* 0x000fc8000f8e003f */
[----:B------:R-:W-:-:S12]  /*7df0*/  @UP0 USHF.R.U32.HI UR10, URZ, UR15, UR7 ;  /* 0x0000000f3f0a0299 */ /* 0x000fd80008011607 */
.L_x_1056:
[----:B------:R-:W-:-:S04]  /*7e00*/  UIMAD UR10, UR10, UR11, URZ ;  /* 0x0000000b0a0a72a4 */ /* 0x000fc8000f8e023f */
[----:B------:R-:W-:-:S04]  /*7e10*/  UISETP.LT.AND UP0, UPT, UR18, UR10, UPT ;  /* 0x0000000a1200728c */ /* 0x000fc8000bf01270 */
[----:B------:R-:W-:-:S12]  /*7e20*/  USEL UR18, UR18, UR10, !UP0 ;  /* 0x0000000a12127287 */ /* 0x000fd8000c000000 */
.L_x_1054:
[----:B------:R-:W-:-:S04]  /*7e30*/  UIADD3 UR18, UR18, 0x7f, URZ ;  /* 0x0000007f12127890 */ /* 0x000fc8000fffe03f */
[----:B------:R-:W-:-:S04]  /*7e40*/  USHF.R.S32.HI UR6, URZ, 0x1f, UR18 ;  /* 0x0000001f3f067899 */ /* 0x000fc80008011412 */
[----:B------:R-:W-:-:S04]  /*7e50*/  ULEA.HI UR6, UR6, UR18, URZ, 0x7 ;  /* 0x0000001206067291 */ /* 0x000fc8000f8f383f */
[----:B------:R-:W-:-:S04]  /*7e60*/  USHF.R.S32.HI UR6, URZ, 0x7, UR6 ;  /* 0x000000073f067899 */ /* 0x000fc80008011406 */
[----:B------:R-:W-:-:S04]  /*7e70*/  UISETP.LT.AND UP0, UPT, UR44, UR6, UPT ;  /* 0x000000062c00728c */ /* 0x000fc8000bf01270 */
[----:B------:R-:W-:-:S06]  /*7e80*/  USEL UR17, UR44, UR6, !UP0 ;  /* 0x000000062c117287 */ /* 0x000fcc000c000000 */
[----:B------:R-:W-:-:S13]  /*7e90*/  ISETP.GE.AND P1, PT, R8, UR17, PT ;  /* 0x0000001108007c0c */ /* 0x000fda000bf26270 */
[----:B------:R-:W-:Y:S05]  /*7ea0*/  @!P1 BRA `(.L_x_1057) ;  /* 0x0000001800ec9947 */ /* 0x000fea0003800000 */
[----:B------:R-:W-:Y:S01]  /*7eb0*/  IMAD.MOV.U32 R7, RZ, RZ, R4 ;  /* 0x000000ffff077224 */ /* 0x000fe200078e0004 */
[----:B------:R-:W-:Y:S01]  /*7ec0*/  UMOV UR18, UR47 ;  /* 0x0000002f00127c82 */ /* 0x000fe20008000000 */
[----:B------:R-:W-:Y:S01]  /*7ed0*/  IMAD.MOV.U32 R5, RZ, RZ, R0 ;  /* 0x000000ffff057224 */ /* 0x000fe200078e0000 */
[----:B------:R-:W-:-:S06]  /*7ee0*/  UMOV UR19, UR36 ;  /* 0x0000002400137c82 */ /* 0x000fcc0008000000 */
.L_x_1068:
[----:B------:R-:W-:-:S04]  /*7ef0*/  UIADD3 UR36, UR19, 0x1, URZ ;  /* 0x0000000113247890 */ /* 0x000fc8000fffe03f */
[----:B------:R-:W-:-:S04]  /*7f00*/  UISETP.NE.AND UP0, UPT, UR36, 0x2, UPT ;  /* 0x000000022400788c */ /* 0x000fc8000bf05270 */
[----:B------:R-:W-:Y:S02]  /*7f10*/  USEL UR47, URZ, 0x1, UP0 ;  /* 0x000000013f2f7887 */ /* 0x000fe40008000000 */
[----:B------:R-:W-:Y:S02]  /*7f20*/  USEL UR36, UR36, URZ, UP0 ;  /* 0x0000003f24247287 */ /* 0x000fe40008000000 */
[----:B------:R-:W-:Y:S01]  /*7f30*/  ULOP3.LUT UR47, UR18, UR47, URZ, 0x3c, !UPT ;  /* 0x0000002f122f7292 */ /* 0x000fe2000f8e3c3f */
[----:B------:R-:W-:Y:S11]  /*7f40*/  @!P0 BRA `(.L_x_1058) ;  /* 0x0000000000048947 */ /* 0x000ff60003800000 */
[----:B------:R-:W-:Y:S01]  /*7f50*/  BPT.TRAP 0x1 ;  /* 0x000000040000795c */ /* 0x000fe20000300000 */
.L_x_1058:
[----:B------:R-:W-:Y:S01]  /*7f60*/  ULEA UR6, UR36, UR46, 0x3 ;  /* 0x0000002e24067291 */ /* 0x000fe2000f8e183f */
[----:B------:R-:W-:-:S05]  /*7f70*/  IMAD.U32 R0, RZ, RZ, UR47 ;  /* 0x0000002fff007e24 */ /* 0x000fca000f8e00ff */
[----:B------:R-:W-:-:S04]  /*7f80*/  SHF.L.U32 R0, R0, 0x1f, RZ ;  /* 0x0000001f00007819 */ /* 0x000fc800000006ff */
[----:B------:R0:W1:Y:S01]  /*7f90*/  SYNCS.PHASECHK.TRANS64.TRYWAIT P1, [UR6+0x19c30], R0 ;  /* 0x019c3000ff0075a7 */ /* 0x0000620008020146 */
[----:B------:R-:W-:Y:S05]  /*7fa0*/  @!P0 BRA `(.L_x_1059) ;  /* 0x0000000000048947 */ /* 0x000fea0003800000 */
[----:B------:R-:W-:Y:S01]  /*7fb0*/  BPT.TRAP 0x1 ;  /* 0x000000040000795c */ /* 0x000fe20000300000 */
.L_x_1059:
[----:B-1----:R-:W-:Y:S05]  /*7fc0*/  @P1 BRA `(.L_x_1060) ;  /* 0x0000000000081947 */ /* 0x002fea0003800000 */
[----:B------:R-:W1:Y:S02]  /*7fd0*/  SYNCS.PHASECHK.TRANS64.TRYWAIT P1, [UR6+0x19c30], R0 ;  /* 0x019c3000ff0075a7 */ /* 0x000e640008020146 */
[----:B-1----:R-:W-:Y:S05]  /*7fe0*/  @!P1 BRA `(.L_x_1061) ;  /* 0x000000d0006c9947 */ /* 0x002fea0003800000 */
.L_x_1060:
        /* <DEDUP_REMOVED lines=17> */
.L_x_1062:
[----:B------:R-:W-:Y:S01]  /*8100*/  ULEA UR11, UR19, UR46, 0x3 ;  /* 0x0000002e130b7291 */ /* 0x000fe2000f8e183f */
[----:B01----:R-:W-:-:S05]  /*8110*/  IMAD.U32 R0, RZ, RZ, UR18 ;  /* 0x00000012ff007e24 */ /* 0x003fca000f8e00ff */
[----:B------:R-:W-:-:S04]  /*8120*/  SHF.L.U32 R0, R0, 0x1f, RZ ;  /* 0x0000001f00007819 */ /* 0x000fc800000006ff */
[----:B------:R0:W1:Y:S01]  /*8130*/  SYNCS.PHASECHK.TRANS64.TRYWAIT P1, [UR11+0x19c50], R0 ;  /* 0x019c5000ff0075a7 */ /* 0x000062000802014b */
[----:B------:R-:W-:Y:S05]  /*8140*/  @!P0 BRA `(.L_x_1063) ;  /* 0x0000000000048947 */ /* 0x000fea0003800000 */
[----:B------:R-:W-:Y:S01]  /*8150*/  BPT.TRAP 0x1 ;  /* 0x000000040000795c */ /* 0x000fe20000300000 */
.L_x_1063:
[----:B-1----:R-:W-:Y:S05]  /*8160*/  @P1 BRA `(.L_x_1064) ;  /* 0x0000000000081947 */ /* 0x002fea0003800000 */
[----:B------:R-:W1:Y:S02]  /*8170*/  SYNCS.PHASECHK.TRANS64.TRYWAIT P1, [UR11+0x19c50], R0 ;  /* 0x019c5000ff0075a7 */ /* 0x000e64000802014b */
[----:B-1----:R-:W-:Y:S05]  /*8180*/  @!P1 BRA `(.L_x_1065) ;  /* 0x000000d0001c9947 */ /* 0x002fea0003800000 */
.L_x_1064:
        /* <DEDUP_REMOVED lines=27> */
.L_x_1066:
[----:B01----:R-:W-:Y:S01]  /*8340*/  FMNMX.FTZ R0, R24, R5, !PT ;  /* 0x0000000518007209 */ /* 0x003fe20007810000 */
        /* <DEDUP_REMOVED lines=75> */
[----:B------:R-:W-:Y:S01]  /*8800*/  FADD.FTZ R5, -R0, R5 ;  /* 0x0000000500057221 */ /* 0x000fe20000010100 */
[----:B------:R-:W-:-:S03]  /*8810*/  IMAD.U32 R13, RZ, RZ, UR43 ;  /* 0x0000002bff0d7e24 */ /* 0x000fc6000f8e00ff */
[----:B------:R-:W-:Y:S01]  /*8820*/  FMUL.FTZ R12, R5, UR43 ;  /* 0x0000002b050c7c20 */ /* 0x000fe20008410000 */
[----:B------:R-:W-:-:S01]  /*8830*/  FADD.FTZ R5, -R4, R7 ;  /* 0x0000000704057221 */ /* 0x000fc20000010100 */
[----:B------:R-:W-:Y:S02]  /*8840*/  FFMA.FTZ R7, R0, R13, -8 ;  /* 0xc100000000077423 */ /* 0x000fe4000001000d */
[----:B------:R-:W-:Y:S01]  /*8850*/  MUFU.EX2 R6, R12 ;  /* 0x0000000c00067308 */ /* 0x000fe20000000800 */
[----:B------:R-:W-:Y:S01]  /*8860*/  FMUL.FTZ R5, R5, UR43 ;  /* 0x0000002b05057c20 */ /* 0x000fe20008410000 */
[--C-:B------:R-:W-:Y:S01]  /*8870*/  FFMA.FTZ R29, R29, UR43, -R7.reuse ;  /* 0x0000002b1d1d7c23 */ /* 0x100fe20008010807 */
[----:B------:R-:W-:-:S01]  /*8880*/  FFMA.FTZ R14, R33, UR43, -R7 ;  /* 0x0000002b210e7c23 */ /* 0x000fc20008010807 */
[--C-:B------:R-:W-:Y:S01]  /*8890*/  FFMA.FTZ R33, R52, UR43, -R7.reuse ;  /* 0x0000002b34217c23 */ /* 0x100fe20008010807 */
[----:B------:R-:W-:-:S01]  /*88a0*/  FFMA.FTZ R52, R69, UR43, -R7 ;  /* 0x0000002b45347c23 */ /* 0x000fc20008010807 */
[--C-:B------:R-:W-:Y:S01]  /*88b0*/  FFMA.FTZ R9, R24, UR43, -R7.reuse ;  /* 0x0000002b18097c23 */ /* 0x100fe20008010807 */
[----:B------:R-:W-:-:S01]  /*88c0*/  FFMA.FTZ R10, R25, UR43, -R7 ;  /* 0x0000002b190a7c23 */ /* 0x000fc20008010807 */
[--C-:B------:R-:W-:Y:S01]  /*88d0*/  FFMA.FTZ R11, R28, UR43, -R7.reuse ;  /* 0x0000002b1c0b7c23 */ /* 0x100fe20008010807 */
[----:B------:R0:W-:Y:S01]  /*88e0*/  MUFU.EX2 R12, R29 ;  /* 0x0000001d000c7308 */ /* 0x0001e20000000800 */
[----:B------:R-:W-:-:S01]  /*88f0*/  FFMA.FTZ R13, R32, UR43, -R7 ;  /* 0x0000002b200d7c23 */ /* 0x000fc20008010807 */
[----:B------:R-:W-:-:S02]  /*8900*/  IMAD.U32 R69, RZ, RZ, UR43 ;  /* 0x0000002bff457e24 */ /* 0x000fc4000f8e00ff */
        /* <DEDUP_REMOVED lines=25> */
[----:B------:R-:W0:Y:S03]  /*8aa0*/  MUFU.EX2 R9, R9 ;  /* 0x0000000900097308 */ /* 0x000e260000000800 */
        /* <DEDUP_REMOVED lines=25> */
[----:B------:R-:W-:-:S04]  /*8c40*/  FFMA.FTZ R67, R67, UR43, -R7 ;  /* 0x0000002b43437c23 */ /* 0x000fc80008010807 */
        /* <DEDUP_REMOVED lines=135> */
.L_x_1067:
        /* <DEDUP_REMOVED lines=8> */
[-C--:B------:R-:W-:Y:S01]  /*9540*/  FMUL.FTZ R90, R90, R5.reuse ;  /* 0x000000055a5a7220 */ /* 0x080fe20000410000 */
[----:B------:R-:W-:Y:S01]  /*9550*/  F2FP.SATFINITE.E4M3.F32.PACK_AB_MERGE_C R38, R39, R38, RZ ;  /* 0x000000262726723e */ /* 0x000fe200048070ff */
[----:B------:R-:W-:Y:S01]  /*9560*/  FMUL.FTZ R91, R91, R5 ;  /* 0x000000055b5b7220 */ /* 0x000fe20000410000 */
[----:B------:R-:W-:Y:S01]  /*9570*/  F2FP.SATFINITE.E4M3.F32.PACK_AB_MERGE_C R25, R28, R25, RZ ;  /* 0x000000191c19723e */ /* 0x000fe200048070ff */
[----:B------:R-:W-:Y:S01]  /*9580*/  FMUL.FTZ R94, R94, R5 ;  /* 0x000000055e5e7220 */ /* 0x000fe20000410000 */
[----:B------:R-:W-:Y:S01]  /*9590*/  F2FP.SATFINITE.E4M3.F32.PACK_AB_MERGE_C R46, R47, R46, RZ ;  /* 0x0000002e2f2e723e */ /* 0x000fe200048070ff */
[----:B------:R-:W-:Y:S01]  /*95a0*/  SYNCS.ARRIVE.TRANS64.RED.A1T0 RZ, [UR6], RZ ;  /* 0x000000ffffff79a7 */ /* 0x000fe20008100406 */
[----:B------:R-:W-:Y:S01]  /*95b0*/  F2FP.SATFINITE.E4M3.F32.PACK_AB_MERGE_C R33, R36, R33, RZ ;  /* 0x000000212421723e */ /* 0x000fe200048070ff */
[-C--:B------:R-:W-:Y:S01]  /*95c0*/  FMUL.FTZ R95, R95, R5.reuse ;  /* 0x000000055f5f7220 */ /* 0x080fe20000410000 */
[----:B------:R-:W-:Y:S01]  /*95d0*/  F2FP.SATFINITE.E4M3.F32.PACK_AB_MERGE_C R54, R55, R54, RZ ;  /* 0x000000363736723e */ /* 0x000fe200048070ff */
[----:B------:R-:W-:Y:S01]  /*95e0*/  FMUL.FTZ R98, R98, R5 ;  /* 0x0000000562627220 */ /* 0x000fe20000410000 */
[----:B------:R-:W-:Y:S01]  /*95f0*/  F2FP.SATFINITE.E4M3.F32.PACK_AB_MERGE_C R41, R44, R41, RZ ;  /* 0x000000292c29723e */ /* 0x000fe200048070ff */
[-C--:B------:R-:W-:Y:S01]  /*9600*/  FMUL.FTZ R99, R99, R5.reuse ;  /* 0x0000000563637220 */ /* 0x080fe20000410000 */
        /* <DEDUP_REMOVED lines=69> */
.L_x_1057:
        /* <DEDUP_REMOVED lines=8> */
[----:B------:R-:W-:-:S05]  /*9ae0*/  ULDC UR21, c[0x0][0x9e0] ;  /* 0x0002780000157ab9 */ /* 0x000fca0000000800 */
.L_x_1088:
[----:B------:R-:W-:-:S04]  /*9af0*/  UIADD3 UR36, UR18, 0x1, URZ ;  /* 0x0000000112247890 */ /* 0x000fc8000fffe03f */
[----:B------:R-:W-:-:S04]  /*9b00*/  UISETP.NE.AND UP0, UPT, UR36, 0x2, UPT ;  /* 0x000000022400788c */ /* 0x000fc8000bf05270 */
[----:B------:R-:W-:Y:S02]  /*9b10*/  USEL UR47, URZ, 0x1, UP0 ;  /* 0x000000013f2f7887 */ /* 0x000fe40008000000 */
[----:B------:R-:W-:Y:S02]  /*9b20*/  USEL UR36, UR36, URZ, UP0 ;  /* 0x0000003f24247287 */ /* 0x000fe40008000000 */
[----:B------:R-:W-:Y:S01]  /*9b30*/  ULOP3.LUT UR47, UR17, UR47, URZ, 0x3c, !UPT ;  /* 0x0000002f112f7292 */ /* 0x000fe2000f8e3c3f */
[----:B------:R-:W-:Y:S11]  /*9b40*/  @!P0 BRA `(.L_x_1070) ;  /* 0x0000000000048947 */ /* 0x000ff60003800000 */
[----:B------:R-:W-:Y:S01]  /*9b50*/  BPT.TRAP 0x1 ;  /* 0x000000040000795c */ /* 0x000fe20000300000 */
.L_x_1070:
[----:B------:R-:W-:Y:S01]  /*9b60*/  ULEA UR6, UR36, UR46, 0x3 ;  /* 0x0000002e24067291 */ /* 0x000fe2000f8e183f */
[----:B------:R-:W-:-:S05]  /*9b70*/  IMAD.U32 R0, RZ, RZ, UR47 ;  /* 0x0000002fff007e24 */ /* 0x000fca000f8e00ff */
[----:B------:R-:W-:-:S04]  /*9b80*/  SHF.L.U32 R0, R0, 0x1f, RZ ;  /* 0x0000001f00007819 */ /* 0x000fc800000006ff */
[----:B------:R0:W1:Y:S01]  /*9b90*/  SYNCS.PHASECHK.TRANS64.TRYWAIT P1, [UR6+0x19c30], R0 ;  /* 0x019c3000ff0075a7 */ /* 0x0000620008020146 */
[----:B------:R-:W-:Y:S05]  /*9ba0*/  @!P0 BRA `(.L_x_1071) ;  /* 0x0000000000048947 */ /* 0x000fea0003800000 */
[----:B------:R-:W-:Y:S01]  /*9bb0*/  BPT.TRAP 0x1 ;  /* 0x000000040000795c */ /* 0x000fe20000300000 */
.L_x_1071:
[----:B-1----:R-:W-:Y:S05]  /*9bc0*/  @P1 BRA `(.L_x_1072) ;  /* 0x0000000000081947 */ /* 0x002fea0003800000 */
[----:B------:R-:W1:Y:S02]  /*9bd0*/  SYNCS.PHASECHK.TRANS64.TRYWAIT P1, [UR6+0x19c30], R0 ;  /* 0x019c3000ff0075a7 */ /* 0x000e640008020146 */
[----:B-1----:R-:W-:Y:S05]  /*9be0*/  @!P1 BRA `(.L_x_1073) ;  /* 0x000000b4009c9947 */ /* 0x002fea0003800000 */
.L_x_1072:
        /* <DEDUP_REMOVED lines=17> */
.L_x_1074:
[----:B------:R-:W-:Y:S01]  /*9d00*/  ULEA UR11, UR18, UR46, 0x3 ;  /* 0x0000002e120b7291 */ /* 0x000fe2000f8e183f */
[----:B01----:R-:W-:-:S05]  /*9d10*/  IMAD.U32 R0, RZ, RZ, UR17 ;  /* 0x00000011ff007e24 */ /* 0x003fca000f8e00ff */
[----:B------:R-:W-:-:S04]  /*9d20*/  SHF.L.U32 R0, R0, 0x1f, RZ ;  /* 0x0000001f00007819 */ /* 0x000fc800000006ff */
[----:B------:R0:W1:Y:S01]  /*9d30*/  SYNCS.PHASECHK.TRANS64.TRYWAIT P1, [UR11+0x19c50], R0 ;  /* 0x019c5000ff0075a7 */ /* 0x000062000802014b */
[----:B------:R-:W-:Y:S05]  /*9d40*/  @!P0 BRA `(.L_x_1075) ;  /* 0x0000000000048947 */ /* 0x000fea0003800000 */
[----:B------:R-:W-:Y:S01]  /*9d50*/  BPT.TRAP 0x1 ;  /* 0x000000040000795c */ /* 0x000fe20000300000 */
.L_x_1075:
[----:B-1----:R-:W-:Y:S05]  /*9d60*/  @P1 BRA `(.L_x_1076) ;  /* 0x0000000000081947 */ /* 0x002fea0003800000 */
[----:B------:R-:W1:Y:S02]  /*9d70*/  SYNCS.PHASECHK.TRANS64.TRYWAIT P1, [UR11+0x19c50], R0 ;  /* 0x019c5000ff0075a7 */ /* 0x000e64000802014b */
[----:B-1----:R-:W-:Y:S05]  /*9d80*/  @!P1 BRA `(.L_x_1077) ;  /* 0x000000b4004c9947 */ /* 0x002fea0003800000 */
.L_x_1076:
        /* <DEDUP_REMOVED lines=27> */
.L_x_1078:
[----:B------:R-:W-:Y:S01]  /*9f40*/  UISETP.NE.AND UP1, UPT, UR53, URZ, UPT ;  /* 0x0000003f3500728c */ /* 0x000fe2000bf25270 */
[----:B------:R-:W-:Y:S01]  /*9f50*/  VIADD R13, R17, UR41 ;  /* 0x00000029110d7c36 */ /* 0x000fe20008000000 */
[----:B------:R-:W-:Y:S01]  /*9f60*/  ULEA UR6, UR36, UR46, 0x3 ;  /* 0x0000002e24067291 */ /* 0x000fe2000f8e183f */
[----:B------:R-:W-:Y:S01]  /*9f70*/  IMAD.U32 R4, RZ, RZ, UR38 ;  /* 0x00000026ff047e24 */ /* 0x000fe2000f8e00ff */
[----:B------:R-:W-:Y:S02]  /*9f80*/  UISETP.NE.AND UP0, UPT, UR52, URZ, UPT ;  /* 0x0000003f3400728c */ /* 0x000fe4000bf05270 */
        /* <DEDUP_REMOVED lines=34> */
.L_x_1081:
[----:B------:R-:W-:-:S05]  /*a1b0*/  IMAD.U32 R14, RZ, RZ, UR19 ;  /* 0x00000013ff0e7e24 */ /* 0x000fca000f8e00ff */
[----:B------:R-:W-:-:S13]  /*a1c0*/  ISETP.NE.AND P1, PT, R14, 0x1, PT ;  /* 0x000000010e00780c */ /* 0x000fda0003f25270 */
[----:B------:R-:W0:Y:S02]  /*a1d0*/  @P1 LDC.64 R4, c[0x0][0x9e8] ;  /* 0x00027a00ff041b82 */ /* 0x000e240000000a00 */
[----:B0-----:R-:W-:-:S05]  /*a1e0*/  @P1 IMAD.HI.U32 R4, R15, R4, RZ ;  /* 0x000000040f041227 */ /* 0x001fca00078e00ff */
[----:B------:R-:W-:-:S07]  /*a1f0*/  @P1 SHF.R.U32.HI R15, RZ, R5, R4 ;  /* 0x00000005ff0f1219 */ /* 0x000fce0000011604 */
.L_x_1082:
[----:B------:R-:W-:Y:S05]  /*a200*/  BSYNC B0 ;  /* 0x0000000000007941 */ /* 0x000fea0003800000 */
.L_x_1080:
[----:B------:R-:W-:-:S04]  /*a210*/  IMAD R15, R15, R14, -R0 ;  /* 0x0000000e0f0f7224 */ /* 0x000fc800078e0a00 */
[----:B------:R-:W-:-:S05]  /*a220*/  IMAD R15, R16, -0x2, R15 ;  /* 0xfffffffe100f7824 */ /* 0x000fca00078e020f */
[----:B------:R-:W-:Y:S02]  /*a230*/  VIADDMNMX R10, R15, R14, R10, PT ;  /* 0x0000000e0f0a7246 */ /* 0x000fe4000380010a */
[----:B------:R-:W-:-:S07]  /*a240*/  VIMNMX R9, R9, R15, !PT ;  /* 0x0000000f09097248 */ /* 0x000fce0007fe0100 */
.L_x_1079:
        /* <DEDUP_REMOVED lines=116> */
.L_x_1085:
[----:B------:R-:W-:-:S05]  /*a990*/  IMAD.U32 R4, RZ, RZ, UR19 ;  /* 0x00000013ff047e24 */ /* 0x000fca000f8e00ff */
[----:B------:R-:W-:-:S13]  /*a9a0*/  ISETP.NE.AND P2, PT, R4, 0x1, PT ;  /* 0x000000010400780c */ /* 0x000fda0003f45270 */
[----:B------:R-:W0:Y:S02]  /*a9b0*/  @P2 LDC.64 R10, c[0x0][0x9e8] ;  /* 0x00027a00ff0a2b82 */ /* 0x000e240000000a00 */
[----:B0-----:R-:W-:-:S05]  /*a9c0*/  @P2 IMAD.HI.U32 R10, R13, R10, RZ ;  /* 0x0000000a0d0a2227 */ /* 0x001fca00078e00ff */
[----:B------:R-:W-:-:S07]  /*a9d0*/  @P2 SHF.R.U32.HI R13, RZ, R11, R10 ;  /* 0x0000000bff0d2219 */ /* 0x000fce000001160a */
.L_x_1086:
[----:B------:R-:W-:Y:S05]  /*a9e0*/  BSYNC B0 ;  /* 0x0000000000007941 */ /* 0x000fea0003800000 */
.L_x_1084:
[----:B------:R-:W-:-:S04]  /*a9f0*/  IMAD R13, R13, R4, -R0 ;  /* 0x000000040d0d7224 */ /* 0x000fc800078e0a00 */
[----:B------:R-:W-:-:S05]  /*aa00*/  IMAD R13, R16, -0x2, R13 ;  /* 0xfffffffe100d7824 */ /* 0x000fca00078e020d */
[----:B------:R-:W-:Y:S02]  /*aa10*/  VIADDMNMX R12, R13, R4, R12, PT ;  /* 0x000000040d0c7246 */ /* 0x000fe4000380010c */
[----:B------:R-:W-:-:S07]  /*aa20*/  VIMNMX R9, R9, R13, !PT ;  /* 0x0000000d09097248 */ /* 0x000fce0007fe0100 */
.L_x_1083:
        /* <DEDUP_REMOVED lines=378> */
.L_x_1087:
        /* <DEDUP_REMOVED lines=90> */
.L_x_1069:
[----:B------:R-:W-:Y:S06]  /*c770*/  BAR.ARV 0x8, 0x200 ;  /* 0x0208000000007b1d */ /* 0x000fec0000002000 */
[----:B------:R-:W-:Y:S05]  /*c780*/  @!P0 BRA `(.L_x_1089) ;  /* 0x0000000000048947 */ /* 0x000fea0003800000 */
[----:B------:R-:W-:Y:S01]  /*c790*/  BPT.TRAP 0x1 ;  /* 0x000000040000795c */ /* 0x000fe20000300000 */
.L_x_1089:
[----:B------:R-:W-:Y:S01]  /*c7a0*/  ULEA UR14, UR36, UR46, 0x3 ;  /* 0x0000002e240e7291 */ /* 0x000fe2000f8e183f */
[----:B------:R-:W-:-:S05]  /*c7b0*/  IMAD.U32 R5, RZ, RZ, UR47 ;  /* 0x0000002fff057e24 */ /* 0x000fca000f8e00ff */
[----:B------:R-:W-:-:S04]  /*c7c0*/  SHF.L.U32 R5, R5, 0x1f, RZ ;  /* 0x0000001f05057819 */ /* 0x000fc800000006ff */
[----:B------:R0:W1:Y:S01]  /*c7d0*/  SYNCS.PHASECHK.TRANS64.TRYWAIT P1, [UR14+0x19c50], R5 ;  /* 0x019c5005ff0075a7 */ /* 0x000062000802014e */
[----:B------:R-:W-:Y:S05]  /*c7e0*/  @!P0 BRA `(.L_x_1090) ;  /* 0x0000000000048947 */ /* 0x000fea0003800000 */
[----:B------:R-:W-:Y:S01]  /*c7f0*/  BPT.TRAP 0x1 ;  /* 0x000000040000795c */ /* 0x000fe20000300000 */
.L_x_1090:
[----:B-1----:R-:W-:Y:S05]  /*c800*/  @P1 BRA `(.L_x_1091) ;  /* 0x0000000000081947 */ /* 0x002fea0003800000 */
[----:B------:R-:W1:Y:S02]  /*c810*/  SYNCS.PHASECHK.TRANS64.TRYWAIT P1, [UR14+0x19c50], R5 ;  /* 0x019c5005ff0075a7 */ /* 0x000e64000802014e */
[----:B-1----:R-:W-:Y:S05]  /*c820*/  @!P1 BRA `(.L_x_1092) ;  /* 0x0000008800bc9947 */ /* 0x002fea0003800000 */
.L_x_1091:
[----:B------:R-:W-:Y:S01]  /*c830*/  ULDC.64 UR4, c[0x0][0x9a0] ;  /* 0x0002680000047ab9 */ /* 0x000fe20000000a00 */
[----:B------:R-:W-:Y:S01]  /*c840*/  UIADD3 UR46, UR46, 0x3000, URZ ;  /* 0x000030002e2e7890 */ /* 0x000fe2000fffe03f */
[----:B------:R-:W-:Y:S01]  /*c850*/  WARPGROUP.ARRIVE ;  /* 0x00000000000079c5 */ /* 0x000fe20000000000 */
[----:B------:R-:W-:Y:S01]  /*c860*/  UISETP.NE.U32.AND UP0, UPT, UR4, URZ, UPT ;  /* 0x0000003f0400728c */ /* 0x000fe2000bf05070 */
[----:B01----:R-:W-:Y:S01]  /*c870*/  IMAD.MOV.U32 R5, RZ, RZ, 0x3f800000 ;  /* 0x3f800000ff057424 */ /* 0x003fe200078e00ff */
        /* <DEDUP_REMOVED lines=10> */
[----:B------:R-:W-:Y:S02]  /*c920*/  @UP0 UIMAD UR7, UR50, UR11, UR6 ;  /* 0x0000000b320702a4 */ /* 0x000fe4000f8e0206 */
[----:B------:R-:W-:-:S02]  /*c930*/  UIMAD UR6, UR36, 0x300, UR46 ;  /* 0x00000300240678a4 */ /* 0x000fc4000f8e022e */
[----:B------:R-:W-:Y:S01]  /*c940*/  @UP0 UIADD3 UR9, UR9, UR7, URZ ;  /* 0x0000000709090290 */ /* 0x000fe2000fffe03f */
[----:B------:R-:W-:Y:S02]  /*c950*/  @UP0 ULDC.64 UR12, c[0x0][0x9d0] ;  /* 0x00027400000c0ab9 */ /* 0x000fe40000000a00 */
[----:B------:R-:W-:Y:S01]  /*c960*/  UMOV UR7, 0x40000040 ;  /* 0x4000004000077882 */ /* 0x000fe20000000000 */
[----:B------:R-:W-:Y:S02]  /*c970*/  @UP0 UIMAD UR10, UR15, UR12, URZ ;  /* 0x0000000c0f0a02a4 */ /* 0x000fe4000f8e023f */
[----:B------:R-:W-:Y:S01]  /*c980*/  @UP0 UIMAD.WIDE.U32 UR8, UR51, UR12, UR8 ;  /* 0x0000000c330802a5 */ /* 0x000fe2000f8e0008 */
[----:B------:R-:W-:Y:S01]  /*c990*/  QGMMA.64x96x32.F32.E4M3.E4M3 R88, R148, gdesc[UR4], R88, gsb0 ;  /* 0x0160000494587df3 */ /* 0x000fe20008000858 */
[----:B------:R-:W-:Y:S02]  /*c9a0*/  @UP0 UIMAD UR10, UR51, UR13, UR10 ;  /* 0x0000000d330a02a4 */ /* 0x000fe4000f8e020a */
[----:B------:R-:W-:-:S02]  /*c9b0*/  @UP0 ULEA UR4, UP1, UR8, UR4, 0x2 ;  /* 0x0000000408040291 */ /* 0x000fc4000f82103f */
[----:B------:R-:W-:-:S04]  /*c9c0*/  @UP0 UIADD3 UR7, UR9, UR10, URZ ;  /* 0x0000000a09070290 */ /* 0x000fc8000fffe03f */
[----:B------:R-:W-:Y:S01]  /*c9d0*/  @UP0 ULEA.HI.X UR5, UR8, UR5, UR7, 0x2, UP1 ;  /* 0x0000000508050291 */ /* 0x000fe200088f1407 */
[----:B------:R-:W-:-:S05]  /*c9e0*/  IMAD.U32 R6, RZ, RZ, UR4 ;  /* 0x00000004ff067e24 */ /* 0x000fca000f8e00ff */
        /* <DEDUP_REMOVED lines=46> */
[----:B--2---:R-:W-:Y:S01]  /*ccd0*/  FMUL.FTZ R6, R6, R5 ;  /* 0x0000000506067220 */ /* 0x004fe20000410000 */
[----:B------:R-:W-:Y:S02]  /*cce0*/  IMAD.MOV.U32 R2, RZ, RZ, -0x800000 ;  /* 0xff800000ff027424 */ /* 0x000fe400078e00ff */
[----:B------:R-:W-:Y:S01]  /*ccf0*/  @P2 FFMA.FTZ R3, R7, R0, R8 ;  /* 0x0000000007032223 */ /* 0x000fe20000010008 */
[----:B------:R-:W-:-:S01]  /*cd00*/  @P3 FFMA.FTZ R2, R14, R4, R9 ;  /* 0x000000040e023223 */ /* 0x000fc20000010009 */
[----:B---3--:R-:W-:Y:S01]  /*cd10*/  FMUL.FTZ R5, R10, R5 ;  /* 0x000000050a057220 */ /* 0x008fe20000410000 */
[----:B------:R-:W-:-:S02]  /*cd20*/  WARPGROUP.DEPBAR.LE gsb0, 0x0 ;  /* 0x00008000000079c5 */ /* 0x000fc40000010000 */
[----:B------:R-:W-:Y:S05]  /*cd30*/  @!P0 BRA `(.L_x_1093) ;  /* 0x0000000000048947 */ /* 0x000fea0003800000 */
[----:B------:R-:W-:Y:S01]  /*cd40*/  BPT.TRAP 0x1 ;  /* 0x000000040000795c */ /* 0x000fe20000300000 */
.L_x_1093:
        /* <DEDUP_REMOVED lines=58> */
.L_x_1015:
[----:B------:R-:W0:Y:S01]  /*d0f0*/  S2R R5, SR_CgaCtaId ;  /* 0x0000000000057919 */ /* 0x000e220000008800 */
[----:B------:R-:W-:Y:S01]  /*d100*/  MOV R0, 0x400 ;  /* 0x0000040000007802 */ /* 0x000fe20000000f00 */
[----:B------:R-:W-:Y:S01]  /*d110*/  BSSY B0, `(.L_x_1094) ;  /* 0x0000210000007945 */ /* 0x000fe20003800000 */
[----:B------:R-:W-:Y:S02]  /*d120*/  BAR.SYNC.DEFER_BLOCKING 0x5, 0x200 ;  /* 0x0148000000007b1d */ /* 0x000fe40000010000 */
[----:B0-----:R-:W-:-:S05]  /*d130*/  LEA R0, R5, R0, 0x18 ;  /* 0x0000000005007211 */ /* 0x001fca00078ec0ff */
[----:B------:R-:W0:Y:S02]  /*d140*/  LDS.128 R24, [R0+0x19cd0] ;  /* 0x019cd00000187984 */ /* 0x000e240000000c00 */
[----:B0-----:R-:W-:Y:S02]  /*d150*/  R2UR UR5, R25 ;  /* 0x00000000190572ca */ /* 0x001fe400000e0000 */
[----:B------:R-:W-:Y:S02]  /*d160*/  R2UR UR51, R26 ;  /* 0x000000001a3372ca */ /* 0x000fe400000e0000 */
        /* <DEDUP_REMOVED lines=9> */
[----:B------:R-:W0:Y:S01]  /*d200*/  S2R R25, SR_SWINHI ;  /* 0x0000000000197919 */ /* 0x000e220000002f00 */
[----:B------:R-:W-:Y:S01]  /*d210*/  F2FP.BF16.F32.PACK_AB R15, R124, R15 ;  /* 0x0000000f7c0f723e */ /* 0x000fe200000010ff */
[----:B------:R-:W-:Y:S02]  /*d220*/  ULDC.64 UR6, c[0x0][0xc00] ;  /* 0x0003000000067ab9 */ /* 0x000fe40000000a00 */
[----:B------:R1:W2:Y:S01]  /*d230*/  LDG.E.CONSTANT R9, desc[UR54][R4.64] ;  /* 0x0000003604097981 */ /* 0x0002a2000c1e9900 */
[----:B------:R-:W-:Y:S01]  /*d240*/  F2FP.BF16.F32.PACK_AB R12, R125, R12 ;  /* 0x0000000c7d0c723e */ /* 0x000fe200000010ff */
[----:B------:R-:W-:Y:S01]  /*d250*/  UISETP.NE.U32.AND UP0, UPT, UR6, URZ, UPT ;  /* 0x0000003f0600728c */ /* 0x000fe2000bf05070 */
[----:B------:R-:W-:Y:S02]  /*d260*/  F2FP.BF16.F32.PACK_AB R126, R126, R13 ;  /* 0x0000000d7e7e723e */ /* 0x000fe400000010ff */
[----:B------:R-:W-:Y:S01]  /*d270*/  F2FP.BF16.F32.PACK_AB R7, R134, R7 ;  /* 0x000000078607723e */ /* 0x000fe200000010ff */
[----:B------:R-:W-:Y:S01]  /*d280*/  UISETP.NE.AND.EX UP0, UPT, UR7, URZ, UPT, UP0 ;  /* 0x0000003f0700728c */ /* 0x000fe2000bf05300 */
[----:B------:R-:W-:-:S02]  /*d290*/  F2FP.BF16.F32.PACK_AB R6, R135, R6 ;  /* 0x000000068706723e */ /* 0x000fc400000010ff */
[----:B------:R-:W-:Y:S01]  /*d2a0*/  F2FP.BF16.F32.PACK_AB R11, R132, R11 ;  /* 0x0000000b840b723e */ /* 0x000fe200000010ff */
[----:B------:R-:W-:Y:S01]  /*d2b0*/  ULDC.64 UR6, c[0x0][0xc00] ;  /* 0x0003000000067ab9 */ /* 0x000fe20000000a00 */
[----:B-1----:R-:W-:Y:S01]  /*d2c0*/  LOP3.LUT P0, R4, R40, 0x3, RZ, 0xc0, !PT ;  /* 0x0000000328047812 */ /* 0x002fe2000780c0ff */
[----:B------:R-:W-:Y:S01]  /*d2d0*/  UIMAD.WIDE UR6, UR40, 0x4, UR6 ;  /* 0x00000004280678a5 */ /* 0x000fe2000f8e0206 */
[----:B------:R-:W-:Y:S02]  /*d2e0*/  F2FP.BF16.F32.PACK_AB R8, R133, R8 ;  /* 0x000000088508723e */ /* 0x000fe400000010ff */
[----:B------:R-:W-:Y:S02]  /*d2f0*/  ISETP.EQ.OR P0, PT, R4, 0x3, !P0 ;  /* 0x000000030400780c */ /* 0x000fe40004702670 */
[----:B------:R-:W-:Y:S02]  /*d300*/  F2FP.BF16.F32.PACK_AB R41, R92, R41 ;  /* 0x000000295c29723e */ /* 0x000fe400000010ff */
[----:B------:R-:W-:-:S02]  /*d310*/  SEL R40, R15, R12, P0 ;  /* 0x0000000c0f287207 */ /* 0x000fc40000000000 */
[----:B------:R-:W-:Y:S02]  /*d320*/  SEL R27, R12, R15, P0 ;  /* 0x0000000f0c1b7207 */ /* 0x000fe40000000000 */
[----:B------:R-:W-:Y:S02]  /*d330*/  SEL R50, R7, R6, P0 ;  /* 0x0000000607327207 */ /* 0x000fe40000000000 */
[----:B------:R-:W-:Y:S02]  /*d340*/  SEL R47, R6, R7, P0 ;  /* 0x00000007062f7207 */ /* 0x000fe40000000000 */
[----:B------:R-:W-:Y:S02]  /*d350*/  F2FP.BF16.F32.PACK_AB R39, R94, R39 ;  /* 0x000000275e27723e */ /* 0x000fe400000010ff */
[----:B------:R-:W-:Y:S02]  /*d360*/  MOV R4, R0 ;  /* 0x0000000000047202 */ /* 0x000fe40000000f00 */
[----:B0-----:R-:W-:-:S02]  /*d370*/  MOV R5, R25 ;  /* 0x0000001900057202 */ /* 0x001fc40000000f00 */
[----:B------:R-:W-:Y:S02]  /*d380*/  F2FP.BF16.F32.PACK_AB R38, R93, R38 ;  /* 0x000000265d26723e */ /* 0x000fe400000010ff */
[----:B------:R-:W-:Y:S01]  /*d390*/  F2FP.BF16.F32.PACK_AB R36, R95, R36 ;  /* 0x000000245f24723e */ /* 0x000fe200000010ff */
[----:B------:R-:W-:Y:S01]  /*d3a0*/  IMAD.WIDE R12, R157, 0x2, R4 ;  /* 0x000000029d0c7825 */ /* 0x000fe200078e0204 */
[----:B------:R-:W-:Y:S02]  /*d3b0*/  F2FP.BF16.F32.PACK_AB R37, R100, R37 ;  /* 0x000000256425723e */ /* 0x000fe400000010ff */
[----:B------:R-:W-:Y:S02]  /*d3c0*/  F2FP.BF16.F32.PACK_AB R35, R102, R35 ;  /* 0x000000236623723e */ /* 0x000fe400000010ff */
[C---:B------:R-:W-:Y:S02]  /*d3d0*/  IADD3 R49, P5, R12.reuse, 0x20, RZ ;  /* 0x000000200c317810 */ /* 0x040fe40007fbe0ff */
[----:B------:R-:W-:-:S02]  /*d3e0*/  IADD3 R51, P4, R12, 0x3000, RZ ;  /* 0x000030000c337810 */ /* 0x000fc40007f9e0ff */
[----:B------:R-:W-:Y:S01]  /*d3f0*/  LOP3.LUT R6, R49, 0x180, RZ, 0xc0, !PT ;  /* 0x0000018031067812 */ /* 0x000fe200078ec0ff */
[----:B------:R-:W-:Y:S01]  /*d400*/  IMAD.X R25, RZ, RZ, R13, P5 ;  /* 0x000000ffff197224 */ /* 0x000fe200028e060d */
[----:B------:R-:W-:Y:S02]  /*d410*/  F2FP.BF16.F32.PACK_AB R34, R101, R34 ;  /* 0x000000226522723e */ /* 0x000fe400000010ff */
[----:B------:R-:W-:Y:S02]  /*d420*/  SHF.R.U64 R6, R6, 0x3, RZ ;  /* 0x0000000306067819 */ /* 0x000fe400000012ff */
[----:B------:R-:W-:Y:S02]  /*d430*/  F2FP.BF16.F32.PACK_AB R32, R103, R32 ;  /* 0x000000206720723e */ /* 0x000fe400000010ff */
[----:B------:R-:W-:Y:S02]  /*d440*/  SEL R42, R11, R8, P0 ;  /* 0x000000080b2a7207 */ /* 0x000fe40000000000 */
[----:B------:R-:W-:-:S02]  /*d450*/  SEL R43, R8, R11, P0 ;  /* 0x0000000b082b7207 */ /* 0x000fc40000000000 */
[----:B------:R-:W-:Y:S02]  /*d460*/  LOP3.LUT R24, R6, R49, RZ, 0x3c, !PT ;  /* 0x0000003106187212 */ /* 0x000fe400078e3cff */
[----:B------:R-:W-:Y:S02]  /*d470*/  F2FP.BF16.F32.PACK_AB R33, R108, R33 ;  /* 0x000000216c21723e */ /* 0x000fe400000010ff */
[----:B------:R-:W-:Y:S02]  /*d480*/  F2FP.BF16.F32.PACK_AB R31, R110, R31 ;  /* 0x0000001f6e1f723e */ /* 0x000fe400000010ff */
[----:B------:R-:W-:Y:S02]  /*d490*/  F2FP.BF16.F32.PACK_AB R30, R109, R30 ;  /* 0x0000001e6d1e723e */ /* 0x000fe400000010ff */
[----:B------:R-:W-:Y:S02]  /*d4a0*/  F2FP.BF16.F32.PACK_AB R28, R111, R28 ;  /* 0x0000001c6f1c723e */ /* 0x000fe400000010ff */
[----:B------:R-:W-:-:S02]  /*d4b0*/  SEL R26, R41, R38, P0 ;  /* 0x00000026291a7207 */ /* 0x000fc40000000000 */
[----:B------:R-:W-:Y:S02]  /*d4c0*/  SEL R8, R39, R36, P0 ;  /* 0x0000002427087207 */ /* 0x000fe40000000000 */
[----:B------:R-:W-:Y:S02]  /*d4d0*/  LOP3.LUT R6, R51, 0x180, RZ, 0xc0, !PT ;  /* 0x0000018033067812 */ /* 0x000fe400078ec0ff */
[----:B------:R-:W-:Y:S02]  /*d4e0*/  SEL R41, R38, R41, P0 ;  /* 0x0000002926297207 */ /* 0x000fe40000000000 */
[----:B------:R-:W-:Y:S02]  /*d4f0*/  SEL R39, R36, R39, P0 ;  /* 0x0000002724277207 */ /* 0x000fe40000000000 */
[----:B------:R-:W-:Y:S02]  /*d500*/  F2FP.BF16.F32.PACK_AB R29, R116, R29 ;  /* 0x0000001d741d723e */ /* 0x000fe400000010ff */
[----:B------:R-:W-:-:S02]  /*d510*/  F2FP.BF16.F32.PACK_AB R21, R118, R21 ;  /* 0x000000157615723e */ /* 0x000fc400000010ff */
[----:B------:R-:W-:Y:S02]  /*d520*/  F2FP.BF16.F32.PACK_AB R20, R117, R20 ;  /* 0x000000147514723e */ /* 0x000fe400000010ff */
[----:B------:R-:W-:Y:S02]  /*d530*/  F2FP.BF16.F32.PACK_AB R14, R119, R14 ;  /* 0x0000000e770e723e */ /* 0x000fe400000010ff */
[----:B------:R-:W-:Y:S02]  /*d540*/  SEL R38, R37, R34, P0 ;  /* 0x0000002225267207 */ /* 0x000fe40000000000 */
[----:B------:R-:W-:Y:S02]  /*d550*/  SEL R36, R35, R32, P0 ;  /* 0x0000002023247207 */ /* 0x000fe40000000000 */
[----:B------:R-:W-:Y:S02]  /*d560*/  SEL R37, R34, R37, P0 ;  /* 0x0000002522257207 */ /* 0x000fe40000000000 */
[----:B------:R-:W-:-:S02]  /*d570*/  SEL R35, R32, R35, P0 ;  /* 0x0000002320237207 */ /* 0x000fc40000000000 */
[----:B------:R-:W-:Y:S02]  /*d580*/  SEL R34, R33, R30, P0 ;  /* 0x0000001e21227207 */ /* 0x000fe40000000000 */
[----:B------:R-:W-:Y:S02]  /*d590*/  SEL R32, R31, R28, P0 ;  /* 0x0000001c1f207207 */ /* 0x000fe40000000000 */
[----:B------:R-:W-:Y:S02]  /*d5a0*/  IADD3 R53, P3, R12, 0x3020, RZ ;  /* 0x000030200c357810 */ /* 0x000fe40007f7e0ff */
[----:B------:R-:W-:Y:S02]  /*d5b0*/  SHF.R.U64 R6, R6, 0x3, RZ ;  /* 0x0000000306067819 */ /* 0x000fe400000012ff */
[----:B------:R-:W-:Y:S01]  /*d5c0*/  SEL R33, R30, R33, P0 ;  /* 0x000000211e217207 */ /* 0x000fe20000000000 */
[----:B------:R-:W-:Y:S01]  /*d5d0*/  IMAD.X R15, RZ, RZ, R13, P3 ;  /* 0x000000ffff0f7224 */ /* 0x000fe200018e060d */
[----:B------:R-:W-:-:S02]  /*d5e0*/  SEL R31, R28, R31, P0 ;  /* 0x0000001f1c1f7207 */ /* 0x000fc40000000000 */
[----:B------:R-:W-:Y:S02]  /*d5f0*/  LOP3.LUT R7, R12, 0x180, RZ, 0xc0, !PT ;  /* 0x000001800c077812 */ /* 0x000fe400078ec0ff */
[----:B------:R-:W-:Y:S02]  /*d600*/  SEL R30, R29, R20, P0 ;  /* 0x000000141d1e7207 */ /* 0x000fe40000000000 */
[----:B------:R-:W-:Y:S02]  /*d610*/  SEL R28, R21, R14, P0 ;  /* 0x0000000e151c7207 */ /* 0x000fe40000000000 */
[----:B------:R-:W-:Y:S01]  /*d620*/  SEL R45, R14, R21, P0 ;  /* 0x000000150e2d7207 */ /* 0x000fe20000000000 */
[----:B------:R-:W-:Y:S01]  /*d630*/  IMAD.X R21, RZ, RZ, R13, P4 ;  /* 0x000000ffff157224 */ /* 0x000fe200020e060d */
[----:B------:R-:W-:Y:S02]  /*d640*/  F2FP.BF16.F32.PACK_AB R127, R127, R10 ;  /* 0x0000000a7f7f723e */ /* 0x000fe400000010ff */
[----:B------:R-:W-:-:S02]  /*d650*/  SEL R29, R20, R29, P0 ;  /* 0x0000001d141d7207 */ /* 0x000fc40000000000 */
[C---:B------:R-:W-:Y:S02]  /*d660*/  IADD3 R55, P2, R12.reuse, 0x6000, RZ ;  /* 0x000060000c377810 */ /* 0x040fe40007f5e0ff */
[----:B------:R-:W-:Y:S02]  /*d670*/  IADD3 R57, P1, R12, 0x6020, RZ ;  /* 0x000060200c397810 */ /* 0x000fe40007f3e0ff */
[----:B------:R-:W-:Y:S01]  /*d680*/  LOP3.LUT R10, R53, 0x180, RZ, 0xc0, !PT ;  /* 0x00000180350a7812 */ /* 0x000fe200078ec0ff */
[----:B------:R-:W-:Y:S01]  /*d690*/  IMAD.X R11, RZ, RZ, R13, P2 ;  /* 0x000000ffff0b7224 */ /* 0x000fe200010e060d */
[----:B------:R-:W-:Y:S02]  /*d6a0*/  LOP3.LUT R20, R6, R51, RZ, 0x3c, !PT ;  /* 0x0000003306147212 */ /* 0x000fe400078e3cff */
[----:B------:R-:W-:Y:S02]  /*d6b0*/  SHF.R.U64 R7, R7, 0x3, RZ ;  /* 0x0000000307077819 */ /* 0x000fe400000012ff */
[----:B------:R-:W-:-:S02]  /*d6c0*/  LOP3.LUT R44, R55, 0x180, RZ, 0xc0, !PT ;  /* 0x00000180372c7812 */ /* 0x000fc400078ec0ff */
[----:B------:R-:W-:Y:S02]  /*d6d0*/  LOP3.LUT R46, R57, 0x180, RZ, 0xc0, !PT ;  /* 0x00000180392e7812 */ /* 0x000fe400078ec0ff */
[----:B------:R-:W-:Y:S02]  /*d6e0*/  SHF.R.U64 R10, R10, 0x3, RZ ;  /* 0x000000030a0a7819 */ /* 0x000fe400000012ff */
[----:B------:R-:W-:Y:S02]  /*d6f0*/  MOV R52, R20 ;  /* 0x0000001400347202 */ /* 0x000fe40000000f00 */
[----:B------:R-:W-:Y:S01]  /*d700*/  LOP3.LUT R12, R7, R12, RZ, 0x3c, !PT ;  /* 0x0000000c070c7212 */ /* 0x000fe200078e3cff */
[----:B------:R-:W-:Y:S01]  /*d710*/  IMAD.X R7, RZ, RZ, R13, P1 ;  /* 0x000000ffff077224 */ /* 0x000fe200008e060d */
[----:B------:R-:W-:Y:S02]  /*d720*/  SHF.R.U64 R44, R44, 0x3, RZ ;  /* 0x000000032c2c7819 */ /* 0x000fe400000012ff */
[----:B------:R-:W-:-:S02]  /*d730*/  SEL R48, R126, R127, P0 ;  /* 0x0000007f7e307207 */ /* 0x000fc40000000000 */
[----:B------:R-:W-:Y:S02]  /*d740*/  SHF.R.U64 R46, R46, 0x3, RZ ;  /* 0x000000032e2e7819 */ /* 0x000fe400000012ff */
[----:B------:R-:W-:Y:S02]  /*d750*/  LOP3.LUT R14, R10, R53, RZ, 0x3c, !PT ;  /* 0x000000350a0e7212 */ /* 0x000fe400078e3cff */
[----:B------:R-:W-:Y:S02]  /*d760*/  SEL R127, R127, R126, P0 ;  /* 0x0000007e7f7f7207 */ /* 0x000fe40000000000 */
[----:B------:R-:W-:Y:S02]  /*d770*/  MOV R54, R12 ;  /* 0x0000000c00367202 */ /* 0x000fe40000000f00 */
[----:B------:R-:W-:Y:S02]  /*d780*/  MOV R53, R24 ;  /* 0x0000001800357202 */ /* 0x000fe40000000f00 */
[----:B------:R-:W-:-:S02]  /*d790*/  LOP3.LUT R10, R44, R55, RZ, 0x3c, !PT ;  /* 0x000000372c0a7212 */ /* 0x000fc400078e3cff */
[----:B------:R-:W-:Y:S02]  /*d7a0*/  LOP3.LUT R6, R46, R57, RZ, 0x3c, !PT ;  /* 0x000000392e067212 */ /* 0x000fe400078e3cff */
[----:B------:R-:W-:Y:S02]  /*d7b0*/  MOV R49, R10 ;  /* 0x0000000a00317202 */ /* 0x000fe40000000f00 */
[----:B------:R-:W-:Y:S02]  /*d7c0*/  MOV R51, R14 ;  /* 0x0000000e00337202 */ /* 0x000fe40000000f00 */
[----:B------:R-:W-:Y:S02]  /*d7d0*/  PLOP3.LUT P2, PT, PT, PT, UP0, 0x80, 0x0 ;  /* 0x000000000000781c */ /* 0x000fe40003f4f008 */
[----:B--2---:R-:W-:Y:S01]  /*d7e0*/  LOP3.LUT R20, R9, 0x2, RZ, 0x3c, !PT ;  /* 0x0000000209147812 */ /* 0x004fe200078e3cff */
[----:B------:R-:W-:Y:S04]  /*d7f0*/  SHFL.IDX PT, R26, R26, R9, 0x1c1f ;  /* 0x001c1f091a1a7589 */ /* 0x000fe800000e0000 */
[----:B------:R-:W0:Y:S04]  /*d800*/  SHFL.IDX PT, R41, R41, R20, 0x1c1f ;  /* 0x001c1f1429297589 */ /* 0x000e2800000e0000 */
[----:B------:R0:W-:Y:S04]  /*d810*/  SHFL.IDX PT, R13, R8, R9, 0x1c1f ;  /* 0x001c1f09080d7589 */ /* 0x0001e800000e0000 */
[----:B------:R-:W1:Y:S04]  /*d820*/  SHFL.IDX PT, R24, R39, R20, 0x1c1f ;  /* 0x001c1f1427187589 */ /* 0x000e6800000e0000 */
[----:B------:R-:W-:Y:S04]  /*d830*/  SHFL.IDX PT, R34, R34, R9, 0x1c1f ;  /* 0x001c1f0922227589 */ /* 0x000fe800000e0000 */
[----:B------:R-:W2:Y:S04]  /*d840*/  SHFL.IDX PT, R33, R33, R20, 0x1c1f ;  /* 0x001c1f1421217589 */ /* 0x000ea800000e0000 */
[----:B------:R-:W-:Y:S04]  /*d850*/  SHFL.IDX PT, R38, R38, R9, 0x1c1f ;  /* 0x001c1f0926267589 */ /* 0x000fe800000e0000 */
[----:B------:R-:W3:Y:S01]  /*d860*/  SHFL.IDX PT, R37, R37, R20, 0x1c1f ;  /* 0x001c1f1425257589 */ /* 0x000ee200000e0000 */
[----:B0-----:R-:W-:-:S02]  /*d870*/  SEL R8, R26, R41, P0 ;  /* 0x000000291a087207 */ /* 0x001fc40000000000 */
[----:B------:R-:W-:Y:S01]  /*d880*/  SEL R10, R41, R26, P0 ;  /* 0x0000001a290a7207 */ /* 0x000fe20000000000 */
[----:B------:R-:W-:Y:S01]  /*d890*/  SHFL.IDX PT, R36, R36, R9, 0x1c1f ;  /* 0x001c1f0924247589 */ /* 0x000fe200000e0000 */
[----:B------:R-:W-:Y:S01]  /*d8a0*/  MOV R41, R6 ;  /* 0x0000000600297202 */ /* 0x000fe20000000f00 */
[----:B------:R-:W-:Y:S02]  /*d8b0*/  IMAD.U32 R6, RZ, RZ, UR6 ;  /* 0x00000006ff067e24 */ /* 0x000fe4000f8e00ff */
[----:B------:R-:W0:Y:S01]  /*d8c0*/  SHFL.IDX PT, R35, R35, R20, 0x1c1f ;  /* 0x001c1f1423237589 */ /* 0x000e2200000e0000 */
[----:B-1----:R-:W-:Y:S01]  /*d8d0*/  SEL R11, R24, R13, P0 ;  /* 0x0000000d180b7207 */ /* 0x002fe20000000000 */
[----:B------:R-:W-:Y:S01]  /*d8e0*/  IMAD.U32 R7, RZ, RZ, UR7 ;  /* 0x00000007ff077e24 */ /* 0x000fe2000f8e00ff */
[----:B------:R-:W-:Y:S01]  /*d8f0*/  ULDC.64 UR6, c[0x0][0xc08] ;  /* 0x0003020000067ab9 */ /* 0x000fe20000000a00 */
[----:B------:R-:W-:Y:S04]  /*d900*/  SHFL.IDX PT, R30, R30, R9, 0x1c1f ;  /* 0x001c1f091e1e7589 */ /* 0x000fe800000e0000 */
[----:B------:R-:W-:Y:S01]  /*d910*/  SHFL.IDX PT, R40, R40, R9, 0x1c1f ;  /* 0x001c1f0928287589 */ /* 0x000fe200000e0000 */
[----:B--2---:R-:W-:-:S03]  /*d920*/  SEL R26, R33, R34, P0 ;  /* 0x00000022211a7207 */ /* 0x004fc60000000000 */
[----:B------:R-:W1:Y:S04]  /*d930*/  SHFL.IDX PT, R29, R29, R20, 0x1c1f ;  /* 0x001c1f141d1d7589 */ /* 0x000e6800000e0000 */
[----:B------:R-:W2:Y:S01]  /*d940*/  SHFL.IDX PT, R27, R27, R20, 0x1c1f ;  /* 0x001c1f141b1b7589 */ /* 0x000ea200000e0000 */
[----:B---3--:R-:W-:Y:S02]  /*d950*/  SEL R12, R38, R37, P0 ;  /* 0x00000025260c7207 */ /* 0x008fe40000000000 */
[----:B------:R-:W-:Y:S01]  /*d960*/  SEL R14, R37, R38, P0 ;  /* 0x00000026250e7207 */ /* 0x000fe20000000000 */
[----:B------:R-:W-:Y:S04]  /*d970*/  SHFL.IDX PT, R21, R32, R9, 0x1c1f ;  /* 0x001c1f0920157589 */ /* 0x000fe800000e0000 */
[----:B------:R-:W3:Y:S01]  /*d980*/  SHFL.IDX PT, R44, R31, R20, 0x1c1f ;  /* 0x001c1f141f2c7589 */ /* 0x000ee200000e0000 */
[----:B0-----:R-:W-:-:S03]  /*d990*/  SEL R15, R35, R36, P0 ;  /* 0x00000024230f7207 */ /* 0x001fc60000000000 */
[----:B------:R1:W-:Y:S04]  /*d9a0*/  SHFL.IDX PT, R46, R28, R9, 0x1c1f ;  /* 0x001c1f091c2e7589 */ /* 0x0003e800000e0000 */
[----:B------:R-:W0:Y:S04]  /*d9b0*/  SHFL.IDX PT, R45, R45, R20, 0x1c1f ;  /* 0x001c1f142d2d7589 */ /* 0x000e2800000e0000 */
[----:B------:R-:W-:Y:S01]  /*d9c0*/  SHFL.IDX PT, R48, R48, R9, 0x1c1f ;  /* 0x001c1f0930307589 */ /* 0x000fe200000e0000 */
[----:B-1----:R-:W-:-:S03]  /*d9d0*/  SEL R28, R30, R29, P0 ;  /* 0x0000001d1e1c7207 */ /* 0x002fc60000000000 */
[----:B------:R-:W1:Y:S01]  /*d9e0*/  SHFL.IDX PT, R127, R127, R20, 0x1c1f ;  /* 0x001c1f147f7f7589 */ /* 0x000e6200000e0000 */
[----:B--2---:R-:W-:Y:S02]  /*d9f0*/  SEL R32, R40, R27, P0 ;  /* 0x0000001b28207207 */ /* 0x004fe40000000000 */
[----:B------:R-:W-:Y:S01]  /*da00*/  SEL R30, R29, R30, P0 ;  /* 0x0000001e1d1e7207 */ /* 0x000fe20000000000 */
[----:B------:R-:W-:Y:S04]  /*da10*/  SHFL.IDX PT, R42, R42, R9, 0x1c1f ;  /* 0x001c1f092a2a7589 */ /* 0x000fe800000e0000 */
[----:B------:R2:W-:Y:S01]  /*da20*/  SHFL.IDX PT, R50, R50, R9, 0x1c1f ;  /* 0x001c1f0932327589 */ /* 0x0005e200000e0000 */
[----:B---3--:R-:W-:-:S03]  /*da30*/  SEL R25, R21, R44, P0 ;  /* 0x0000002c15197207 */ /* 0x008fc60000000000 */
[----:B------:R-:W3:Y:S04]  /*da40*/  SHFL.IDX PT, R43, R43, R20, 0x1c1f ;  /* 0x001c1f142b2b7589 */ /* 0x000ee800000e0000 */
[----:B------:R-:W4:Y:S01]  /*da50*/  SHFL.IDX PT, R47, R47, R20, 0x1c1f ;  /* 0x001c1f142f2f7589 */ /* 0x000f2200000e0000 */
[----:B0-----:R-:W-:Y:S02]  /*da60*/  SEL R29, R46, R45, P0 ;  /* 0x0000002d2e1d7207 */ /* 0x001fe40000000000 */
[----:B--2---:R-:W-:Y:S01]  /*da70*/  SEL R9, R13, R24, P0 ;  /* 0x000000180d097207 */ /* 0x004fe20000000000 */
[----:B------:R-:W-:Y:S01]  /*da80*/  BAR.SYNC.DEFER_BLOCKING 0x1, 0x180 ;  /* 0x0046000000007b1d */ /* 0x000fe20000010000 */
[----:B------:R-:W-:Y:S02]  /*da90*/  SEL R24, R34, R33, P0 ;  /* 0x0000002122187207 */ /* 0x000fe40000000000 */
[----:B------:R-:W-:-:S02]  /*daa0*/  SEL R13, R36, R35, P0 ;  /* 0x00000023240d7207 */ /* 0x000fc40000000000 */
[----:B------:R-:W-:Y:S02]  /*dab0*/  SEL R34, R27, R40, P0 ;  /* 0x000000281b227207 */ /* 0x000fe40000000000 */
[----:B------:R-:W-:Y:S02]  /*dac0*/  SEL R27, R44, R21, P0 ;  /* 0x000000152c1b7207 */ /* 0x000fe40000000000 */
[----:B------:R-:W-:Y:S02]  /*dad0*/  SEL R31, R45, R46, P0 ;  /* 0x0000002e2d1f7207 */ /* 0x000fe40000000000 */
[----:B-1----:R-:W-:Y:S02]  /*dae0*/  SEL R33, R48, R127, P0 ;  /* 0x0000007f30217207 */ /* 0x002fe40000000000 */
[----:B------:R-:W-:Y:S02]  /*daf0*/  SEL R35, R127, R48, P0 ;  /* 0x000000307f237207 */ /* 0x000fe40000000000 */
[----:B---3--:R-:W-:-:S02]  /*db00*/  SEL R36, R42, R43, P0 ;  /* 0x0000002b2a247207 */ /* 0x008fc40000000000 */
[----:B------:R-:W-:Y:S02]  /*db10*/  SEL R38, R43, R42, P0 ;  /* 0x0000002a2b267207 */ /* 0x000fe40000000000 */
[----:B----4-:R-:W-:Y:S01]  /*db20*/  SEL R37, R50, R47, P0 ;  /* 0x0000002f32257207 */ /* 0x010fe20000000000 */
[----:B------:R-:W-:Y:S01]  /*db30*/  UISETP.NE.U32.AND UP1, UPT, UR6, URZ, UPT ;  /* 0x0000003f0600728c */ /* 0x000fe2000bf25070 */
[----:B------:R-:W-:Y:S01]  /*db40*/  SEL R39, R47, R50, P0 ;  /* 0x000000322f277207 */ /* 0x000fe20000000000 */
[----:B------:R-:W-:Y:S01]  /*db50*/  UMOV UR4, URZ ;  /* 0x0000003f00047c82 */ /* 0x000fe20008000000 */
[----:B------:R0:W-:Y:S01]  /*db60*/  STSM.16.M88.4 [R54], R8 ;  /* 0x0000000836007844 */ /* 0x0001e20000000200 */
[----:B------:R-:W-:Y:S01]  /*db70*/  ULDC UR8, c[0x0][0xa88] ;  /* 0x0002a20000087ab9 */ /* 0x000fe20000000800 */
[----:B------:R-:W1:Y:S02]  /*db80*/  LDC R43, c[0x0][0xbe8] ;  /* 0x0002fa00ff2b7b82 */ /* 0x000e640000000800 */
[----:B------:R2:W-:Y:S04]  /*db90*/  STSM.16.M88.4 [R53], R12 ;  /* 0x0000000c35007844 */ /* 0x0005e80000000200 */
[----:B------:R3:W-:Y:S04]  /*dba0*/  STSM.16.M88.4 [R52], R24 ;  /* 0x0000001834007844 */ /* 0x0007e80000000200 */
[----:B------:R3:W-:Y:S04]  /*dbb0*/  STSM.16.M88.4 [R51], R28 ;  /* 0x0000001c33007844 */ /* 0x0007e80000000200 */
[----:B------:R3:W-:Y:S04]  /*dbc0*/  STSM.16.M88.4 [R49], R32 ;  /* 0x0000002031007844 */ /* 0x0007e80000000200 */
[----:B------:R3:W-:Y:S01]  /*dbd0*/  STSM.16.M88.4 [R41], R36 ;  /* 0x0000002429007844 */ /* 0x0007e20000000200 */
[----:B------:R-:W-:Y:S06]  /*dbe0*/  BAR.SYNC.DEFER_BLOCKING 0x1, 0x180 ;  /* 0x0046000000007b1d */ /* 0x000fec0000010000 */
[----:B0-----:R-:W4:Y:S01]  /*dbf0*/  @P2 LDG.E R8, desc[UR54][R6.64] ;  /* 0x0000003606082981 */ /* 0x001f22000c1e1900 */
[----:B------:R-:W-:Y:S01]  /*dc00*/  UISETP.NE.AND.EX UP1, UPT, UR7, URZ, UPT, UP1 ;  /* 0x0000003f0700728c */ /* 0x000fe2000bf25310 */
[----:B-1----:R-:W-:-:S05]  /*dc10*/  ISETP.NE.AND P1, PT, R43, 0x1, PT ;  /* 0x000000012b00780c */ /* 0x002fca0003f25270 */
[----:B------:R-:W-:-:S05]  /*dc20*/  PLOP3.LUT P0, PT, PT, PT, UP1, 0x80, 0x0 ;  /* 0x000000000000781c */ /* 0x000fca0003f0f018 */
[----:B------:R-:W-:Y:S02]  /*dc30*/  @UP1 ULDC.64 UR6, c[0x0][0xc08] ;  /* 0x0003020000061ab9 */ /* 0x000fe40000000a00 */
[----:B------:R-:W-:Y:S01]  /*dc40*/  @UP1 UIMAD.WIDE UR6, UR40, 0x4, UR6 ;  /* 0x00000004280618a5 */ /* 0x000fe2000f8e0206 */
[----:B------:R-:W0:Y:S05]  /*dc50*/  @P1 LDC R9, c[0x0][0xbec] ;  /* 0x0002fb00ff091b82 */ /* 0x000e2a0000000800 */
[----:B--2---:R-:W-:Y:S02]  /*dc60*/  IMAD.U32 R12, RZ, RZ, UR6 ;  /* 0x00000006ff0c7e24 */ /* 0x004fe4000f8e00ff */
[----:B------:R-:W-:Y:S01]  /*dc70*/  IMAD.U32 R13, RZ, RZ, UR7 ;  /* 0x00000007ff0d7e24 */ /* 0x000fe2000f8e00ff */
[----:B------:R-:W1:Y:S01]  /*dc80*/  @P1 LDC R10, c[0x0][0xbf0] ;  /* 0x0002fc00ff0a1b82 */ /* 0x000e620000000800 */
[----:B----4-:R-:W-:Y:S01]  /*dc90*/  @P2 R2UR UR4, R8 ;  /* 0x00000000080422ca */ /* 0x010fe200000e0000 */
[----:B------:R-:W-:-:S06]  /*dca0*/  IMAD.U32 R8, RZ, RZ, UR8 ;  /* 0x00000008ff087e24 */ /* 0x000fcc000f8e00ff */
[----:B------:R3:W5:Y:S01]  /*dcb0*/  @P0 LDG.E R8, desc[UR54][R12.64] ;  /* 0x000000360c080981 */ /* 0x000762000c1e1900 */
[----:B01----:R-:W-:Y:S07]  /*dcc0*/  @P0 BRA `(.L_x_1096) ;  /* 0x0000000000100947 */ /* 0x003fee0003800000 */
[----:B------:R-:W-:Y:S05]  /*dcd0*/  @!P2 BRA `(.L_x_1096) ;  /* 0x00000000000ca947 */ /* 0x000fea0003800000 */
[----:B------:R-:W2:Y:S04]  /*dce0*/  LDG.E R11, desc[UR54][R6.64] ;  /* 0x00000036060b7981 */ /* 0x000ea8000c1e1900 */
[----:B-----5:R-:W2:Y:S02]  /*dcf0*/  LDG.E R8, desc[UR54][R6.64+0x4] ;  /* 0x0000043606087981 */ /* 0x020ea4000c1e1900 */
[----:B--2---:R-:W-:-:S07]  /*dd00*/  IMAD.IADD R8, R8, 0x1, -R11 ;  /* 0x0000000108087824 */ /* 0x004fce00078e0a0b */
.L_x_1096:
[----:B---3--:R-:W-:Y:S01]  /*dd10*/  VIADD R12, R17, UR41 ;  /* 0x00000029110c7c36 */ /* 0x008fe20008000000 */
[----:B------:R-:W-:Y:S01]  /*dd20*/  USHF.R.S32.HI UR16, URZ, 0x1f, UR39 ;  /* 0x0000001f3f107899 */ /* 0x000fe20008011427 */
[----:B------:R-:W-:Y:S01]  /*dd30*/  VIADD R14, R156, UR41 ;  /* 0x000000299c0e7c36 */ /* 0x000fe20008000000 */
[----:B------:R-:W-:Y:S01]  /*dd40*/  ULDC.64 UR12, c[0x0][0xb90] ;  /* 0x0002e400000c7ab9 */ /* 0x000fe20000000a00 */
[----:B------:R-:W-:Y:S01]  /*dd50*/  @P1 IMAD.HI.U32 R7, R12, R9, RZ ;  /* 0x000000090c071227 */ /* 0x000fe200078e00ff */
[----:B------:R-:W-:Y:S01]  /*dd60*/  USHF.R.S32.HI UR15, URZ, 0x1f, UR40 ;  /* 0x0000001f3f0f7899 */ /* 0x000fe20008011428 */
[----:B------:R-:W0:Y:S01]  /*dd70*/  @P1 LDC R40, c[0x0][0xbec] ;  /* 0x0002fb00ff281b82 */ /* 0x000e220000000800 */
[----:B------:R-:W-:Y:S01]  /*dd80*/  USHF.R.S32.HI UR7, URZ, 0x1f, UR4 ;  /* 0x0000001f3f077899 */ /* 0x000fe20008011404 */
[----:B------:R-:W-:Y:S01]  /*dd90*/  IMAD.MOV.U32 R6, RZ, RZ, R12 ;  /* 0x000000ffff067224 */ /* 0x000fe200078e000c */
[----:B------:R-:W-:Y:S01]  /*dda0*/  UIMAD UR10, UR16, UR12, URZ ;  /* 0x0000000c100a72a4 */ /* 0x000fe2000f8e023f */
[----:B------:R-:W-:Y:S01]  /*ddb0*/  @P1 SHF.R.U32.HI R6, RZ, R10, R7 ;  /* 0x0000000aff061219 */ /* 0x000fe20000011607 */
[----:B------:R-:W-:Y:S01]  /*ddc0*/  UMOV UR6, UR4 ;  /* 0x0000000400067c82 */ /* 0x000fe20008000000 */
[----:B------:R-:W-:Y:S01]  /*ddd0*/  USEL UR15, UR15, URZ, !UP0 ;  /* 0x0000003f0f0f7287 */ /* 0x000fe2000c000000 */
[----:B------:R-:W-:Y:S01]  /*dde0*/  IMAD R7, R153, 0x20, R18 ;  /* 0x0000002099077824 */ /* 0x000fe200078e0212 */
[----:B------:R-:W-:Y:S01]  /*ddf0*/  UIMAD.WIDE.U32 UR8, UR39, UR12, UR6 ;  /* 0x0000000c270872a5 */ /* 0x000fe2000f8e0006 */
[----:B------:R-:W-:Y:S01]  /*de00*/  IMAD.MOV R10, RZ, RZ, -R6 ;  /* 0x000000ffff0a7224 */ /* 0x000fe200078e0a06 */
[----:B------:R-:W-:Y:S01]  /*de10*/  UIMAD UR10, UR39, UR13, UR10 ;  /* 0x0000000d270a72a4 */ /* 0x000fe2000f8e020a */
[----:B------:R-:W-:Y:S01]  /*de20*/  IMAD.WIDE R4, R7, 0x2, R4 ;  /* 0x0000000207047825 */ /* 0x000fe200078e0204 */
[----:B------:R-:W-:Y:S01]  /*de30*/  USEL UR14, UR40, URZ, !UP0 ;  /* 0x0000003f280e7287 */ /* 0x000fe2000c000000 */
[----:B------:R-:W-:Y:S01]  /*de40*/  ULDC.64 UR12, c[0x0][0xb98] ;  /* 0x0002e600000c7ab9 */ /* 0x000fe20000000a00 */
[----:B------:R-:W-:Y:S01]  /*de50*/  UIADD3 UR9, UR9, UR10, URZ ;  /* 0x0000000a09097290 */ /* 0x000fe2000fffe03f */
[----:B------:R-:W-:Y:S01]  /*de60*/  IMAD R9, R43, R10, R12 ;  /* 0x0000000a2b097224 */ /* 0x000fe200078e020c */
[----:B------:R-:W-:Y:S01]  /*de70*/  UIMAD UR6, UR15, UR12, URZ ;  /* 0x0000000c0f0672a4 */ /* 0x000fe2000f8e023f */
[----:B------:R-:W-:Y:S01]  /*de80*/  SHF.R.S32.HI R10, RZ, 0x1f, R6 ;  /* 0x0000001fff0a7819 */ /* 0x000fe20000011406 */
[----:B------:R-:W-:Y:S01]  /*de90*/  UIMAD.WIDE.U32 UR8, UR14, UR12, UR8 ;  /* 0x0000000c0e0872a5 */ /* 0x000fe2000f8e0008 */
[----:B------:R-:W-:Y:S01]  /*dea0*/  IADD3 R21, P2, R4, 0x1800, RZ ;  /* 0x0000180004157810 */ /* 0x000fe20007f5e0ff */
[----:B------:R-:W-:Y:S01]  /*deb0*/  UIMAD UR6, UR14, UR13, UR6 ;  /* 0x0000000d0e0672a4 */ /* 0x000fe2000f8e0206 */
[----:B------:R-:W-:Y:S01]  /*dec0*/  SHF.R.S32.HI R7, RZ, 0x1f, R9 ;  /* 0x0000001fff077819 */ /* 0x000fe20000011409 */
[----:B------:R-:W-:Y:S01]  /*ded0*/  ULDC.64 UR10, c[0x0][0xb88] ;  /* 0x0002e200000a7ab9 */ /* 0x000fe20000000a00 */
[----:B------:R-:W-:Y:S01]  /*dee0*/  LOP3.LUT R20, R21, 0x180, RZ, 0xc0, !PT ;  /* 0x0000018015147812 */ /* 0x000fe200078ec0ff */
[----:B-----5:R-:W-:Y:S01]  /*def0*/  IMAD R41, R8, R43, RZ ;  /* 0x0000002b08297224 */ /* 0x020fe200078e02ff */
[----:B------:R-:W-:Y:S01]  /*df00*/  IADD3 R6, P0, R6, UR8, RZ ;  /* 0x0000000806067c10 */ /* 0x000fe2000ff1e0ff */
[----:B------:R-:W-:Y:S01]  /*df10*/  IMAD.U32 R11, RZ, RZ, UR6 ;  /* 0x00000006ff0b7e24 */ /* 0x000fe2000f8e00ff */
[----:B------:R-:W-:Y:S01]  /*df20*/  SHF.R.U64 R20, R20, 0x3, RZ ;  /* 0x0000000314147819 */ /* 0x000fe200000012ff */
[----:B------:R-:W-:Y:S01]  /*df30*/  IMAD R12, R7, UR10, RZ ;  /* 0x0000000a070c7c24 */ /* 0x000fe2000f8e02ff */
[----:B------:R-:W-:-:S02]  /*df40*/  IADD3 R29, P6, R4, 0x3000, RZ ;  /* 0x00003000041d7810 */ /* 0x000fc40007fde0ff */
[----:B------:R-:W-:Y:S01]  /*df50*/  IADD3.X R7, R10, UR9, R11, P0, !PT ;  /* 0x000000090a077c10 */ /* 0x000fe200087fe40b */
[C---:B------:R-:W-:Y:S01]  /*df60*/  IMAD R11, R9.reuse, UR11, R12 ;  /* 0x0000000b090b7c24 */ /* 0x040fe2000f8e020c */
[----:B------:R-:W-:Y:S01]  /*df70*/  ULDC.64 UR8, c[0x0][0xb50] ;  /* 0x0002d40000087ab9 */ /* 0x000fe20000000a00 */
[----:B------:R-:W-:Y:S01]  /*df80*/  LOP3.LUT R20, R20, R21, RZ, 0x3c, !PT ;  /* 0x0000001514147212 */ /* 0x000fe200078e3cff */
[----:B------:R-:W-:Y:S01]  /*df90*/  IMAD.X R21, RZ, RZ, R5, P2 ;  /* 0x000000ffff157224 */ /* 0x000fe200010e0605 */
[C---:B------:R-:W-:Y:S01]  /*dfa0*/  IADD3 R13, P5, R4.reuse, 0x4800, RZ ;  /* 0x00004800040d7810 */ /* 0x040fe20007fbe0ff */
[----:B------:R-:W-:Y:S01]  /*dfb0*/  IMAD.WIDE.U32 R6, R9, UR10, R6 ;  /* 0x0000000a09067c25 */ /* 0x000fe2000f8e0006 */
[----:B------:R-:W-:Y:S01]  /*dfc0*/  ULDC.64 UR10, c[0x0][0xaa0] ;  /* 0x0002a800000a7ab9 */ /* 0x000fe20000000a00 */
[----:B------:R-:W-:Y:S02]  /*dfd0*/  LOP3.LUT R9, R4, 0x180, RZ, 0xc0, !PT ;  /* 0x0000018004097812 */ /* 0x000fe400078ec0ff */
[----:B------:R-:W-:Y:S01]  /*dfe0*/  IMAD.IADD R7, R7, 0x1, R11 ;  /* 0x0000000107077824 */ /* 0x000fe200078e020b */
[----:B------:R-:W-:-:S02]  /*dff0*/  LEA R10, P0, R6, UR8, 0x2 ;  /* 0x00000008060a7c11 */ /* 0x000fc4000f8010ff */
[----:B------:R-:W-:Y:S02]  /*e000*/  IADD3 R33, P4, R4, 0x6000, RZ ;  /* 0x0000600004217810 */ /* 0x000fe40007f9e0ff */
[----:B------:R-:W-:Y:S01]  /*e010*/  LEA.HI.X R11, R6, UR9, R7, 0x2, P0 ;  /* 0x00000009060b7c11 */ /* 0x000fe200080f1407 */
[----:B------:R-:W-:Y:S01]  /*e020*/  SHFL.IDX PT, R36, R10, RZ, 0x1c1f ;  /* 0x001c1fff0a247589 */ /* 0x000fe200000e0000 */
[----:B------:R-:W-:Y:S01]  /*e030*/  LOP3.LUT P0, RZ, R154, 0x3, RZ, 0xc0, !PT ;  /* 0x000000039aff7812 */ /* 0x000fe2000780c0ff */
[C---:B------:R-:W-:Y:S01]  /*e040*/  VIADD R6, R14.reuse, 0x8 ;  /* 0x000000080e067836 */ /* 0x040fe20000000000 */
[----:B------:R-:W-:Y:S01]  /*e050*/  UIMAD UR8, UR7, UR10, URZ ;  /* 0x0000000a070872a4 */ /* 0x000fe2000f8e023f */
[----:B------:R-:W1:Y:S01]  /*e060*/  SHFL.IDX PT, R37, R11, RZ, 0x1c1f ;  /* 0x001c1fff0b257589 */ /* 0x000e6200000e0000 */
[-C--:B------:R-:W-:Y:S02]  /*e070*/  ISETP.GE.OR P2, PT, R14, R41.reuse, P0 ;  /* 0x000000290e00720c */ /* 0x080fe40000746670 */
[----:B------:R-:W-:Y:S01]  /*e080*/  ISETP.GE.OR P0, PT, R6, R41, P0 ;  /* 0x000000290600720c */ /* 0x000fe20000706670 */
[----:B------:R-:W-:Y:S01]  /*e090*/  SHFL.IDX PT, R38, R10, 0x1, 0x1c1f ;  /* 0x003c1f000a267f89 */ /* 0x000fe200000e0000 */
[----:B------:R-:W-:-:S02]  /*e0a0*/  IADD3 R7, P3, R4, 0x7800, RZ ;  /* 0x0000780004077810 */ /* 0x000fc40007f7e0ff */
[----:B------:R-:W-:Y:S01]  /*e0b0*/  SHF.R.U64 R9, R9, 0x3, RZ ;  /* 0x0000000309097819 */ /* 0x000fe200000012ff */
[----:B------:R-:W2:Y:S01]  /*e0c0*/  SHFL.IDX PT, R39, R11, 0x1, 0x1c1f ;  /* 0x003c1f000b277f89 */ /* 0x000ea200000e0000 */
[----:B------:R-:W-:Y:S01]  /*e0d0*/  UIMAD.WIDE.U32 UR6, UR4, UR10, URZ ;  /* 0x0000000a040672a5 */ /* 0x000fe2000f8e003f */
[----:B------:R-:W-:Y:S01]  /*e0e0*/  LOP3.LUT R28, R29, 0x180, RZ, 0xc0, !PT ;  /* 0x000001801d1c7812 */ /* 0x000fe200078ec0ff */
[----:B------:R-:W-:Y:S01]  /*e0f0*/  UIMAD UR8, UR4, UR11, UR8 ;  /* 0x0000000b040872a4 */ /* 0x000fe2000f8e0208 */
[----:B------:R-:W-:Y:S01]  /*e100*/  LOP3.LUT R12, R13, 0x180, RZ, 0xc0, !PT ;  /* 0x000001800d0c7812 */ /* 0x000fe200078ec0ff */
[----:B------:R-:W-:Y:S01]  /*e110*/  IMAD.X R25, RZ, RZ, R5, P3 ;  /* 0x000000ffff197224 */ /* 0x000fe200018e0605 */
[----:B------:R-:W-:Y:S01]  /*e120*/  ULDC.64 UR10, c[0x0][0xae8] ;  /* 0x0002ba00000a7ab9 */ /* 0x000fe20000000a00 */
[----:B------:R-:W-:Y:S01]  /*e130*/  LOP3.LUT R32, R33, 0x180, RZ, 0xc0, !PT ;  /* 0x0000018021207812 */ /* 0x000fe200078ec0ff */
[----:B-1----:R1:W-:Y:S01]  /*e140*/  @!P2 ST.E desc[UR54][R36.64], R3 ;  /* 0x000000032400a985 */ /* 0x0023e2000c101936 */
[----:B------:R-:W-:Y:S01]  /*e150*/  LOP3.LUT R6, R7, 0x180, RZ, 0xc0, !PT ;  /* 0x0000018007067812 */ /* 0x000fe200078ec0ff */
[----:B------:R-:W-:Y:S01]  /*e160*/  UIADD3 UR7, UR7, UR8, URZ ;  /* 0x0000000807077290 */ /* 0x000fe2000fffe03f */
[----:B------:R-:W-:Y:S01]  /*e170*/  LOP3.LUT R8, R9, R4, RZ, 0x3c, !PT ;  /* 0x0000000409087212 */ /* 0x000fe200078e3cff */
[----:B------:R-:W-:Y:S01]  /*e180*/  UIMAD UR4, UR16, UR10, URZ ;  /* 0x0000000a100472a4 */ /* 0x000fe2000f8e023f */
[----:B------:R-:W-:-:S02]  /*e190*/  SHF.R.U64 R28, R28, 0x3, RZ ;  /* 0x000000031c1c7819 */ /* 0x000fc400000012ff */
[----:B------:R-:W-:Y:S01]  /*e1a0*/  SHF.R.U64 R12, R12, 0x3, RZ ;  /* 0x000000030c0c7819 */ /* 0x000fe200000012ff */
[----:B--2---:R2:W-:Y:S01]  /*e1b0*/  @!P0 ST.E desc[UR54][R38.64], R2 ;  /* 0x0000000226008985 */ /* 0x0045e2000c101936 */
[----:B------:R-:W-:Y:S01]  /*e1c0*/  SHF.R.U64 R32, R32, 0x3, RZ ;  /* 0x0000000320207819 */ /* 0x000fe200000012ff */
[----:B-1----:R-:W1:Y:S01]  /*e1d0*/  @P1 LDC R3, c[0x0][0xbf0] ;  /* 0x0002fc00ff031b82 */ /* 0x002e620000000800 */
[----:B------:R-:W-:Y:S01]  /*e1e0*/  SHF.R.U64 R4, R6, 0x3, RZ ;  /* 0x0000000306047819 */ /* 0x000fe200000012ff */
[----:B------:R-:W-:Y:S01]  /*e1f0*/  UIMAD UR4, UR39, UR11, UR4 ;  /* 0x0000000b270472a4 */ /* 0x000fe2000f8e0204 */
[----:B------:R-:W-:Y:S01]  /*e200*/  LOP3.LUT R28, R28, R29, RZ, 0x3c, !PT ;  /* 0x0000001d1c1c7212 */ /* 0x000fe200078e3cff */
[----:B------:R-:W-:Y:S01]  /*e210*/  UIMAD.WIDE.U32 UR6, UR39, UR10, UR6 ;  /* 0x0000000a270672a5 */ /* 0x000fe2000f8e0006 */
[----:B------:R-:W-:Y:S01]  /*e220*/  LOP3.LUT R12, R12, R13, RZ, 0x3c, !PT ;  /* 0x0000000d0c0c7212 */ /* 0x000fe200078e3cff */
[----:B------:R-:W-:Y:S01]  /*e230*/  ULDC.64 UR8, c[0x0][0xaf0] ;  /* 0x0002bc0000087ab9 */ /* 0x000fe20000000a00 */
[----:B------:R-:W-:Y:S01]  /*e240*/  LOP3.LUT R32, R32, R33, RZ, 0x3c, !PT ;  /* 0x0000002120207212 */ /* 0x000fe200078e3cff */
[----:B--2---:R-:W-:Y:S01]  /*e250*/  IMAD R2, R152, 0x60, R153 ;  /* 0x0000006098027824 */ /* 0x004fe200078e0299 */
[----:B------:R-:W-:Y:S01]  /*e260*/  UIADD3 UR7, UR7, UR4, URZ ;  /* 0x0000000407077290 */ /* 0x000fe2000fffe03f */
[--C-:B------:R-:W-:Y:S01]  /*e270*/  IMAD.X R29, RZ, RZ, R5.reuse, P6 ;  /* 0x000000ffff1d7224 */ /* 0x100fe200030e0605 */
[----:B------:R-:W-:Y:S01]  /*e280*/  LOP3.LUT R24, R4, R7, RZ, 0x3c, !PT ;  /* 0x0000000704187212 */ /* 0x000fe200078e3cff */
[----:B------:R-:W-:Y:S01]  /*e290*/  VIADD R37, R2, UR41 ;  /* 0x0000002902257c36 */ /* 0x000fe20008000000 */
[----:B------:R-:W-:Y:S01]  /*e2a0*/  UIMAD UR4, UR15, UR8, URZ ;  /* 0x000000080f0472a4 */ /* 0x000fe2000f8e023f */
[----:B------:R-:W-:-:S02]  /*e2b0*/  IMAD.X R13, RZ, RZ, R5, P5 ;  /* 0x000000ffff0d7224 */ /* 0x000fc400028e0605 */
[----:B0-----:R-:W-:-:S04]  /*e2c0*/  @P1 IMAD.HI.U32 R2, R37, R40, RZ ;  /* 0x0000002825021227 */ /* 0x001fc800078e00ff */
[--C-:B------:R-:W-:Y:S02]  /*e2d0*/  IMAD.X R33, RZ, RZ, R5.reuse, P4 ;  /* 0x000000ffff217224 */ /* 0x100fe400020e0605 */
[----:B------:R-:W-:Y:S01]  /*e2e0*/  IMAD.MOV.U32 R9, RZ, RZ, R5 ;  /* 0x000000ffff097224 */ /* 0x000fe200078e0005 */
[----:B------:R-:W-:Y:S01]  /*e2f0*/  UIMAD UR4, UR14, UR9, UR4 ;  /* 0x000000090e0472a4 */ /* 0x000fe2000f8e0204 */
[----:B------:R0:W5:Y:S01]  /*e300*/  LD.E.128 R4, desc[UR54][R20.64] ;  /* 0x0000003614047980 */ /* 0x000162000c101d00 */
[----:B------:R-:W-:-:S03]  /*e310*/  UIMAD.WIDE.U32 UR6, UR14, UR8, UR6 ;  /* 0x000000080e0672a5 */ /* 0x000fc6000f8e0006 */
[----:B------:R-:W-:Y:S01]  /*e320*/  ULDC.64 UR8, c[0x0][0xae0] ;  /* 0x0002b80000087ab9 */ /* 0x000fe20000000a00 */
[----:B------:R-:W5:Y:S04]  /*e330*/  LD.E.128 R8, desc[UR54][R8.64] ;  /* 0x0000003608087980 */ /* 0x000f68000c101d00 */
[----:B------:R-:W5:Y:S01]  /*e340*/  LD.E.128 R28, desc[UR54][R28.64] ;  /* 0x000000361c1c7980 */ /* 0x000f62000c101d00 */
[----:B0-----:R-:W-:Y:S01]  /*e350*/  IMAD.MOV.U32 R21, RZ, RZ, R37 ;  /* 0x000000ffff157224 */ /* 0x001fe200078e0025 */
[----:B-1----:R-:W-:Y:S01]  /*e360*/  @P1 SHF.R.U32.HI R21, RZ, R3, R2 ;  /* 0x00000003ff151219 */ /* 0x002fe20000011602 */
[----:B------:R-:W-:Y:S01]  /*e370*/  UIADD3 UR4, UR7, UR4, URZ ;  /* 0x0000000407047290 */ /* 0x000fe2000fffe03f */
[----:B------:R-:W5:Y:S02]  /*e380*/  LD.E.128 R12, desc[UR54][R12.64] ;  /* 0x000000360c0c7980 */ /* 0x000f64000c101d00 */
[--C-:B------:R-:W-:Y:S01]  /*e390*/  SHF.R.S32.HI R20, RZ, 0x1f, R21.reuse ;  /* 0x0000001fff147819 */ /* 0x100fe20000011415 */
[----:B------:R-:W-:Y:S01]  /*e3a0*/  IMAD.MOV R36, RZ, RZ, -R21 ;  /* 0x000000ffff247224 */ /* 0x000fe200078e0a15 */
[----:B------:R-:W5:Y:S01]  /*e3b0*/  LD.E.128 R32, desc[UR54][R32.64] ;  /* 0x0000003620207980 */ /* 0x000f62000c101d00 */
[----:B------:R-:W-:-:S02]  /*e3c0*/  IMAD.U32 R3, RZ, RZ, UR7 ;  /* 0x00000007ff037e24 */ /* 0x000fc4000f8e00ff */
[----:B------:R-:W-:Y:S01]  /*e3d0*/  IMAD R20, R20, UR8, RZ ;  /* 0x0000000814147c24 */ /* 0x000fe2000f8e02ff */
[----:B------:R-:W5:Y:S01]  /*e3e0*/  LD.E.128 R24, desc[UR54][R24.64] ;  /* 0x0000003618187980 */ /* 0x000f62000c101d00 */
[----:B------:R-:W-:Y:S02]  /*e3f0*/  IMAD R37, R43, R36, R37 ;  /* 0x000000242b257224 */ /* 0x000fe400078e0225 */
[----:B------:R-:W-:Y:S01]  /*e400*/  IMAD.U32 R2, RZ, RZ, UR6 ;  /* 0x00000006ff027e24 */ /* 0x000fe2000f8e00ff */
[----:B------:R-:W-:Y:S01]  /*e410*/  @!PT LDS RZ, [RZ] ;  /* 0x00000000fffff984 */ /* 0x000fe20000000800 */
[----:B------:R-:W-:Y:S01]  /*e420*/  @!PT LDS RZ, [RZ] ;  /* 0x00000000fffff984 */ /* 0x000fe20000000800 */
[----:B------:R-:W-:Y:S01]  /*e430*/  @!PT LDS RZ, [RZ] ;  /* 0x00000000fffff984 */ /* 0x000fe20000000800 */
[----:B------:R-:W-:Y:S01]  /*e440*/  @!PT LDS RZ, [RZ] ;  /* 0x00000000fffff984 */ /* 0x000fe20000000800 */
[----:B------:R0:W-:Y:S06]  /*e450*/  MEMBAR.ALL.CTA ;  /* 0x0000000000007992 */ /* 0x0001ec0000008000 */
[----:B0-----:R-:W0:Y:S01]  /*e460*/  FENCE.VIEW.ASYNC.S ;  /* 0x00000000000073c6 */ /* 0x001e220000000000 */
[----:B------:R-:W-:Y:S01]  /*e470*/  IMAD.U32 R3, RZ, RZ, UR4 ;  /* 0x00000004ff037e24 */ /* 0x000fe2000f8e00ff */
[----:B------:R-:W-:Y:S01]  /*e480*/  ULDC.64 UR6, c[0x0][0xad8] ;  /* 0x0002b60000067ab9 */ /* 0x000fe20000000a00 */
[C---:B------:R-:W-:Y:S01]  /*e490*/  IMAD R39, R21.reuse, UR9, R20 ;  /* 0x0000000915277c24 */ /* 0x040fe2000f8e0214 */
        /* <DEDUP_REMOVED lines=18> */
[----:B------:R-:W-:Y:S02]  /*e5c0*/  SHF.R.S32.HI R45, RZ, 0x1f, R22 ;  /* 0x0000001fff2d7819 */ /* 0x000fe40000011416 */
        /* <DEDUP_REMOVED lines=14> */
.L_x_1098:
[----:B------:R-:W-:Y:S05]  /*e6b0*/  BSYNC B1 ;  /* 0x0000000000017941 */ /* 0x000fea0003800000 */
.L_x_1097:
        /* <DEDUP_REMOVED lines=19> */
.L_x_1095:
        /* <DEDUP_REMOVED lines=11> */
[----:B------:R-:W-:Y:S01]  /*e8a0*/  UISETP.NE.U32.AND UP1, UPT, UR6, URZ, UPT ;  /* 0x0000003f0600728c */ /* 0x000fe2000bf25070 */
[----:B------:R-:W-:Y:S02]  /*e8b0*/  IMAD.U32 R0, RZ, RZ, UR4 ;  /* 0x00000004ff007e24 */ /* 0x000fe4000f8e00ff */
[----:B------:R-:W2:Y:S01]  /*e8c0*/  @P2 LDG.E R6, desc[UR54][R2.64] ;  /* 0x0000003602062981 */ /* 0x000ea2000c1e1900 */
[----:B------:R-:W-:Y:S01]  /*e8d0*/  UISETP.NE.AND.EX UP1, UPT, UR7, URZ, UPT, UP1 ;  /* 0x0000003f0700728c */ /* 0x000fe2000bf25310 */
[----:B------:R-:W1:Y:S05]  /*e8e0*/  S2R R7, SR_TID.X ;  /* 0x0000000000077919 */ /* 0x000e6a0000002100 */
        /* <DEDUP_REMOVED lines=9> */
[----:B-1----:R-:W-:-:S10]  /*e980*/  VIADD R7, R7, 0xffffff80 ;  /* 0xffffff8007077836 */ /* 0x002fd40000000000 */
[----:B------:R-:W0:Y:S01]  /*e990*/  @P0 LDC R9, c[0x0][0xbec] ;  /* 0x0002fb00ff090b82 */ /* 0x000e220000000800 */
[----:B------:R-:W-:Y:S02]  /*e9a0*/  ISETP.GE.AND P1, PT, R7, 0xc0, PT ;  /* 0x000000c00700780c */ /* 0x000fe40003f26270 */
[----:B--2---:R-:W-:Y:S01]  /*e9b0*/  @P2 R2UR UR4, R6 ;  /* 0x00000000060422ca */ /* 0x004fe200000e0000 */
[----:B0--3--:R-:W-:-:S14]  /*e9c0*/  @P3 BRA `(.L_x_1100) ;  /* 0x0000000000103947 */ /* 0x009fdc0003800000 */
[----:B------:R-:W-:Y:S05]  /*e9d0*/  @!P2 BRA `(.L_x_1100) ;  /* 0x00000000000ca947 */ /* 0x000fea0003800000 */
[----:B------:R-:W2:Y:S04]  /*e9e0*/  LDG.E R5, desc[UR54][R2.64] ;  /* 0x0000003602057981 */ /* 0x000ea8000c1e1900 */
[----:B-----5:R-:W2:Y:S02]  /*e9f0*/  LDG.E R0, desc[UR54][R2.64+0x4] ;  /* 0x0000043602007981 */ /* 0x020ea4000c1e1900 */
[----:B--2---:R-:W-:-:S07]  /*ea00*/  IMAD.IADD R0, R0, 0x1, -R5 ;  /* 0x0000000100007824 */ /* 0x004fce00078e0a05 */
.L_x_1100:
[----:B------:R-:W-:Y:S01]  /*ea10*/  USHF.R.S32.HI UR6, URZ, 0x1f, UR40 ;  /* 0x0000001f3f067899 */ /* 0x000fe20008011428 */
[----:B------:R-:W-:Y:S01]  /*ea20*/  BSSY B1, `(.L_x_1101) ;  /* 0x000002e000017945 */ /* 0x000fe20003800000 */
[----:B------:R-:W-:Y:S02]  /*ea30*/  USHF.R.S32.HI UR9, URZ, 0x1f, UR4 ;  /* 0x0000001f3f097899 */ /* 0x000fe40008011404 */
[----:B------:R-:W-:Y:S02]  /*ea40*/  USEL UR11, UR40, URZ, !UP0 ;  /* 0x0000003f280b7287 */ /* 0x000fe4000c000000 */
[----:B------:R-:W-:Y:S01]  /*ea50*/  USEL UR12, UR6, URZ, !UP0 ;  /* 0x0000003f060c7287 */ /* 0x000fe2000c000000 */
[----:B------:R-:W-:Y:S11]  /*ea60*/  @P1 BRA `(.L_x_1102) ;  /* 0x0000000000a41947 */ /* 0x000ff60003800000 */
[----:B------:R-:W0:Y:S01]  /*ea70*/  S2R R3, SR_TID.X ;  /* 0x0000000000037919 */ /* 0x000e220000002100 */
[----:B------:R-:W1:Y:S01]  /*ea80*/  LDC R7, c[0x0][0xbe8] ;  /* 0x0002fa00ff077b82 */ /* 0x000e620000000800 */
[----:B------:R-:W-:Y:S02]  /*ea90*/  IMAD.U32 R4, RZ, RZ, UR41 ;  /* 0x00000029ff047e24 */ /* 0x000fe4000f8e00ff */
[----:B-1---5:R-:W-:-:S03]  /*eaa0*/  IMAD R2, R0, R7, RZ ;  /* 0x0000000700027224 */ /* 0x022fc600078e02ff */
[----:B0-----:R-:W-:-:S04]  /*eab0*/  IADD3 R4, R4, -0x80, R3 ;  /* 0xffffff8004047810 */ /* 0x001fc80007ffe003 */
[----:B------:R-:W-:-:S13]  /*eac0*/  ISETP.GE.AND P1, PT, R4, R2, PT ;  /* 0x000000020400720c */ /* 0x000fda0003f26270 */
[----:B------:R-:W-:Y:S05]  /*ead0*/  @P1 BRA `(.L_x_1102) ;  /* 0x0000000000881947 */ /* 0x000fea0003800000 */
[----:B------:R-:W-:Y:S01]  /*eae0*/  ISETP.NE.AND P1, PT, R7, 0x1, PT ;  /* 0x000000010700780c */ /* 0x000fe20003f25270 */
[----:B------:R-:W-:Y:S01]  /*eaf0*/  ULDC.64 UR14, c[0x0][0xb90] ;  /* 0x0002e400000e7ab9 */ /* 0x000fe20000000a00 */
[----:B------:R-:W-:Y:S01]  /*eb00*/  UMOV UR6, UR4 ;  /* 0x0000000400067c82 */ /* 0x000fe20008000000 */
[----:B------:R-:W-:Y:S01]  /*eb10*/  UIMAD UR8, UR10, UR14, URZ ;  /* 0x0000000e0a0872a4 */ /* 0x000fe2000f8e023f */
[----:B------:R-:W-:Y:S01]  /*eb20*/  IMAD.MOV.U32 R2, RZ, RZ, R4 ;  /* 0x000000ffff027224 */ /* 0x000fe200078e0004 */
[----:B------:R-:W-:Y:S02]  /*eb30*/  UMOV UR7, UR9 ;  /* 0x0000000900077c82 */ /* 0x000fe40008000000 */
[----:B------:R-:W-:Y:S02]  /*eb40*/  UIMAD.WIDE.U32 UR6, UR39, UR14, UR6 ;  /* 0x0000000e270672a5 */ /* 0x000fe4000f8e0006 */
[----:B------:R-:W-:-:S03]  /*eb50*/  UIMAD UR8, UR39, UR15, UR8 ;  /* 0x0000000f270872a4 */ /* 0x000fc6000f8e0208 */
[----:B------:R-:W-:Y:S01]  /*eb60*/  ULDC.64 UR14, c[0x0][0xb98] ;  /* 0x0002e600000e7ab9 */ /* 0x000fe20000000a00 */
[----:B------:R-:W0:Y:S01]  /*eb70*/  @P1 LDC R3, c[0x0][0xbec] ;  /* 0x0002fb00ff031b82 */ /* 0x000e220000000800 */
[----:B------:R-:W-:Y:S02]  /*eb80*/  UIADD3 UR7, UR7, UR8, URZ ;  /* 0x0000000807077290 */ /* 0x000fe4000fffe03f */
[----:B------:R-:W-:Y:S02]  /*eb90*/  UIMAD UR8, UR12, UR14, URZ ;  /* 0x0000000e0c0872a4 */ /* 0x000fe4000f8e023f */
[----:B------:R-:W-:Y:S02]  /*eba0*/  UIMAD.WIDE.U32 UR6, UR11, UR14, UR6 ;  /* 0x0000000e0b0672a5 */ /* 0x000fe4000f8e0006 */
[----:B------:R-:W-:Y:S01]  /*ebb0*/  UIMAD UR8, UR11, UR15, UR8 ;  /* 0x0000000f0b0872a4 */ /* 0x000fe2000f8e0208 */
[----:B------:R-:W1:Y:S02]  /*ebc0*/  @P1 LDC R6, c[0x0][0xbf0] ;  /* 0x0002fc00ff061b82 */ /* 0x000e640000000800 */
[----:B------:R-:W-:Y:S01]  /*ebd0*/  ULDC.64 UR14, c[0x0][0xb88] ;  /* 0x0002e200000e7ab9 */ /* 0x000fe20000000a00 */
[----:B0-----:R-:W-:-:S05]  /*ebe0*/  @P1 IMAD.HI.U32 R3, R4, R3, RZ ;  /* 0x0000000304031227 */ /* 0x001fca00078e00ff */
[----:B-1----:R-:W-:Y:S01]  /*ebf0*/  @P1 SHF.R.U32.HI R2, RZ, R6, R3 ;  /* 0x00000006ff021219 */ /* 0x002fe20000011603 */
[----:B------:R-:W-:-:S03]  /*ec00*/  IMAD.U32 R6, RZ, RZ, UR8 ;  /* 0x00000008ff067e24 */ /* 0x000fc6000f8e00ff */
[--C-:B------:R-:W-:Y:S01]  /*ec10*/  SHF.R.S32.HI R3, RZ, 0x1f, R2.reuse ;  /* 0x0000001fff037819 */ /* 0x100fe20000011402 */
[----:B------:R-:W-:Y:S01]  /*ec20*/  IMAD.MOV R5, RZ, RZ, -R2 ;  /* 0x000000ffff057224 */ /* 0x000fe200078e0a02 */
[----:B------:R-:W-:-:S03]  /*ec30*/  IADD3 R2, P1, R2, UR6, RZ ;  /* 0x0000000602027c10 */ /* 0x000fc6000ff3e0ff */
[----:B------:R-:W-:Y:S01]  /*ec40*/  IMAD R5, R7, R5, R4 ;  /* 0x0000000507057224 */ /* 0x000fe200078e0204 */
[----:B------:R-:W-:Y:S01]  /*ec50*/  IADD3.X R3, R3, UR7, R6, P1, !PT ;  /* 0x0000000703037c10 */ /* 0x000fe20008ffe406 */
[----:B------:R-:W-:-:S03]  /*ec60*/  ULDC.64 UR6, c[0x0][0xb50] ;  /* 0x0002d40000067ab9 */ /* 0x000fc60000000a00 */
[----:B------:R-:W-:Y:S01]  /*ec70*/  SHF.R.S32.HI R4, RZ, 0x1f, R5 ;  /* 0x0000001fff047819 */ /* 0x000fe20000011405 */
[----:B------:R-:W-:-:S04]  /*ec80*/  IMAD.WIDE.U32 R2, R5, UR14, R2 ;  /* 0x0000000e05027c25 */ /* 0x000fc8000f8e0002 */
[----:B------:R-:W-:-:S04]  /*ec90*/  IMAD R4, R4, UR14, RZ ;  /* 0x0000000e04047c24 */ /* 0x000fc8000f8e02ff */
[----:B------:R-:W-:Y:S01]  /*eca0*/  IMAD R7, R5, UR15, R4 ;  /* 0x0000000f05077c24 */ /* 0x000fe2000f8e0204 */
[----:B------:R-:W-:-:S03]  /*ecb0*/  LEA R4, P1, R2, UR6, 0x2 ;  /* 0x0000000602047c11 */ /* 0x000fc6000f8210ff */
[----:B------:R-:W-:-:S05]  /*ecc0*/  IMAD.IADD R3, R3, 0x1, R7 ;  /* 0x0000000103037824 */ /* 0x000fca00078e0207 */
[----:B------:R-:W-:Y:S01]  /*ecd0*/  LEA.HI.X R5, R2, UR7, R3, 0x2, P1 ;  /* 0x0000000702057c11 */ /* 0x000fe200088f1403 */
[----:B------:R-:W-:-:S05]  /*ece0*/  IMAD.MOV.U32 R3, RZ, RZ, -0x800000 ;  /* 0xff800000ff037424 */ /* 0x000fca00078e00ff */
[----:B------:R0:W-:Y:S02]  /*ecf0*/  STG.E desc[UR54][R4.64], R3 ;  /* 0x0000000304007986 */ /* 0x0001e4000c101936 */
.L_x_1102:
[----:B------:R-:W-:Y:S05]  /*ed00*/  BSYNC B1 ;  /* 0x0000000000017941 */ /* 0x000fea0003800000 */
.L_x_1101:
[----:B0-----:R-:W0:Y:S01]  /*ed10*/  @P0 LDC R3, c[0x0][0xbf0] ;  /* 0x0002fc00ff030b82 */ /* 0x001e220000000800 */
[----:B------:R-:W-:Y:S01]  /*ed20*/  ULDC.64 UR14, c[0x0][0xaa0] ;  /* 0x0002a800000e7ab9 */ /* 0x000fe20000000a00 */
[----:B------:R-:W-:Y:S01]  /*ed30*/  IMAD R2, R152, 0x60, R153 ;  /* 0x0000006098027824 */ /* 0x000fe200078e0299 */
[----:B------:R-:W-:Y:S01]  /*ed40*/  UIMAD UR8, UR9, UR14, URZ ;  /* 0x0000000e090872a4 */ /* 0x000fe2000f8e023f */
[----:B------:R-:W-:Y:S01]  /*ed50*/  BSSY B1, `(.L_x_1103) ;  /* 0x000003a000017945 */ /* 0x000fe20003800000 */
[----:B------:R-:W-:Y:S01]  /*ed60*/  UIMAD.WIDE.U32 UR6, UR4, UR14, URZ ;  /* 0x0000000e040672a5 */ /* 0x000fe2000f8e003f */
[----:B------:R-:W-:Y:S01]  /*ed70*/  VIADD R4, R2, UR41 ;  /* 0x0000002902047c36 */ /* 0x000fe20008000000 */
[----:B------:R-:W-:Y:S01]  /*ed80*/  UIMAD UR8, UR4, UR15, UR8 ;  /* 0x0000000f040872a4 */ /* 0x000fe2000f8e0208 */
[----:B------:R-:W-:Y:S02]  /*ed90*/  SHF.R.S32.HI R10, RZ, 0x1f, R22 ;  /* 0x0000001fff0a7819 */ /* 0x000fe40000011416 */
[----:B------:R-:W-:Y:S01]  /*eda0*/  ULDC.64 UR14, c[0x0][0xae8] ;  /* 0x0002ba00000e7ab9 */ /* 0x000fe20000000a00 */
[----:B------:R-:W-:Y:S01]  /*edb0*/  UIADD3 UR7, UR7, UR8, URZ ;  /* 0x0000000807077290 */ /* 0x000fe2000fffe03f */
[----:B------:R-:W-:Y:S01]  /*edc0*/  @P0 IMAD.HI.U32 R2, R4, R9, RZ ;  /* 0x0000000904020227 */ /* 0x000fe200078e00ff */
[----:B------:R-:W-:Y:S01]  /*edd0*/  UIMAD UR4, UR10, UR14, URZ ;  /* 0x0000000e0a0472a4 */ /* 0x000fe2000f8e023f */
[----:B------:R-:W-:Y:S01]  /*ede0*/  SHF.R.S32.HI R14, RZ, 0x1f, R19 ;  /* 0x0000001fff0e7819 */ /* 0x000fe20000011413 */
[----:B------:R-:W-:Y:S01]  /*edf0*/  UIMAD.WIDE.U32 UR6, UR39, UR14, UR6 ;  /* 0x0000000e270672a5 */ /* 0x000fe2000f8e0006 */
[----:B------:R-:W-:Y:S01]  /*ee00*/  IMAD.MOV.U32 R5, RZ, RZ, R4 ;  /* 0x000000ffff057224 */ /* 0x000fe200078e0004 */
[----:B------:R-:W-:Y:S01]  /*ee10*/  UIMAD UR4, UR39, UR15, UR4 ;  /* 0x0000000f270472a4 */ /* 0x000fe2000f8e0204 */
[----:B------:R-:W-:-:S03]  /*ee20*/  ULDC.64 UR8, c[0x0][0xaf0] ;  /* 0x0002bc0000087ab9 */ /* 0x000fc60000000a00 */
[----:B------:R-:W-:Y:S02]  /*ee30*/  UIADD3 UR7, UR7, UR4, URZ ;  /* 0x0000000407077290 */ /* 0x000fe4000fffe03f */
[----:B------:R-:W-:Y:S01]  /*ee40*/  UIMAD UR4, UR12, UR8, URZ ;  /* 0x000000080c0472a4 */ /* 0x000fe2000f8e023f */
[----:B0-----:R-:W-:Y:S01]  /*ee50*/  @P0 SHF.R.U32.HI R5, RZ, R3, R2 ;  /* 0x00000003ff050219 */ /* 0x001fe20000011602 */
        /* <DEDUP_REMOVED lines=15> */
[----:B------:R-:W-:Y:S02]  /*ef50*/  IMAD R4, R4, UR6, RZ ;  /* 0x0000000604047c24 */ /* 0x000fe4000f8e02ff */
[----:B------:R-:W-:Y:S02]  /*ef60*/  IMAD.IADD R3, R3, 0x1, R9 ;  /* 0x0000000103037824 */ /* 0x000fe400078e0209 */
[----:B-----5:R-:W-:Y:S02]  /*ef70*/  IMAD R11, R0, R11, RZ ;  /* 0x0000000b000b7224 */ /* 0x020fe400078e02ff */
[----:B------:R-:W-:Y:S02]  /*ef80*/  VIADD R0, R153, UR41 ;  /* 0x0000002999007c36 */ /* 0x000fe40008000000 */
[C---:B------:R-:W-:Y:S02]  /*ef90*/  IMAD R5, R7.reuse, UR7, R4 ;  /* 0x0000000707057c24 */ /* 0x040fe4000f8e0204 */
[----:B------:R-:W-:Y:S01]  /*efa0*/  IMAD.WIDE.U32 R2, R7, UR6, R2 ;  /* 0x0000000607027c25 */ /* 0x000fe2000f8e0002 */
[----:B------:R-:W-:Y:S01]  /*efb0*/  ISETP.GE.AND P0, PT, R0, R11, PT ;  /* 0x0000000b0000720c */ /* 0x000fe20003f06270 */
[----:B------:R-:W-:-:S02]  /*efc0*/  ULDC.64 UR6, c[0x0][0xa80] ;  /* 0x0002a00000067ab9 */ /* 0x000fc40000000a00 */
        /* <DEDUP_REMOVED lines=18> */
.L_x_1104:
[----:B------:R-:W-:Y:S05]  /*f0f0*/  BSYNC B1 ;  /* 0x0000000000017941 */ /* 0x000fea0003800000 */
.L_x_1103:
        /* <DEDUP_REMOVED lines=11> */
[----:B0---4-:R-:W-:Y:S01]  /*f1b0*/  @!P2 IMAD.WIDE R4, R18, 0x2, R2 ;  /* 0x000000021204a825 */ /* 0x011fe200078e0202 */
[-C--:B------:R-:W-:Y:S02]  /*f1c0*/  @!P3 LEA.HI.X R7, R19, R3.reuse, R14, 0x1, P0 ;  /* 0x000000031307b211 */ /* 0x080fe400000f0c0e */
[----:B------:R-:W-:Y:S02]  /*f1d0*/  @!P4 LEA.HI.X R9, R22, R3, R10, 0x1, P1 ;  /* 0x000000031609c211 */ /* 0x000fe400008f0c0a */
[----:B------:R0:W-:Y:S04]  /*f1e0*/  @!P2 ST.E.128 desc[UR54][R4.64], RZ ;  /* 0x000000ff0400a985 */ /* 0x0001e8000c101d36 */
[----:B------:R0:W-:Y:S04]  /*f1f0*/  @!P3 ST.E.128 desc[UR54][R6.64], RZ ;  /* 0x000000ff0600b985 */ /* 0x0001e8000c101d36 */
[----:B------:R0:W-:Y:S02]  /*f200*/  @!P4 ST.E.128 desc[UR54][R8.64], RZ ;  /* 0x000000ff0800c985 */ /* 0x0001e4000c101d36 */
.L_x_1099:
[----:B------:R-:W-:Y:S05]  /*f210*/  BSYNC B0 ;  /* 0x0000000000007941 */ /* 0x000fea0003800000 */
.L_x_1094:
[----:B------:R-:W-:Y:S02]  /*f220*/  ULDC UR4, c[0x0][0xc3c] ;  /* 0x00030f0000047ab9 */ /* 0x000fe40000000800 */
[----:B------:R-:W-:-:S06]  /*f230*/  UISETP.GE.AND UP0, UPT, UR50, UR4, UPT ;  /* 0x000000043200728c */ /* 0x000fcc000bf06270 */
[----:B------:R-:W-:-:S13]  /*f240*/  PLOP3.LUT P0, PT, PT, PT, UP0, 0x80, 0x0 ;  /* 0x000000000000781c */ /* 0x000fda0003f0f008 */
[----:B------:R-:W-:Y:S05]  /*f250*/  @!P0 BRA `(.L_x_1105) ;  /* 0xffffff1800a88947 */ /* 0x000fea000383ffff */
[----:B------:R-:W-:Y:S05]  /*f260*/  EXIT ;  /* 0x000000000000794d */ /* 0x000fea0003800000 */
.L_x_1004:
        /* <DEDUP_REMOVED lines=25> */
[----:B------:R-:W-:Y:S01]  /*f400*/  IMAD.MOV.U32 R16, RZ, RZ, RZ ;  /* 0x000000ffff107224 */ /* 0x000fe200078e00ff */
[C---:B------:R-:W-:Y:S02]  /*f410*/  ISETP.GE.U32.AND P2, PT, R5.reuse, 0x2, PT ;  /* 0x000000020500780c */ /* 0x040fe40003f46070 */
        /* <DEDUP_REMOVED lines=12> */
[----:B------:R-:W-:-:S03]  /*f4e0*/  IMAD.MOV.U32 R6, RZ, RZ, RZ ;  /* 0x000000ffff067224 */ /* 0x000fc600078e00ff */
        /* <DEDUP_REMOVED lines=13> */
[----:B------:R-:W-:Y:S01]  /*f5c0*/  ULDC UR4, c[0x0][0xc3c] ;  /* 0x00030f0000047ab9 */ /* 0x000fe20000000800 */
[----:B------:R-:W-:-:S07]  /*f5d0*/  IMAD.MOV.U32 R6, RZ, RZ, RZ ;  /* 0x000000ffff067224 */ /* 0x000fce00078e00ff */
.L_x_1111:
[----:B------:R-:W-:-:S05]  /*f5e0*/  VIADD R6, R6, 0x1f ;  /* 0x0000001f06067836 */ /* 0x000fca0000000000 */
[----:B------:R-:W-:-:S13]  /*f5f0*/  ISETP.GE.AND P6, PT, R6, UR4, PT ;  /* 0x0000000406007c0c */ /* 0x000fda000bfc6270 */
[----:B------:R-:W-:Y:S05]  /*f600*/  @P6 BRA `(.L_x_1108) ;  /* 0x0000000400e46947 */ /* 0x000fea0003800000 */
[----:B------:R-:W-:Y:S01]  /*f610*/  IMAD.IADD R9, R5, 0x1, R6 ;  /* 0x0000000105097824 */ /* 0x000fe200078e0206 */
[----:B------:R-:W-:Y:S01]  /*f620*/  BSSY B0, `(.L_x_1109) ;  /* 0x0000007000007945 */ /* 0x000fe20003800000 */
[----:B------:R-:W-:-:S03]  /*f630*/  IMAD.MOV.U32 R4, RZ, RZ, RZ ;  /* 0x000000ffff047224 */ /* 0x000fc600078e00ff */
[----:B------:R-:W-:-:S13]  /*f640*/  ISETP.GE.OR P6, PT, R9, UR4, !P0 ;  /* 0x0000000409007c0c */ /* 0x000fda000c7c6670 */
[----:B------:R-:W-:Y:S05]  /*f650*/  @P6 BRA `(.L_x_1110) ;  /* 0x00000000000c6947 */ /* 0x000fea0003800000 */
[----:B------:R-:W0:Y:S02]  /*f660*/  LDC.64 R2, c[0x0][0xc80] ;  /* 0x00032000ff027b82 */ /* 0x000e240000000a00 */
[----:B0-----:R-:W-:-:S05]  /*f670*/  IMAD.WIDE R2, R9, 0x4, R2 ;  /* 0x0000000409027825 */ /* 0x001fca00078e0202 */
[----:B------:R0:W5:Y:S02]  /*f680*/  LDG.E R4, desc[UR54][R2.64] ;  /* 0x0000003602047981 */ /* 0x000164000c1e1900 */
.L_x_1110:
[----:B------:R-:W-:Y:S05]  /*f690*/  BSYNC B0 ;  /* 0x0000000000007941 */ /* 0x000fea0003800000 */
.L_x_1109:
        /* <DEDUP_REMOVED lines=13> */
[----:B0-----:R-:W-:Y:S02]  /*f770*/  SEL R12, R9, RZ, P5 ;  /* 0x000000ff090c7207 */ /* 0x001fe40002800000 */
[----:B------:R-:W0:Y:S03]  /*f780*/  LDC R9, c[0x0][0xc38] ;  /* 0x00030e00ff097b82 */ /* 0x000e260000000800 */
[----:B------:R-:W-:-:S05]  /*f790*/  IMAD.IADD R12, R11, 0x1, R12 ;  /* 0x000000010b0c7824 */ /* 0x000fca00078e020c */
[----:B------:R-:W0:Y:S02]  /*f7a0*/  SHFL.IDX PT, R14, R12, 0x1f, 0x1f ;  /* 0x03e01f000c0e7f89 */ /* 0x000e2400000e0000 */
[----:B0-----:R-:W-:-:S04]  /*f7b0*/  IMAD R3, R14, R9, RZ ;  /* 0x000000090e037224 */ /* 0x001fc800078e02ff */
[----:B------:R-:W-:-:S05]  /*f7c0*/  IMAD.IADD R8, R3, 0x1, R8 ;  /* 0x0000000103087824 */ /* 0x000fca00078e0208 */
[----:B------:R-:W-:-:S13]  /*f7d0*/  ISETP.GT.AND P6, PT, R8, R7, PT ;  /* 0x000000070800720c */ /* 0x000fda0003fc4270 */
[----:B------:R-:W-:Y:S05]  /*f7e0*/  @!P6 BRA `(.L_x_1111) ;  /* 0xfffffffc007ce947 */ /* 0x000fea000383ffff */
[----:B------:R-:W-:-:S07]  /*f7f0*/  IMAD.MOV.U32 R10, RZ, RZ, R12 ;  /* 0x000000ffff0a7224 */ /* 0x000fce00078e000c */
.L_x_1107:
[----:B------:R-:W-:-:S04]  /*f800*/  IMAD.IADD R12, R8, 0x1, -R3 ;  /* 0x00000001080c7824 */ /* 0x000fc800078e0a03 */
[----:B------:R-:W-:-:S05]  /*f810*/  IMAD R2, R10, R9, R12 ;  /* 0x000000090a027224 */ /* 0x000fca00078e020c */
[----:B------:R-:W-:Y:S02]  /*f820*/  ISETP.GT.AND P0, PT, R2, R7, PT ;  /* 0x000000070200720c */ /* 0x000fe40003f04270 */
[----:B------:R-:W0:Y:S11]  /*f830*/  LDC.64 R2, c[0x0][0xc90] ;  /* 0x00032400ff027b82 */ /* 0x000e360000000a00 */
[----:B------:R-:W-:-:S04]  /*f840*/  VOTE.ANY R14, PT, !P0 ;  /* 0x00000000000e7806 */ /* 0x000fc800040e0100 */
[----:B------:R-:W1:Y:S02]  /*f850*/  POPC R13, R14 ;  /* 0x0000000e000d7309 */ /* 0x000e640000000000 */
[----:B-1----:R-:W-:-:S04]  /*f860*/  IMAD.IADD R19, R13, 0x1, R6 ;  /* 0x000000010d137824 */ /* 0x002fc800078e0206 */
[----:B0-----:R-:W-:-:S05]  /*f870*/  IMAD.WIDE R2, R19, 0x4, R2 ;  /* 0x0000000413027825 */ /* 0x001fca00078e0202 */
[----:B------:R-:W2:Y:S01]  /*f880*/  LDG.E R6, desc[UR54][R2.64] ;  /* 0x0000003602067981 */ /* 0x000ea2000c1e1900 */
[----:B------:R-:W-:-:S03]  /*f890*/  ISETP.NE.AND P0, PT, R14, RZ, PT ;  /* 0x000000ff0e00720c */ /* 0x000fc60003f05270 */
[----:B------:R-:W0:Y:S02]  /*f8a0*/  SHFL.IDX PT, R4, R4, R13, 0x1f ;  /* 0x00001f0d04047589 */ /* 0x000e2400000e0000 */
[----:B0-----:R-:W-:-:S13]  /*f8b0*/  R2UR UR7, R4 ;  /* 0x00000000040772ca */ /* 0x001fda00000e0000 */
[----:B--2---:R-:W-:-:S05]  /*f8c0*/  IMAD R8, R6, UR7, RZ ;  /* 0x0000000706087c24 */ /* 0x004fca000f8e02ff */
[----:B------:R-:W-:-:S04]  /*f8d0*/  IABS R11, R8 ;  /* 0x00000008000b7213 */ /* 0x000fc80000000000 */
[----:B------:R-:W0:Y:S08]  /*f8e0*/  I2F.RP R15, R11 ;  /* 0x0000000b000f7306 */ /* 0x000e300000209400 */
[----:B0-----:R-:W0:Y:S02]  /*f8f0*/  MUFU.RCP R15, R15 ;  /* 0x0000000f000f7308 */ /* 0x001e240000001000 */
[----:B0-----:R-:W-:-:S06]  /*f900*/  VIADD R17, R15, 0xffffffe ;  /* 0x0ffffffe0f117836 */ /* 0x001fcc0000000000 */
[----:B------:R-:W0:Y:S02]  /*f910*/  F2I.FTZ.U32.TRUNC.NTZ R3, R17 ;  /* 0x0000001100037305 */ /* 0x000e24000021f000 */
[----:B0-----:R-:W-:Y:S01]  /*f920*/  IMAD.MOV R14, RZ, RZ, -R3 ;  /* 0x000000ffff0e7224 */ /* 0x001fe200078e0a03 */
[----:B------:R-:W-:Y:S06]  /*f930*/  @!P0 BRA `(.L_x_1112) ;  /* 0x0000000000088947 */ /* 0x000fec0003800000 */
[----:B------:R-:W-:-:S05]  /*f940*/  VIADD R13, R13, 0xffffffff ;  /* 0xffffffff0d0d7836 */ /* 0x000fca0000000000 */
[----:B------:R0:W1:Y:S02]  /*f950*/  SHFL.IDX PT, R16, R10, R13, 0x1f ;  /* 0x00001f0d0a107589 */ /* 0x00006400000e0000 */
.L_x_1112:
[----:B-1----:R-:W-:Y:S01]  /*f960*/  IMAD R16, R16, R9, R12 ;  /* 0x0000000910107224 */ /* 0x002fe200078e020c */
[----:B0-----:R-:W-:Y:S01]  /*f970*/  IABS R10, R8 ;  /* 0x00000008000a7213 */ /* 0x001fe20000000000 */
[----:B------:R-:W-:Y:S02]  /*f980*/  IMAD.MOV.U32 R2, RZ, RZ, R14 ;  /* 0x000000ffff027224 */ /* 0x000fe400078e000e */
[----:B------:R-:W-:Y:S02]  /*f990*/  IMAD.IADD R7, R7, 0x1, -R16 ;  /* 0x0000000107077824 */ /* 0x000fe400078e0a10 */
[----:B------:R-:W-:Y:S02]  /*f9a0*/  IMAD R13, R2, R11, RZ ;  /* 0x0000000b020d7224 */ /* 0x000fe400078e02ff */
[----:B------:R-:W-:Y:S01]  /*f9b0*/  IMAD.MOV.U32 R2, RZ, RZ, RZ ;  /* 0x000000ffff027224 */ /* 0x000fe200078e00ff */
[----:B------:R-:W-:Y:S01]  /*f9c0*/  IABS R4, R7 ;  /* 0x0000000700047213 */ /* 0x000fe20000000000 */
[----:B------:R-:W-:-:S02]  /*f9d0*/  IMAD.MOV R10, RZ, RZ, -R10 ;  /* 0x000000ffff0a7224 */ /* 0x000fc400078e0a0a */
[----:B------:R-:W-:-:S04]  /*f9e0*/  IMAD.HI.U32 R2, R3, R13, R2 ;  /* 0x0000000d03027227 */ /* 0x000fc800078e0002 */
[----:B------:R-:W-:Y:S02]  /*f9f0*/  IMAD.MOV.U32 R3, RZ, RZ, R4 ;  /* 0x000000ffff037224 */ /* 0x000fe400078e0004 */
[----:B------:R-:W-:Y:S02]  /*fa00*/  IMAD.MOV.U32 R4, RZ, RZ, R10 ;  /* 0x000000ffff047224 */ /* 0x000fe400078e000a */
[----:B------:R-:W-:-:S04]  /*fa10*/  IMAD.HI.U32 R2, R2, R3, RZ ;  /* 0x0000000302027227 */ /* 0x000fc800078e00ff */
[----:B------:R-:W-:Y:S01]  /*fa20*/  IMAD R4, R2, R4, R3 ;  /* 0x0000000402047224 */ /* 0x000fe200078e0203 */
[----:B------:R-:W-:-:S04]  /*fa30*/  LOP3.LUT R3, R7, R8, RZ, 0x3c, !PT ;  /* 0x0000000807037212 */ /* 0x000fc800078e3cff */
[----:B------:R-:W-:Y:S02]  /*fa40*/  ISETP.GT.U32.AND P1, PT, R11, R4, PT ;  /* 0x000000040b00720c */ /* 0x000fe40003f24070 */
[----:B------:R-:W-:-:S11]  /*fa50*/  ISETP.GE.AND P2, PT, R3, RZ, PT ;  /* 0x000000ff0300720c */ /* 0x000fd60003f46270 */
[----:B------:R-:W-:Y:S02]  /*fa60*/  @!P1 IMAD.IADD R4, R4, 0x1, -R11 ;  /* 0x0000000104049824 */ /* 0x000fe400078e0a0b */
[----:B------:R-:W-:Y:S01]  /*fa70*/  @!P1 VIADD R2, R2, 0x1 ;  /* 0x0000000102029836 */ /* 0x000fe20000000000 */
[----:B------:R-:W-:Y:S02]  /*fa80*/  ISETP.NE.AND P1, PT, R8, RZ, PT ;  /* 0x000000ff0800720c */ /* 0x000fe40003f25270 */
[----:B------:R-:W-:-:S13]  /*fa90*/  ISETP.GE.U32.AND P0, PT, R4, R11, PT ;  /* 0x0000000b0400720c */ /* 0x000fda0003f06070 */
[----:B------:R-:W-:-:S04]  /*faa0*/  @P0 VIADD R2, R2, 0x1 ;  /* 0x0000000102020836 */ /* 0x000fc80000000000 */
[----:B------:R-:W-:-:S04]  /*fab0*/  IMAD.MOV.U32 R3, RZ, RZ, R2 ;  /* 0x000000ffff037224 */ /* 0x000fc800078e0002 */
[----:B------:R-:W-:Y:S01]  /*fac0*/  @!P2 IMAD.MOV R3, RZ, RZ, -R3 ;  /* 0x000000ffff03a224 */ /* 0x000fe200078e0a03 */
[----:B------:R-:W-:-:S05]  /*fad0*/  @!P1 LOP3.LUT R3, RZ, R8, RZ, 0x33, !PT ;  /* 0x00000008ff039212 */ /* 0x000fca00078e33ff */
[----:B------:R-:W-:Y:S02]  /*fae0*/  IMAD R2, R6, R3, RZ ;  /* 0x0000000306027224 */ /* 0x000fe400078e02ff */
[----:B------:R-:W-:Y:S02]  /*faf0*/  IMAD.MOV R3, RZ, RZ, -R3 ;  /* 0x000000ffff037224 */ /* 0x000fe400078e0a03 */
[----:B------:R-:W-:Y:S02]  /*fb00*/  IMAD.MOV R4, RZ, RZ, -R2 ;  /* 0x000000ffff047224 */ /* 0x000fe400078e0a02 */
[----:B------:R-:W-:-:S03]  /*fb10*/  IMAD R7, R8, R3, R7 ;  /* 0x0000000308077224 */ /* 0x000fc600078e0207 */
[----:B------:R-:W-:Y:S01]  /*fb20*/  VIADDMNMX R4, R4, R9, R6, PT ;  /* 0x0000000904047246 */ /* 0x000fe20003800106 */
[----:B------:R-:W-:Y:S01]  /*fb30*/  IMAD.IADD R2, R7, 0x1, R2 ;  /* 0x0000000107027824 */ /* 0x000fe200078e0202 */
[----:B------:R-:W-:Y:S02]  /*fb40*/  IABS R3, R7 ;  /* 0x0000000700037213 */ /* 0x000fe40000000000 */
[----:B------:R-:W-:Y:S02]  /*fb50*/  R2UR UR9, R4 ;  /* 0x00000000040972ca */ /* 0x000fe400000e0000 */
[----:B------:R-:W-:-:S11]  /*fb60*/  R2UR UR8, R3 ;  /* 0x00000000030872ca */ /* 0x000fd600000e0000 */
[----:B------:R-:W-:Y:S02]  /*fb70*/  IABS R10, UR9 ;  /* 0x00000009000a7c13 */ /* 0x000fe40008000000 */
[----:B------:R-:W-:Y:S02]  /*fb80*/  IABS R3, UR9 ;  /* 0x0000000900037c13 */ /* 0x000fe40008000000 */
[----:B------:R-:W0:Y:S01]  /*fb90*/  I2F.RP R4, R10 ;  /* 0x0000000a00047306 */ /* 0x000e220000209400 */
[----:B------:R-:W-:Y:S02]  /*fba0*/  R2UR UR6, R10 ;  /* 0x000000000a0672ca */ /* 0x000fe400000e0000 */
[----:B------:R-:W-:-:S05]  /*fbb0*/  IMAD.MOV R3, RZ, RZ, -R3 ;  /* 0x000000ffff037224 */ /* 0x000fca00078e0a03 */
[----:B0-----:R-:W0:Y:S02]  /*fbc0*/  MUFU.RCP R4, R4 ;  /* 0x0000000400047308 */ /* 0x001e240000001000 */
[----:B0-----:R-:W-:-:S06]  /*fbd0*/  VIADD R6, R4, 0xffffffe ;  /* 0x0ffffffe04067836 */ /* 0x001fcc0000000000 */
[----:B------:R-:W0:Y:S02]  /*fbe0*/  F2I.FTZ.U32.TRUNC.NTZ R6, R6 ;  /* 0x0000000600067305 */ /* 0x000e24000021f000 */
[----:B0-----:R-:W-:-:S13]  /*fbf0*/  R2UR UR5, R6 ;  /* 0x00000000060572ca */ /* 0x001fda00000e0000 */
[----:B------:R-:W-:-:S04]  /*fc00*/  UIADD3 UR4, URZ, -UR5, URZ ;  /* 0x800000053f047290 */ /* 0x000fc8000fffe03f */
[----:B------:R-:W-:-:S03]  /*fc10*/  UIMAD UR6, UR4, UR6, URZ ;  /* 0x00000006040672a4 */ /* 0x000fc6000f8e023f */
[----:B------:R-:W-:Y:S02]  /*fc20*/  UMOV UR4, URZ ;  /* 0x0000003f00047c82 */ /* 0x000fe40008000000 */
[----:B------:R-:W-:-:S04]  /*fc30*/  UIMAD.WIDE.U32 UR4, UR5, UR6, UR4 ;  /* 0x00000006050472a5 */ /* 0x000fc8000f8e0004 */
[----:B------:R-:W-:-:S06]  /*fc40*/  UIMAD.WIDE.U32 UR4, UR5, UR8, URZ ;  /* 0x00000008050472a5 */ /* 0x000fcc000f8e003f */
[----:B------:R-:W-:Y:S01]  /*fc50*/  IMAD.U32 R4, RZ, RZ, UR5 ;  /* 0x00000005ff047e24 */ /* 0x000fe2000f8e00ff */
[----:B------:R-:W-:-:S03]  /*fc60*/  R2UR UR4, R7 ;  /* 0x00000000070472ca */ /* 0x000fc600000e0000 */
[----:B------:R-:W-:-:S05]  /*fc70*/  IMAD R3, R3, R4, UR8 ;  /* 0x0000000803037e24 */ /* 0x000fca000f8e0204 */
[----:B------:R-:W-:-:S05]  /*fc80*/  ISETP.GT.U32.AND P0, PT, R10, R3, PT ;  /* 0x000000030a00720c */ /* 0x000fca0003f04070 */
[----:B------:R-:W-:-:S08]  /*fc90*/  ULOP3.LUT UR4, UR4, UR9, URZ, 0x3c, !UPT ;  /* 0x0000000904047292 */ /* 0x000fd0000f8e3c3f */
[----:B------:R-:W-:Y:S01]  /*fca0*/  VOTEU.ANY UP1, P0 ;  /* 0x00000000003f7886 */ /* 0x000fe20000020100 */
[----:B------:R-:W-:-:S04]  /*fcb0*/  PLOP3.LUT P0, PT, PT, PT, UP1, 0x80, 0x0 ;  /* 0x000000000000781c */ /* 0x000fc80003f0f018 */
[----:B------:R-:W-:Y:S02]  /*fcc0*/  @!UP1 UIADD3 UR5, UR5, 0x1, URZ ;  /* 0x0000000105059890 */ /* 0x000fe4000fffe03f */
[----:B------:R-:W-:-:S07]  /*fcd0*/  UISETP.GE.AND UP1, UPT, UR4, URZ, UPT ;  /* 0x0000003f0400728c */ /* 0x000fce000bf26270 */
[----:B------:R-:W-:-:S05]  /*fce0*/  @!P0 IMAD.IADD R3, R3, 0x1, -R10 ;  /* 0x0000000103038824 */ /* 0x000fca00078e0a0a */
[----:B------:R-:W-:Y:S01]  /*fcf0*/  ISETP.GE.U32.AND P0, PT, R3, R10, PT ;  /* 0x0000000a0300720c */ /* 0x000fe20003f06070 */
[----:B------:R-:W-:-:S12]  /*fd00*/  IMAD R3, RZ, RZ, -UR9 ;  /* 0x80000009ff037e24 */ /* 0x000fd8000f8e02ff */
[----:B------:R-:W-:-:S05]  /*fd10*/  VOTEU.ANY UP0, P0 ;  /* 0x00000000003f7886 */ /* 0x000fca0000000100 */
[----:B------:R-:W-:Y:S02]  /*fd20*/  @UP0 UIADD3 UR5, UR5, 0x1, URZ ;  /* 0x0000000105050890 */ /* 0x000fe4000fffe03f */
[----:B------:R-:W-:Y:S02]  /*fd30*/  UISETP.NE.AND UP0, UPT, UR9, URZ, UPT ;  /* 0x0000003f0900728c */ /* 0x000fe4000bf05270 */
[----:B------:R-:W-:-:S09]  /*fd40*/  @!UP1 UIADD3 UR5, -UR5, URZ, URZ ;  /* 0x0000003f05059290 */ /* 0x000fd2000fffe13f */
[----:B------:R-:W-:-:S04]  /*fd50*/  @!UP0 ULOP3.LUT UR5, URZ, UR9, URZ, 0x33, !UPT ;  /* 0x000000093f058292 */ /* 0x000fc8000f8e333f */
[----:B------:R-:W-:Y:S02]  /*fd60*/  ULOP3.LUT UR4, URZ, UR5, URZ, 0x33, !UPT ;  /* 0x000000053f047292 */ /* 0x000fe4000f8e333f */
[----:B------:R-:W-:Y:S02]  /*fd70*/  IMAD R18, R3, UR5, R2 ;  /* 0x0000000503127c24 */ /* 0x000fe4000f8e0202 */
[----:B------:R-:W-:Y:S01]  /*fd80*/  UIADD3 UR4, UR7, UR4, URZ ;  /* 0x0000000407047290 */ /* 0x000fe2000fffe03f */
[----:B------:R-:W-:Y:S11]  /*fd90*/  BRA `(.L_x_1113) ;  /* 0x0000000000107947 */ /* 0x000ff60003800000 */
.L_x_1108:
[----:B------:R-:W0:Y:S01]  /*fda0*/  LDC R19, c[0x0][0xc3c] ;  /* 0x00030f00ff137b82 */ /* 0x000e220000000800 */
[----:B------:R-:W-:Y:S01]  /*fdb0*/  IMAD.MOV.U32 R16, RZ, RZ, R7 ;  /* 0x000000ffff107224 */ /* 0x000fe200078e0007 */
[----:B------:R-:W-:Y:S01]  /*fdc0*/  UMOV UR4, URZ ;  /* 0x0000003f00047c82 */ /* 0x000fe20008000000 */
[----:B------:R-:W-:-:S07]  /*fdd0*/  IMAD.MOV.U32 R18, RZ, RZ, RZ ;  /* 0x000000ffff127224 */ /* 0x000fce00078e00ff */
.L_x_1113:
[----:B------:R-:W-:Y:S01]  /*fde0*/  ISETP.NE.AND P0, PT, R5, RZ, PT ;  /* 0x000000ff0500720c */ /* 0x000fe20003f05270 */
[----:B------:R-:W-:-:S12]  /*fdf0*/  IMAD.U32 R17, RZ, RZ, UR4 ;  /* 0x00000004ff117e24 */ /* 0x000fd8000f8e00ff */
[----:B------:R-:W1:Y:S01]  /*fe00*/  @!P0 S2R R3, SR_CgaCtaId ;  /* 0x0000000000038919 */ /* 0x000e620000008800 */
[----:B------:R-:W-:-:S04]  /*fe10*/  @!P0 MOV R2, 0x400 ;  /* 0x0000040000028802 */ /* 0x000fc80000000f00 */
[----:B-1----:R-:W-:-:S05]  /*fe20*/  @!P0 LEA R2, R3, R2, 0x18 ;  /* 0x0000000203028211 */ /* 0x002fca00078ec0ff */
[----:B0-----:R0:W-:Y:S01]  /*fe30*/  @!P0 STS.128 [R2+0x19cd0], R16 ;  /* 0x019cd01002008388 */ /* 0x0011e20000000c00 */
[----:B------:R-:W-:Y:S06]  /*fe40*/  BAR.ARV 0x5, 0x200 ;  /* 0x0148000000007b1d */ /* 0x000fec0000002000 */
.L_x_1106:
[----:B------:R1:W-:Y:S01]  /*fe50*/  STL [R1+0x20], RZ ;  /* 0x000020ff01007387 */ /* 0x0003e20000100800 */
[----:B------:R-:W-:Y:S01]  /*fe60*/  ULDC UR5, c[0x0][0xc3c] ;  /* 0x00030f0000057ab9 */ /* 0x000fe20000000800 */
[----:B------:R-:W-:Y:S01]  /*fe70*/  IMAD.MOV.U32 R25, RZ, RZ, 0x1 ;  /* 0x00000001ff197424 */ /* 0x000fe200078e00ff */
[----:B------:R-:W-:Y:S01]  /*fe80*/  ISETP.GE.AND P0, PT, R19, UR5, PT ;  /* 0x0000000513007c0c */ /* 0x000fe2000bf06270 */
[----:B------:R-:W-:-:S12]  /*fe90*/  IMAD.MOV.U32 R24, RZ, RZ, RZ ;  /* 0x000000ffff187224 */ /* 0x000fd800078e00ff */
[----:B-1----:R-:W-:Y:S05]  /*fea0*/  @P0 BRA `(.L_x_1114) ;  /* 0x0000004c00580947 */ /* 0x002fea0003800000 */
[----:B------:R-:W0:Y:S01]  /*feb0*/  S2R R8, SR_TID.X ;  /* 0x0000000000087919 */ /* 0x000e220000002100 */
[----:B------:R-:W1:Y:S01]  /*fec0*/  S2UR UR5, SR_CgaCtaId ;  /* 0x00000000000579c3 */ /* 0x000e620000008800 */
[----:B------:R-:W-:Y:S01]  /*fed0*/  IMAD.SHL.U32 R7, R0, 0x800, RZ ;  /* 0x0000080000077824 */ /* 0x000fe200078e00ff */
        /* <DEDUP_REMOVED lines=16> */
[----:B------:R-:W-:Y:S02]  /*ffe0*/  LOP3.LUT R0, R5, 0x400, RZ, 0xc0, !PT ;  /* 0x0000040005007812 */ /* 0x000fe400078ec0ff */
[----:B------:R-:W-:Y:S02]  /*fff0*/  LOP3.LUT R4, R4, 0x10, R8, 0xf8, !PT ;  /* 0x0000001004047812 */ /* 0x000fe400078ef808 */
[----:B------:R-:W-:Y:S02]  /*10000*/  LOP3.LUT R3, R3, 0x10, R6, 0x78, !PT ;  /* 0x0000001003037812 */ /* 0x000fe400078e7806 */
[----:B------:R-:W-:-:S02]  /*10010*/  LOP3.LUT R4, R4, 0x380, R5, 0xf8, !PT ;  /* 0x0000038004047812 */ /* 0x000fc400078ef805 */
[----:B------:R-:W-:Y:S02]  /*10020*/  LOP3.LUT R2, R2, 0x400, R29, 0xf8, !PT ;  /* 0x0000040002027812 */ /* 0x000fe400078ef81d */
[----:B------:R-:W-:Y:S01]  /*10030*/  LOP3.LUT R0, R0, 0x800, R7, 0xf8, !PT ;  /* 0x0000080000007812 */ /* 0x000fe200078ef807 */
[----:B------:R-:W-:Y:S01]  /*10040*/  IMAD.SHL.U32 R7, R8, 0x2, RZ ;  /* 0x0000000208077824 */ /* 0x000fe200078e00ff */
[----:B------:R-:W-:Y:S02]  /*10050*/  LOP3.LUT R5, R4, 0x70, R29, 0x78, !PT ;  /* 0x0000007004057812 */ /* 0x000fe400078e781d */
[----:B------:R-:W-:Y:S02]  /*10060*/  LOP3.LUT R2, R2, R3, RZ, 0xfc, !PT ;  /* 0x0000000302027212 */ /* 0x000fe400078efcff */
[----:B------:R-:W-:Y:S01]  /*10070*/  LOP3.LUT R0, R0, R5, RZ, 0xfc, !PT ;  /* 0x0000000500007212 */ /* 0x000fe200078efcff */
[----:B-1----:R-:W-:Y:S01]  /*10080*/  IMAD.U32 R5, RZ, RZ, UR5 ;  /* 0x00000005ff057e24 */ /* 0x002fe2000f8e00ff */
[----:B------:R-:W-:Y:S01]  /*10090*/  LOP3.LUT R6, R29, 0x90, RZ, 0xc0, !PT ;  /* 0x000000901d067812 */ /* 0x000fe200078ec0ff */
[----:B------:R0:W-:Y:S03]  /*100a0*/  STL [R1+0x10], R2 ;  /* 0x0000100201007387 */ /* 0x0001e60000100800 */
[----:B------:R-:W-:Y:S01]  /*100b0*/  LOP3.LUT R6, R6, 0x10, R7, 0x78, !PT ;  /* 0x0000001006067812 */ /* 0x000fe200078e7807 */
[----:B------:R1:W-:Y:S01]  /*100c0*/  STL [R1+0xc], R0 ;  /* 0x00000c0001007387 */ /* 0x0003e20000100800 */
[----:B------:R-:W-:-:S02]  /*100d0*/  LOP3.LUT R7, R8, 0x7f, RZ, 0xc0, !PT ;  /* 0x0000007f08077812 */ /* 0x000fc400078ec0ff */
[----:B------:R-:W-:Y:S02]  /*100e0*/  LOP3.LUT R3, R6, 0x760, R29, 0xf8, !PT ;  /* 0x0000076006037812 */ /* 0x000fe400078ef81d */
[----:B------:R-:W-:Y:S01]  /*100f0*/  LEA R22, R5, R22, 0x18 ;  /* 0x0000001605167211 */ /* 0x000fe200078ec0ff */
[----:B0-----:R-:W-:Y:S01]  /*10100*/  IMAD.MOV.U32 R2, RZ, RZ, 0x40 ;  /* 0x00000040ff027424 */ /* 0x001fe200078e00ff */
[----:B------:R-:W-:Y:S01]  /*10110*/  LOP3.LUT R29, R29, 0x10, RZ, 0xc0, !PT ;  /* 0x000000101d1d7812 */ /* 0x000fe200078ec0ff */
[----:B------:R0:W-:Y:S01]  /*10120*/  STL [R1+0x8], R3 ;  /* 0x0000080301007387 */ /* 0x0001e20000100800 */
[----:B-1----:R-:W-:Y:S02]  /*10130*/  IMAD.SHL.U32 R0, R8, 0x40, RZ ;  /* 0x0000004008007824 */ /* 0x002fe400078e00ff */
[----:B------:R-:W-:Y:S01]  /*10140*/  SEL R2, R2, 0xffffffc0, !P0 ;  /* 0xffffffc002027807 */ /* 0x000fe20004000000 */
[----:B------:R0:W-:Y:S01]  /*10150*/  STL [R1+0x4], R5 ;  /* 0x0000040501007387 */ /* 0x0001e20000100800 */
[----:B------:R-:W-:-:S02]  /*10160*/  LOP3.LUT R2, R29, 0x40, RZ, 0xfc, !PT ;  /* 0x000000401d027812 */ /* 0x000fc400078efcff */
[----:B------:R-:W-:Y:S01]  /*10170*/  LOP3.LUT R4, R0, 0x40, RZ, 0xc0, !PT ;  /* 0x0000004000047812 */ /* 0x000fe200078ec0ff */
[----:B------:R0:W-:Y:S01]  /*10180*/  STL [R1+0x20], RZ ;  /* 0x000020ff01007387 */ /* 0x0001e20000100800 */
[----:B------:R-:W-:-:S04]  /*10190*/  SHF.R.U32.HI R0, RZ, 0x1, R7 ;  /* 0x00000001ff007819 */ /* 0x000fc80000011607 */
[----:B------:R-:W-:Y:S01]  /*101a0*/  LOP3.LUT R0, R0, R4, RZ, 0xfc, !PT ;  /* 0x0000000400007212 */ /* 0x000fe200078efcff */
[----:B------:R-:W-:Y:S01]  /*101b0*/  IMAD.IADD R0, R22, 0x1, R3 ;  /* 0x0000000116007824 */ /* 0x000fe200078e0203 */
[----:B------:R-:W-:-:S04]  /*101c0*/  LOP3.LUT R4, R29, 0x20, RZ, 0xfc, !PT ;  /* 0x000000201d047812 */ /* 0x000fc800078efcff */
[----:B------:R0:W-:Y:S03]  /*101d0*/  STL [R1+0x14], R0 ;  /* 0x0000140001007387 */ /* 0x0001e60000100800 */
.L_x_1195:
[----:B012---:R-:W0:Y:S08]  /*101e0*/  LDC.64 R2, c[0x0][0xa28] ;  /* 0x00028a00ff027b82 */ /* 0x007e300000000a00 */
[----:B------:R-:W1:Y:S01]  /*101f0*/  LDC.64 R4, c[0x0][0xa18] ;  /* 0x00028600ff047b82 */ /* 0x000e620000000a00 */
[----:B0-----:R-:W-:-:S04]  /*10200*/  ISETP.NE.U32.AND P0, PT, R2, RZ, PT ;  /* 0x000000ff0200720c */ /* 0x001fc80003f05070 */
[----:B------:R-:W-:-:S13]  /*10210*/  ISETP.NE.AND.EX P0, PT, R3, RZ, PT, P0 ;  /* 0x000000ff0300720c */ /* 0x000fda0003f05300 */
[----:B------:R-:W0:Y:S02]  /*10220*/  @P0 LDC.64 R2, c[0x0][0xa28] ;  /* 0x00028a00ff020b82 */ /* 0x000e240000000a00 */
[----:B0-----:R-:W-:-:S05]  /*10230*/  @P0 IMAD.WIDE R2, R19, 0x4, R2 ;  /* 0x0000000413020825 */ /* 0x001fca00078e0202 */
[----:B------:R0:W2:Y:S01]  /*10240*/  @P0 LDG.E R0, desc[UR54][R2.64] ;  /* 0x0000003602000981 */ /* 0x0000a2000c1e1900 */
[----:B-1----:R-:W-:Y:S01]  /*10250*/  ISETP.NE.U32.AND P2, PT, R4, RZ, PT ;  /* 0x000000ff0400720c */ /* 0x002fe20003f45070 */
[----:B------:R-:W-:Y:S01]  /*10260*/  UMOV UR36, URZ ;  /* 0x0000003f00247c82 */ /* 0x000fe20008000000 */
[----:B------:R-:W-:Y:S02]  /*10270*/  LOP3.LUT R23, R23, 0xffffffdf, RZ, 0xc0, !PT ;  /* 0xffffffdf17177812 */ /* 0x000fe400078ec0ff */
[----:B------:R-:W-:Y:S02]  /*10280*/  ISETP.NE.AND.EX P2, PT, R5, RZ, PT, P2 ;  /* 0x000000ff0500720c */ /* 0x000fe40003f45320 */
[----:B------:R-:W1:Y:S08]  /*10290*/  LDC.64 R4, c[0x0][0xa00] ;  /* 0x00028000ff047b82 */ /* 0x000e700000000a00 */
[----:B0-----:R-:W0:Y:S02]  /*102a0*/  LDC.64 R2, c[0x0][0xa00] ;  /* 0x00028000ff027b82 */ /* 0x001e240000000a00 */
[----:B0-----:R-:W-:-:S04]  /*102b0*/  ISETP.NE.U32.AND P1, PT, R2, RZ, PT ;  /* 0x000000ff0200720c */ /* 0x001fc80003f25070 */
[----:B------:R-:W-:Y:S02]  /*102c0*/  ISETP.NE.AND.EX P3, PT, R3, RZ, PT, P1 ;  /* 0x000000ff0300720c */ /* 0x000fe40003f65310 */
[----:B------:R-:W0:Y:S01]  /*102d0*/  @P2 LDC.64 R2, c[0x0][0xa18] ;  /* 0x00028600ff022b82 */ /* 0x000e220000000a00 */
[----:B------:R-:W-:-:S10]  /*102e0*/  IMAD.MOV.U32 R17, RZ, RZ, RZ ;  /* 0x000000ffff117224 */ /* 0x000fd400078e00ff */
[----:B------:R-:W-:Y:S01]  /*102f0*/  @P3 LOP3.LUT R23, R23, 0x20, RZ, 0xfc, !PT ;  /* 0x0000002017173812 */ /* 0x000fe200078efcff */
[----:B0-----:R-:W-:Y:S01]  /*10300*/  @P2 IMAD.WIDE R2, R19, 0x4, R2 ;  /* 0x0000000413022825 */ /* 0x001fe200078e0202 */
[----:B--2---:R-:W-:-:S04]  /*10310*/  @P0 R2UR UR36, R0 ;  /* 0x00000000002402ca */ /* 0x004fc800000e0000 */
[----:B------:R1:W2:Y:S02]  /*10320*/  @P2 LDG.E R0, desc[UR54][R2.64] ;  /* 0x0000003602002981 */ /* 0x0002a4000c1e1900 */
[----:B-1----:R-:W-:-:S05]  /*10330*/  IMAD.WIDE R2, R19, 0x4, R4 ;  /* 0x0000000413027825 */ /* 0x002fca00078e0204 */
[----:B------:R0:W5:Y:S01]  /*10340*/  @P3 LDG.E R17, desc[UR54][R2.64] ;  /* 0x0000003602113981 */ /* 0x000162000c1e1900 */
[----:B--2---:R-:W-:Y:S01]  /*10350*/  @P2 R2UR UR38, R0 ;  /* 0x00000000002622ca */ /* 0x004fe200000e0000 */
[----:B0-----:R-:W-:-:S14]  /*10360*/  @P2 BRA `(.L_x_1115) ;  /* 0x00000000001c2947 */ /* 0x001fdc0003800000 */
[----:B------:R-:W-:Y:S01]  /*10370*/  ULDC UR38, c[0x0][0x288] ;  /* 0x0000a20000267ab9 */ /* 0x000fe20000000800 */
[----:B------:R-:W-:Y:S05]  /*10380*/  @!P3 BRA `(.L_x_1115) ;  /* 0x000000000014b947 */ /* 0x000fea0003800000 */
[----:B------:R-:W2:Y:S04]  /*10390*/  LDG.E R4, desc[UR54][R2.64] ;  /* 0x0000003602047981 */ /* 0x000ea8000c1e1900 */
[----:B------:R-:W3:Y:S01]  /*103a0*/  LDG.E R0, desc[UR54][R2.64+0x4] ;  /* 0x0000043602007981 */ /* 0x000ee2000c1e1900 */
[----:B--2---:R-:W-:Y:S02]  /*103b0*/  R2UR UR5, R4 ;  /* 0x00000000040572ca */ /* 0x004fe400000e0000 */
[----:B---3--:R-:W-:-:S13]  /*103c0*/  R2UR UR38, R0 ;  /* 0x00000000002672ca */ /* 0x008fda00000e0000 */
[----:B------:R-:W-:-:S12]  /*103d0*/  UIADD3 UR38, -UR5, UR38, URZ ;  /* 0x0000002605267290 */ /* 0x000fd8000fffe13f */
.L_x_1115:
[----:B------:R-:W-:Y:S01]  /*103e0*/  ULDC.64 UR6, c[0x0][0x418] ;  /* 0x0001060000067ab9 */ /* 0x000fe20000000a00 */
[----:B------:R-:W-:Y:S01]  /*103f0*/  ULDC UR5, c[0x0][0x424] ;  /* 0x0001090000057ab9 */ /* 0x000fe20000000800 */
[----:B------:R-:W-:Y:S01]  /*10400*/  UISETP.NE.U32.AND UP0, UPT, UR6, URZ, UPT ;  /* 0x0000003f0600728c */ /* 0x000fe2000bf05070 */
[----:B------:R-:W-:-:S03]  /*10410*/  ULDC UR40, c[0x0][0x2f0] ;  /* 0x0000bc0000287ab9 */ /* 0x000fc60000000800 */
[----:B------:R-:W-:-:S03]  /*10420*/  UISETP.NE.AND.EX UP0, UPT, UR7, URZ, UPT, UP0 ;  /* 0x0000003f0700728c */ /* 0x000fc6000bf05300 */
[----:B------:R-:W-:Y:S01]  /*10430*/  ULDC.64 UR6, c[0x0][0xa20] ;  /* 0x0002880000067ab9 */ /* 0x000fe20000000a00 */
[----:B------:R-:W-:Y:S01]  /*10440*/  USEL UR5, UR5, 0x1, UP0 ;  /* 0x0000000105057887 */ /* 0x000fe20008000000 */
[----:B------:R-:W-:-:S03]  /*10450*/  ISETP.NE.U32.AND P0, PT, RZ, UR6, PT ;  /* 0x00000006ff007c0c */ /* 0x000fc6000bf05070 */
[----:B------:R-:W-:Y:S01]  /*10460*/  UIMAD UR40, UR5, UR40, URZ ;  /* 0x00000028052872a4 */ /* 0x000fe2000f8e023f */
[----:B------:R-:W-:-:S13]  /*10470*/  ISETP.NE.AND.EX P0, PT, RZ, UR7, PT, P0 ;  /* 0x00000007ff007c0c */ /* 0x000fda000bf05300 */
[----:B------:R-:W-:Y:S05]  /*10480*/  @!P0 BRA `(.L_x_1116) ;  /* 0x0000000000148947 */ /* 0x000fea0003800000 */
[----:B------:R-:W0:Y:S02]  /*10490*/  LDC.64 R2, c[0x0][0xa20] ;  /* 0x00028800ff027b82 */ /* 0x000e240000000a00 */
[----:B0-----:R-:W-:-:S06]  /*104a0*/  IMAD.WIDE R2, R19, 0x4, R2 ;  /* 0x0000000413027825 */ /* 0x001fcc00078e0202 */
[----:B------:R-:W2:Y:S02]  /*104b0*/  LDG.E R2, desc[UR54][R2.64] ;  /* 0x0000003602027981 */ /* 0x000ea4000c1e1900 */
[----:B--2---:R-:W-:Y:S01]  /*104c0*/  R2UR UR40, R2 ;  /* 0x00000000022872ca */ /* 0x004fe200000e0000 */
[----:B------:R-:W-:-:S14]  /*104d0*/  BRA `(.L_x_1117) ;  /* 0x00000000002c7947 */ /* 0x000fdc0003800000 */
.L_x_1116:
        /* <DEDUP_REMOVED lines=11> */
.L_x_1117:
[----:B------:R-:W-:Y:S01]  /*10590*/  ULDC UR5, c[0x0][0x448] ;  /* 0x0001120000057ab9 */ /* 0x000fe20000000800 */
[----:B------:R-:W-:Y:S02]  /*105a0*/  UIMAD UR39, UR4, 0xc0, URZ ;  /* 0x000000c0042778a4 */ /* 0x000fe4000f8e023f */
[----:B------:R-:W-:Y:S02]  /*105b0*/  UISETP.NE.AND UP0, UPT, UR5, 0x1, UPT ;  /* 0x000000010500788c */ /* 0x000fe4000bf05270 */
[----:B------:R-:W-:Y:S01]  /*105c0*/  UIADD3 UR8, UR39, 0xbf, URZ ;  /* 0x000000bf27087890 */ /* 0x000fe2000fffe03f */
[----:B------:R-:W-:Y:S01]  /*105d0*/  ULDC.64 UR4, c[0x0][0x9e0] ;  /* 0x0002780000047ab9 */ /* 0x000fe20000000a00 */
[----:B------:R-:W-:Y:S02]  /*105e0*/  UP2UR UR46, UPR, URZ, 0x1 ;  /* 0x000000013f2e7883 */ /* 0x000fe40008000000 */
[----:B------:R-:W-:-:S05]  /*105f0*/  UIADD3 UR40, -UR36, UR40, URZ ;  /* 0x0000002824287290 */ /* 0x000fca000fffe13f */
[----:B------:R-:W-:Y:S01]  /*10600*/  @UP0 ULDC UR6, c[0x0][0x44c] ;  /* 0x0001130000060ab9 */ /* 0x000fe20000000800 */
[----:B------:R-:W-:Y:S01]  /*10610*/  @UP0 ULDC UR10, c[0x0][0x450] ;  /* 0x00011400000a0ab9 */ /* 0x000fe20000000800 */
[----:B------:R-:W-:Y:S02]  /*10620*/  UIMAD.WIDE.U32 UR6, UR8, UR6, URZ ;  /* 0x00000006080672a5 */ /* 0x000fe4000f8e003f */
[----:B------:R-:W-:Y:S02]  /*10630*/  UIADD3 UR9, UR40, 0x1, -UR38 ;  /* 0x0000000128097890 */ /* 0x000fe4000fffe826 */
[----:B------:R-:W-:Y:S02]  /*10640*/  @UP0 USHF.R.U32.HI UR8, URZ, UR10, UR7 ;  /* 0x0000000a3f080299 */ /* 0x000fe40008011607 */
[----:B------:R-:W-:Y:S02]  /*10650*/  UISETP.GE.AND UP0, UPT, UR5, 0x1, UPT ;  /* 0x000000010500788c */ /* 0x000fe4000bf06270 */
[----:B------:R-:W-:-:S04]  /*10660*/  UIADD3 UR9, UR9, UR8, URZ ;  /* 0x0000000809097290 */ /* 0x000fc8000fffe03f */
[----:B------:R-:W-:Y:S01]  /*10670*/  PLOP3.LUT P1, PT, PT, PT, UP0, 0x80, 0x0 ;  /* 0x000000000000781c */ /* 0x000fe20003f2f008 */
[----:B------:R-:W-:-:S12]  /*10680*/  UIADD3 UR4, UR9, UR4, URZ ;  /* 0x0000000409047290 */ /* 0x000fd8000fffe03f */
[----:B------:R-:W-:Y:S05]  /*10690*/  @!P1 BRA `(.L_x_1118) ;  /* 0x0000000000449947 */ /* 0x000fea0003800000 */
        /* <DEDUP_REMOVED lines=10> */
.L_x_1119:
[----:B------:R-:W-:-:S11]  /*10740*/  UISETP.NE.AND UP0, UPT, UR5, 0x1, UPT ;  /* 0x000000010500788c */ /* 0x000fd6000bf05270 */
[----:B------:R-:W-:Y:S02]  /*10750*/  @UP0 ULDC.64 UR10, c[0x0][0x9e8] ;  /* 0x00027a00000a0ab9 */ /* 0x000fe40000000a00 */
[----:B------:R-:W-:-:S04]  /*10760*/  UIMAD.WIDE.U32 UR6, UR8, UR10, URZ ;  /* 0x0000000a080672a5 */ /* 0x000fc8000f8e003f */
[----:B------:R-:W-:-:S12]  /*10770*/  @UP0 USHF.R.U32.HI UR8, URZ, UR11, UR7 ;  /* 0x0000000b3f080299 */ /* 0x000fd80008011607 */
.L_x_1120:
[----:B------:R-:W-:-:S04]  /*10780*/  UIMAD UR8, UR8, UR5, UR5 ;  /* 0x00000005080872a4 */ /* 0x000fc8000f8e0205 */
[----:B------:R-:W-:-:S04]  /*10790*/  UISETP.LT.AND UP0, UPT, UR4, UR8, UPT ;  /* 0x000000080400728c */ /* 0x000fc8000bf01270 */
[----:B------:R-:W-:-:S12]  /*107a0*/  USEL UR4, UR4, UR8, UP0 ;  /* 0x0000000804047287 */ /* 0x000fd80008000000 */
.L_x_1118:
[----:B------:R-:W-:Y:S02]  /*107b0*/  UISETP.NE.AND UP0, UPT, UR46, URZ, UPT ;  /* 0x0000003f2e00728c */ /* 0x000fe4000bf05270 */
[----:B------:R-:W-:Y:S02]  /*107c0*/  UIADD3 UR8, UR40, 0x7f, URZ ;  /* 0x0000007f28087890 */ /* 0x000fe4000fffe03f */
[----:B------:R-:W-:Y:S02]  /*107d0*/  UIADD3 UR9, UR4, 0x7f, URZ ;  /* 0x0000007f04097890 */ /* 0x000fe4000fffe03f */
[----:B------:R-:W-:Y:S02]  /*107e0*/  USHF.R.S32.HI UR4, URZ, 0x1f, UR8 ;  /* 0x0000001f3f047899 */ /* 0x000fe40008011408 */
[----:B------:R-:W-:Y:S02]  /*107f0*/  USHF.R.S32.HI UR10, URZ, 0x1f, UR9 ;  /* 0x0000001f3f0a7899 */ /* 0x000fe40008011409 */
[----:B------:R-:W-:Y:S01]  /*10800*/  ULEA.HI UR4, UR4, UR8, URZ, 0x7 ;  /* 0x0000000804047291 */ /* 0x000fe2000f8f383f */
[----:B------:R-:W-:Y:S01]  /*10810*/  @UP0 ULDC UR6, c[0x0][0x44c] ;  /* 0x0001130000060ab9 */ /* 0x000fe20000000800 */
[----:B------:R-:W-:-:S02]  /*10820*/  ULEA.HI UR10, UR10, UR9, URZ, 0x7 ;  /* 0x000000090a0a7291 */ /* 0x000fc4000f8f383f */
[----:B------:R-:W-:Y:S01]  /*10830*/  UIMAD.WIDE.U32 UR6, UR39, UR6, URZ ;  /* 0x00000006270672a5 */ /* 0x000fe2000f8e003f */
[----:B------:R-:W-:Y:S01]  /*10840*/  @UP0 ULDC UR9, c[0x0][0x450] ;  /* 0x0001140000090ab9 */ /* 0x000fe20000000800 */
[----:B------:R-:W-:Y:S02]  /*10850*/  UMOV UR8, UR39 ;  /* 0x0000002700087c82 */ /* 0x000fe40008000000 */
[----:B------:R-:W-:Y:S02]  /*10860*/  @UP0 USHF.R.U32.HI UR8, URZ, UR9, UR7 ;  /* 0x000000093f080299 */ /* 0x000fe40008011607 */
[----:B------:R-:W-:Y:S02]  /*10870*/  USHF.R.S32.HI UR4, URZ, 0x7, UR4 ;  /* 0x000000073f047899 */ /* 0x000fe40008011404 */
[----:B------:R-:W-:Y:S02]  /*10880*/  USHF.R.S32.HI UR10, URZ, 0x7, UR10 ;  /* 0x000000073f0a7899 */ /* 0x000fe4000801140a */
[----:B------:R-:W-:-:S02]  /*10890*/  UIADD3 UR6, UR8, UR40, -UR38 ;  /* 0x0000002808067290 */ /* 0x000fc4000fffe826 */
[----:B------:R-:W-:Y:S01]  /*108a0*/  UISETP.LT.AND UP0, UPT, UR4, UR10, UPT ;  /* 0x0000000a0400728c */ /* 0x000fe2000bf01270 */
[----:B------:R-:W-:-:S03]  /*108b0*/  ULDC UR8, c[0x0][0x9dc] ;  /* 0x0002770000087ab9 */ /* 0x000fc60000000800 */
[----:B------:R-:W-:Y:S02]  /*108c0*/  USEL UR41, UR4, UR10, UP0 ;  /* 0x0000000a04297287 */ /* 0x000fe40008000000 */
[----:B------:R-:W-:Y:S01]  /*108d0*/  UIADD3 UR8, UR6, -UR8, URZ ;  /* 0x8000000806087290 */ /* 0x000fe2000fffe03f */
[----:B------:R-:W-:Y:S11]  /*108e0*/  @!P1 BRA `(.L_x_1121) ;  /* 0x0000000000489947 */ /* 0x000ff60003800000 */
[----:B------:R-:W-:Y:S02]  /*108f0*/  UMOV UR4, UR6 ;  /* 0x0000000600047c82 */ /* 0x000fe40008000000 */
        /* <DEDUP_REMOVED lines=10> */
.L_x_1122:
[----:B------:R-:W-:-:S11]  /*109a0*/  UISETP.NE.AND UP0, UPT, UR5, 0x1, UPT ;  /* 0x000000010500788c */ /* 0x000fd6000bf05270 */
[----:B------:R-:W-:Y:S02]  /*109b0*/  @UP0 ULDC.64 UR10, c[0x0][0x9e8] ;  /* 0x00027a00000a0ab9 */ /* 0x000fe40000000a00 */
[----:B------:R-:W-:-:S04]  /*109c0*/  UIMAD.WIDE.U32 UR6, UR4, UR10, URZ ;  /* 0x0000000a040672a5 */ /* 0x000fc8000f8e003f */
[----:B------:R-:W-:-:S12]  /*109d0*/  @UP0 USHF.R.U32.HI UR4, URZ, UR11, UR7 ;  /* 0x0000000b3f040299 */ /* 0x000fd80008011607 */
.L_x_1123:
[----:B------:R-:W-:-:S04]  /*109e0*/  UIMAD UR4, UR4, UR5, URZ ;  /* 0x00000005040472a4 */ /* 0x000fc8000f8e023f */
[----:B------:R-:W-:-:S04]  /*109f0*/  UISETP.LT.AND UP0, UPT, UR8, UR4, UPT ;  /* 0x000000040800728c */ /* 0x000fc8000bf01270 */
[----:B------:R-:W-:-:S12]  /*10a00*/  USEL UR8, UR8, UR4, !UP0 ;  /* 0x0000000408087287 */ /* 0x000fd8000c000000 */
.L_x_1121:
        /* <DEDUP_REMOVED lines=26> */
.L_x_1125:
        /* <DEDUP_REMOVED lines=20> */
.L_x_1128:
[----:B------:R-:W-:Y:S05]  /*10cf0*/  BSYNC B6 ;  /* 0x0000000000067941 */ /* 0x000fea0003800000 */
.L_x_1127:
        /* <DEDUP_REMOVED lines=22> */
.L_x_1130:
[----:B------:R-:W-:Y:S05]  /*10e60*/  BSYNC B6 ;  /* 0x0000000000067941 */ /* 0x000fea0003800000 */
.L_x_1129:
        /* <DEDUP_REMOVED lines=20> */
.L_x_1132:
[----:B------:R-:W-:Y:S05]  /*10fb0*/  BSYNC B6 ;  /* 0x0000000000067941 */ /* 0x000fea0003800000 */
.L_x_1131:
        /* <DEDUP_REMOVED lines=19> */
.L_x_1134:
[----:B------:R-:W-:Y:S05]  /*110f0*/  BSYNC B6 ;  /* 0x0000000000067941 */ /* 0x000fea0003800000 */
.L_x_1133:
[----:B------:R-:W0:Y:S01]  /*11100*/  LDC.64 R2, c[0x0][0x9f8] ;  /* 0x00027e00ff027b82 */ /* 0x000e220000000a00 */
[----:B------:R-:W-:-:S07]  /*11110*/  IMAD.MOV.U32 R27, RZ, RZ, R19 ;  /* 0x000000ffff1b7224 */ /* 0x000fce00078e0013 */
[----:B------:R-:W1:Y:S01]  /*11120*/  LDC R4, c[0x0][0x430] ;  /* 0x00010c00ff047b82 */ /* 0x000e620000000800 */
[----:B------:R-:W2:Y:S01]  /*11130*/  S2R R21, SR_TID.X ;  /* 0x0000000000157919 */ /* 0x000ea20000002100 */
[----:B------:R-:W3:Y:S01]  /*11140*/  S2R R20, SR_TID.X ;  /* 0x0000000000147919 */ /* 0x000ee20000002100 */
[----:B------:R-:W-:-:S05]  /*11150*/  IMAD.U32 R7, RZ, RZ, UR41 ;  /* 0x00000029ff077e24 */ /* 0x000fca000f8e00ff */
[----:B------:R-:W4:Y:S01]  /*11160*/  LDC R11, c[0x0][0x2f4] ;  /* 0x0000bd00ff0b7b82 */ /* 0x000f220000000800 */
[----:B0-----:R-:W-:-:S04]  /*11170*/  ISETP.NE.U32.AND P0, PT, R2, RZ, PT ;  /* 0x000000ff0200720c */ /* 0x001fc80003f05070 */
[----:B------:R-:W-:-:S13]  /*11180*/  ISETP.NE.AND.EX P0, PT, R3, RZ, PT, P0 ;  /* 0x000000ff0300720c */ /* 0x000fda0003f05300 */
[----:B------:R-:W0:Y:S02]  /*11190*/  @P0 LDC.64 R2, c[0x0][0x9f8] ;  /* 0x00027e00ff020b82 */ /* 0x000e240000000a00 */
[----:B0-----:R-:W-:-:S05]  /*111a0*/  @P0 IMAD.WIDE R2, R19, 0x4, R2 ;  /* 0x0000000413020825 */ /* 0x001fca00078e0202 */
[----:B------:R0:W4:Y:S01]  /*111b0*/  @P0 LDG.E R27, desc[UR54][R2.64] ;  /* 0x00000036021b0981 */ /* 0x000122000c1e1900 */
[----:B-1----:R-:W-:Y:S01]  /*111c0*/  ISETP.NE.AND P1, PT, R4, 0x1, PT ;  /* 0x000000010400780c */ /* 0x002fe20003f25270 */
[----:B--2---:R-:W-:Y:S01]  /*111d0*/  IMAD.SHL.U32 R21, R21, 0x40, RZ ;  /* 0x0000004015157824 */ /* 0x004fe200078e00ff */
[----:B---3--:R-:W-:Y:S02]  /*111e0*/  LOP3.LUT R20, R20, 0x7f, RZ, 0xc0, !PT ;  /* 0x0000007f14147812 */ /* 0x008fe400078ec0ff */
[----:B------:R-:W-:Y:S02]  /*111f0*/  LEA R7, R7, 0xffffff80, 0x7 ;  /* 0xffffff8007077811 */ /* 0x000fe400078e38ff */
[----:B------:R-:W-:Y:S02]  /*11200*/  SHF.R.U32.HI R20, RZ, 0x1, R20 ;  /* 0x00000001ff147819 */ /* 0x000fe40000011614 */
[----:B------:R-:W-:Y:S02]  /*11210*/  LOP3.LUT R21, R21, 0x40, RZ, 0xc0, !PT ;  /* 0x0000004015157812 */ /* 0x000fe400078ec0ff */
[----:B------:R-:W-:-:S02]  /*11220*/  LOP3.LUT R23, R23, 0xffffffef, RZ, 0xc0, !PT ;  /* 0xffffffef17177812 */ /* 0x000fc400078ec0ff */
[----:B------:R-:W-:Y:S01]  /*11230*/  LOP3.LUT R0, R7, R20, R21, 0xfe, !PT ;  /* 0x0000001407007212 */ /* 0x000fe200078efe15 */
[----:B0-----:R-:W0:Y:S01]  /*11240*/  @P1 LDC R3, c[0x0][0x434] ;  /* 0x00010d00ff031b82 */ /* 0x001e220000000800 */
[----:B----4-:R-:W-:Y:S02]  /*11250*/  ISETP.GE.AND P3, PT, R29, R11, PT ;  /* 0x0000000b1d00720c */ /* 0x010fe40003f66270 */
[C---:B------:R-:W-:Y:S01]  /*11260*/  ISETP.GE.AND P0, PT, R0.reuse, UR40, PT ;  /* 0x0000002800007c0c */ /* 0x040fe2000bf06270 */
[----:B------:R-:W-:Y:S01]  /*11270*/  VIADD R0, R0, UR36 ;  /* 0x0000002400007c36 */ /* 0x000fe20008000000 */
[----:B------:R-:W-:-:S03]  /*11280*/  @P1 LOP3.LUT R23, R23, 0x10, RZ, 0xfc, !PT ;  /* 0x0000001017171812 */ /* 0x000fc600078efcff */
[----:B------:R-:W1:Y:S01]  /*11290*/  @P1 LDC R2, c[0x0][0x438] ;  /* 0x00010e00ff021b82 */ /* 0x000e620000000800 */
[----:B------:R-:W-:Y:S02]  /*112a0*/  IMAD.MOV.U32 R8, RZ, RZ, R0 ;  /* 0x000000ffff087224 */ /* 0x000fe400078e0000 */
[----:B0-----:R-:W-:-:S05]  /*112b0*/  @P1 IMAD.HI.U32 R3, R0, R3, RZ ;  /* 0x0000000300031227 */ /* 0x001fca00078e00ff */
[----:B-1----:R-:W-:Y:S02]  /*112c0*/  @P1 SHF.R.U32.HI R8, RZ, R2, R3 ;  /* 0x00000002ff081219 */ /* 0x002fe40000011603 */
[----:B------:R-:W0:Y:S02]  /*112d0*/  @!P0 LDC.64 R2, c[0x0][0x428] ;  /* 0x00010a00ff028b82 */ /* 0x000e240000000a00 */
[--C-:B------:R-:W-:Y:S01]  /*112e0*/  @!P0 SHF.R.S32.HI R9, RZ, 0x1f, R8.reuse ;  /* 0x0000001fff098819 */ /* 0x100fe20000011408 */
[----:B------:R-:W-:-:S04]  /*112f0*/  IMAD.MOV R6, RZ, RZ, -R8 ;  /* 0x000000ffff067224 */ /* 0x000fc800078e0a08 */
[----:B------:R-:W-:Y:S02]  /*11300*/  IMAD R6, R4, R6, R0 ;  /* 0x0000000604067224 */ /* 0x000fe400078e0200 */
[----:B------:R-:W1:Y:S01]  /*11310*/  @!P0 LDC.64 R4, c[0x0][0x418] ;  /* 0x00010600ff048b82 */ /* 0x000e620000000a00 */
[----:B------:R-:W-:Y:S02]  /*11320*/  LOP3.LUT R12, R29, 0x20, RZ, 0xfc, !PT ;  /* 0x000000201d0c7812 */ /* 0x000fe400078efcff */
[----:B------:R-:W-:Y:S01]  /*11330*/  LOP3.LUT R23, R23, 0xfffffff7, RZ, 0xc0, !PT ;  /* 0xfffffff717177812 */ /* 0x000fe200078ec0ff */
[----:B------:R-:W-:-:S03]  /*11340*/  IMAD.U32 R13, RZ, RZ, UR43 ;  /* 0x0000002bff0d7e24 */ /* 0x000fc6000f8e00ff */
[----:B------:R-:W-:Y:S02]  /*11350*/  @P3 LOP3.LUT R23, R23, 0x8, RZ, 0xfc, !PT ;  /* 0x0000000817173812 */ /* 0x000fe400078efcff */
[----:B------:R-:W-:Y:S02]  /*11360*/  ISETP.NE.AND P2, PT, R13, 0x3, PT ;  /* 0x000000030d00780c */ /* 0x000fe40003f45270 */
[----:B------:R-:W-:-:S04]  /*11370*/  LOP3.LUT R23, R23, 0xfffffffe, RZ, 0xc0, !PT ;  /* 0xfffffffe17177812 */ /* 0x000fc800078ec0ff */
[----:B------:R-:W-:Y:S01]  /*11380*/  LOP3.LUT R23, R23, 0xfffffffb, RZ, 0xc0, !PT ;  /* 0xfffffffb17177812 */ /* 0x000fe200078ec0ff */
[----:B------:R-:W-:Y:S01]  /*11390*/  UMOV UR4, 0xffffffff ;  /* 0xffffffff00047882 */ /* 0x000fe20000000000 */
[----:B------:R-:W-:Y:S01]  /*113a0*/  SHF.R.S32.HI R10, RZ, 0x1f, R27 ;  /* 0x0000001fff0a7819 */ /* 0x000fe2000001141b */
[----:B0-----:R-:W-:-:S04]  /*113b0*/  @!P0 IMAD.WIDE.U32 R8, R27, R2, R8 ;  /* 0x000000021b088225 */ /* 0x001fc800078e0008 */
[----:B------:R-:W-:Y:S01]  /*113c0*/  @!P0 IMAD R2, R10, R2, RZ ;  /* 0x000000020a028224 */ /* 0x000fe200078e02ff */
[----:B------:R0:W-:Y:S03]  /*113d0*/  STL [R1], R10 ;  /* 0x0000000a01007387 */ /* 0x0001e60000100800 */
[----:B------:R-:W-:Y:S01]  /*113e0*/  @!P0 IMAD R0, R27, R3, R2 ;  /* 0x000000031b008224 */ /* 0x000fe200078e0202 */
[----:B-1----:R-:W-:-:S03]  /*113f0*/  @!P0 LEA R2, P1, R8, R4, 0x2 ;  /* 0x0000000408028211 */ /* 0x002fc600078210ff */
[----:B------:R-:W-:-:S05]  /*11400*/  @!P0 IMAD.IADD R0, R9, 0x1, R0 ;  /* 0x0000000109008824 */ /* 0x000fca00078e0200 */
[----:B------:R-:W-:Y:S01]  /*11410*/  @!P0 LEA.HI.X R3, R8, R5, R0, 0x2, P1 ;  /* 0x0000000508038211 */ /* 0x000fe200008f1400 */
[----:B------:R-:W-:Y:S01]  /*11420*/  IMAD.MOV.U32 R5, RZ, RZ, RZ ;  /* 0x000000ffff057224 */ /* 0x000fe200078e00ff */
[----:B------:R-:W-:Y:S02]  /*11430*/  ISETP.GE.AND P1, PT, R12, R11, PT ;  /* 0x0000000b0c00720c */ /* 0x000fe40003f26270 */
[----:B0-----:R-:W-:-:S03]  /*11440*/  LOP3.LUT R10, R29, 0x40, RZ, 0xfc, !PT ;  /* 0x000000401d0a7812 */ /* 0x001fc600078efcff */
[----:B------:R0:W5:Y:S01]  /*11450*/  @!P0 LDG.E R5, desc[UR54][R2.64] ;  /* 0x0000003602058981 */ /* 0x000162000c1e1900 */
[----:B------:R-:W-:-:S07]  /*11460*/  ISETP.GE.AND P0, PT, R10, R11, PT ;  /* 0x0000000b0a00720c */ /* 0x000fce0003f06270 */
[----:B------:R-:W-:-:S04]  /*11470*/  @P1 LOP3.LUT R23, R23, 0x4, RZ, 0xfc, !PT ;  /* 0x0000000417171812 */ /* 0x000fc800078efcff */
[----:B------:R-:W-:-:S04]  /*11480*/  @P2 LOP3.LUT R23, R23, 0x1, RZ, 0xfc, !PT ;  /* 0x0000000117172812 */ /* 0x000fc800078efcff */
[----:B------:R-:W-:-:S04]  /*11490*/  LOP3.LUT R23, R23, 0xfffffffd, RZ, 0xc0, !PT ;  /* 0xfffffffd17177812 */ /* 0x000fc800078ec0ff */
[----:B------:R-:W-:Y:S01]  /*114a0*/  @P0 LOP3.LUT R23, R23, 0x2, RZ, 0xfc, !PT ;  /* 0x0000000217170812 */ /* 0x000fe200078efcff */
[----:B0-----:R-:W-:Y:S06]  /*114b0*/  BRA.DIV UR4, `(.L_x_1135) ;  /* 0x0000003e04b07947 */ /* 0x001fec000b800000 */
.L_x_1215:
[----:B------:R-:W-:Y:S01]  /*114c0*/  SHF.R.S32.HI R28, RZ, 0x1f, R18 ;  /* 0x0000001fff1c7819 */ /* 0x000fe20000011412 */
[----:B------:R-:W-:Y:S06]  /*114d0*/  @!P2 BRA `(.L_x_1136) ;  /* 0x000000000004a947 */ /* 0x000fec0003800000 */
[----:B------:R-:W-:Y:S01]  /*114e0*/  BPT.TRAP 0x1 ;  /* 0x000000040000795c */ /* 0x000fe20000300000 */
.L_x_1136:
[----:B------:R-:W-:Y:S01]  /*114f0*/  IMAD R4, R24, 0x8, R22 ;  /* 0x0000000818047824 */ /* 0x000fe200078e0216 */
[----:B------:R-:W-:Y:S01]  /*11500*/  SHF.L.U32 R26, R25, 0x1f, RZ ;  /* 0x0000001f191a7819 */ /* 0x000fe200000006ff */
[----:B------:R-:W-:Y:S01]  /*11510*/  BSSY B0, `(.L_x_1137) ;  /* 0x0000004000007945 */ /* 0x000fe20003800000 */
[----:B------:R-:W-:Y:S02]  /*11520*/  SHF.R.S32.HI R20, RZ, 0x1f, R6 ;  /* 0x0000001fff147819 */ /* 0x000fe40000011406 */
[----:B------:R-:W0:Y:S02]  /*11530*/  SYNCS.PHASECHK.TRANS64.TRYWAIT P0, [R4+URZ+0x19c80], R26 ;  /* 0x019c801a040075a7 */ /* 0x000e24000800017f */
[----:B0-----:R-:W-:Y:S05]  /*11540*/  @!P0 BRA `(.L_x_1138) ;  /* 0x0000003c00b88947 */ /* 0x001fea0003800000 */
.L_x_1216:
[----:B------:R-:W-:Y:S05]  /*11550*/  BSYNC B0 ;  /* 0x0000000000007941 */ /* 0x000fea0003800000 */
.L_x_1137:
[----:B------:R-:W2:Y:S01]  /*11560*/  LDL R10, [R1+0x8] ;  /* 0x00000800010a7983 */ /* 0x000ea20000100800 */
[----:B------:R-:W-:Y:S01]  /*11570*/  ULDC.64 UR4, c[0x0][0x328] ;  /* 0x0000ca0000047ab9 */ /* 0x000fe20000000a00 */
[----:B-----5:R-:W-:Y:S01]  /*11580*/  SHF.R.S32.HI R21, RZ, 0x1f, R5 ;  /* 0x0000001fff157819 */ /* 0x020fe20000011405 */
[----:B------:R-:W-:Y:S01]  /*11590*/  IMAD R0, R20, UR4, RZ ;  /* 0x0000000414007c24 */ /* 0x000fe2000f8e02ff */
[----:B------:R-:W1:Y:S01]  /*115a0*/  S2R R8, SR_TID.X ;  /* 0x0000000000087919 */ /* 0x000e620000002100 */
        /* <DEDUP_REMOVED lines=18> */
[----:B------:R-:W-:Y:S02]  /*116d0*/  IADD3.X R9, R3, UR7, R9, P0, !PT ;  /* 0x0000000703097c10 */ /* 0x000fe400087fe409 */
[----:B------:R-:W-:Y:S01]  /*116e0*/  ISETP.GE.AND P0, PT, R7, 0x1, PT ;  /* 0x000000010700780c */ /* 0x000fe20003f06270 */
[----:B--2---:R-:W-:Y:S01]  /*116f0*/  IMAD R10, R24, 0x3000, R10 ;  /* 0x00003000180a7824 */ /* 0x004fe200078e020a */
[----:B------:R-:W-:Y:S11]  /*11700*/  BRA.DIV UR4, `(.L_x_1139) ;  /* 0x0000003e045c7947 */ /* 0x000ff6000b800000 */
[----:B------:R-:W1:Y:S01]  /*11710*/  SHFL.IDX PT, R2, R8, RZ, 0x1e1f ;  /* 0x001e1fff08027589 */ /* 0x000e6200000e0000 */
[----:B------:R-:W2:Y:S01]  /*11720*/  LDC R12, c[0x0][0x2f4] ;  /* 0x0000bd00ff0c7b82 */ /* 0x000ea20000000800 */
[C---:B------:R-:W-:Y:S02]  /*11730*/  LOP3.LUT R13, R29.reuse, 0x20, RZ, 0xfc, !PT ;  /* 0x000000201d0d7812 */ /* 0x040fe400078efcff */
[----:B------:R-:W3:Y:S01]  /*11740*/  SHFL.IDX PT, R0, R9, RZ, 0x1e1f ;  /* 0x001e1fff09007589 */ /* 0x000ee200000e0000 */
[----:B------:R-:W-:-:S03]  /*11750*/  LOP3.LUT R11, R29, 0x40, RZ, 0xfc, !PT ;  /* 0x000000401d0b7812 */ /* 0x000fc600078efcff */
[----:B------:R-:W4:Y:S01]  /*11760*/  SHFL.IDX PT, R9, R9, 0x1, 0x1e1f ;  /* 0x003e1f0009097f89 */ /* 0x000f2200000e0000 */
[C---:B-1----:R-:W-:Y:S02]  /*11770*/  IADD3 R2, P1, R29.reuse, R2, RZ ;  /* 0x000000021d027210 */ /* 0x042fe40007f3e0ff */
[-C--:B--2---:R-:W-:Y:S02]  /*11780*/  ISETP.GE.AND P3, PT, R29, R12.reuse, PT ;  /* 0x0000000c1d00720c */ /* 0x084fe40003f66270 */
[----:B------:R-:W-:Y:S01]  /*11790*/  ISETP.GE.AND P2, PT, R13, R12, PT ;  /* 0x0000000c0d00720c */ /* 0x000fe20003f46270 */
[----:B---3--:R-:W-:Y:S01]  /*117a0*/  IMAD.X R3, RZ, RZ, R0, P1 ;  /* 0x000000ffff037224 */ /* 0x008fe200008e0600 */
        /* <DEDUP_REMOVED lines=9> */
[----:B-1--4-:R1:W2:Y:S10]  /*11840*/  SHFL.IDX PT, R2, R8, 0x1, 0x1e1f ;  /* 0x003e1f0008027f89 */ /* 0x0122b400000e0000 */
.L_x_1222:
[C---:B------:R-:W-:Y:S02]  /*11850*/  ISETP.LT.OR P3, PT, R7.reuse, 0x41, P3 ;  /* 0x000000410700780c */ /* 0x040fe40001f61670 */
[C---:B------:R-:W-:Y:S02]  /*11860*/  ISETP.LT.OR P2, PT, R7.reuse, 0x41, P2 ;  /* 0x000000410700780c */ /* 0x040fe40001741670 */
[----:B------:R-:W-:Y:S02]  /*11870*/  ISETP.LT.OR P1, PT, R7, 0x41, P1 ;  /* 0x000000410700780c */ /* 0x000fe40000f21670 */
[----:B--2---:R-:W-:-:S05]  /*11880*/  IADD3 R2, P5, R29, R2, RZ ;  /* 0x000000021d027210 */ /* 0x004fca0007fbe0ff */
        /* <DEDUP_REMOVED lines=9> */
.L_x_1140:
        /* <DEDUP_REMOVED lines=11> */
.L_x_1141:
[----:B------:R2:W-:Y:S01]  /*119d0*/  SYNCS.ARRIVE.TRANS64.A1T0 RZ, [R4+URZ+0x19c70], RZ ;  /* 0x019c70ff04ff79a7 */ /* 0x0005e2000810003f */
[----:B------:R-:W-:Y:S05]  /*119e0*/  @!P3 BRA `(.L_x_1142) ;  /* 0x000000000004b947 */ /* 0x000fea0003800000 */
[----:B------:R-:W-:Y:S01]  /*119f0*/  BPT.TRAP 0x1 ;  /* 0x000000040000795c */ /* 0x000fe20000300000 */
.L_x_1142:
[----:B------:R-:W3:Y:S01]  /*11a00*/  SYNCS.PHASECHK.TRANS64.TRYWAIT P1, [R4+URZ+0x19c40], R26 ;  /* 0x019c401a040075a7 */ /* 0x000ee2000802017f */
[----:B------:R-:W-:Y:S04]  /*11a10*/  BSSY B0, `(.L_x_1143) ;  /* 0x0000002000007945 */ /* 0x000fe80003800000 */
[----:B---3--:R-:W-:Y:S05]  /*11a20*/  @!P1 BRA `(.L_x_1144) ;  /* 0x0000003c006c9947 */ /* 0x008fea0003800000 */
.L_x_1223:
[----:B------:R-:W-:Y:S05]  /*11a30*/  BSYNC B0 ;  /* 0x0000000000007941 */ /* 0x000fea0003800000 */
.L_x_1143:
[----:B------:R-:W-:Y:S01]  /*11a40*/  ULDC.64 UR4, c[0x0][0x300] ;  /* 0x0000c00000047ab9 */ /* 0x000fe20000000a00 */
[----:B-1----:R-:W1:Y:S01]  /*11a50*/  LDC R8, c[0x0][0x2f4] ;  /* 0x0000bd00ff087b82 */ /* 0x002e620000000800 */
[----:B------:R-:W-:Y:S01]  /*11a60*/  IMAD R7, R20, UR4, RZ ;  /* 0x0000000414077c24 */ /* 0x000fe2000f8e02ff */
[----:B------:R-:W-:Y:S01]  /*11a70*/  ULDC.64 UR6, c[0x0][0x2e8] ;  /* 0x0000ba0000067ab9 */ /* 0x000fe20000000a00 */
[C---:B------:R-:W-:Y:S01]  /*11a80*/  IMAD.WIDE.U32 R2, R6.reuse, UR4, RZ ;  /* 0x0000000406027c25 */ /* 0x040fe2000f8e00ff */
        /* <DEDUP_REMOVED lines=13> */
[-C--:B-1----:R-:W-:Y:S02]  /*11b60*/  ISETP.GE.AND P2, PT, R10, R8.reuse, PT ;  /* 0x000000080a00720c */ /* 0x082fe40003f46270 */
[----:B------:R-:W-:Y:S01]  /*11b70*/  IMAD R6, R18, UR5, R6 ;  /* 0x0000000512067c24 */ /* 0x000fe2000f8e0206 */
[----:B------:R-:W-:Y:S02]  /*11b80*/  IADD3 R5, P1, R2, UR6, RZ ;  /* 0x0000000602057c10 */ /* 0x000fe4000ff3e0ff */
[----:B------:R-:W-:-:S02]  /*11b90*/  ISETP.GE.AND P3, PT, R9, R8, PT ;  /* 0x000000080900720c */ /* 0x000fc40003f66270 */
[----:B------:R-:W-:Y:S02]  /*11ba0*/  IADD3.X R6, R3, UR7, R6, P1, !PT ;  /* 0x0000000703067c10 */ /* 0x000fe40008ffe406 */
[----:B------:R-:W-:Y:S01]  /*11bb0*/  ISETP.GE.AND P5, PT, R29, R8, PT ;  /* 0x000000081d00720c */ /* 0x000fe20003fa6270 */
[----:B------:R-:W-:-:S12]  /*11bc0*/  BRA.DIV UR4, `(.L_x_1145) ;  /* 0x0000003e04187947 */ /* 0x000fd8000b800000 */
        /* <DEDUP_REMOVED lines=12> */
.L_x_1229:
        /* <DEDUP_REMOVED lines=10> */
.L_x_1146:
        /* <DEDUP_REMOVED lines=11> */
.L_x_1147:
[----:B------:R0:W-:Y:S02]  /*11de0*/  SYNCS.ARRIVE.TRANS64.A1T0 RZ, [R4+URZ+0x19c30], RZ ;  /* 0x019c30ff04ff79a7 */ /* 0x0001e4000810003f */
[----:B------:R-:W-:Y:S05]  /*11df0*/  WARPSYNC.ALL ;  /* 0x0000000000007948 */ /* 0x000fea0003800000 */
[----:B------:R-:W-:Y:S01]  /*11e00*/  ULDC.64 UR4, c[0x0][0x298] ;  /* 0x0000a60000047ab9 */ /* 0x000fe20000000a00 */
[----:B------:R-:W-:Y:S01]  /*11e10*/  VIADD R2, R22, 0xf000 ;  /* 0x0000f00016027836 */ /* 0x000fe20000000000 */
[----:B------:R-:W-:Y:S01]  /*11e20*/  SHF.R.S32.HI R0, RZ, 0x1f, R17 ;  /* 0x0000001fff007819 */ /* 0x000fe20000011411 */
[----:B0-23--:R-:W-:Y:S01]  /*11e30*/  IMAD.WIDE.U32 R4, R17, UR4, RZ ;  /* 0x0000000411047c25 */ /* 0x00dfe2000f8e00ff */
[----:B------:R-:W-:Y:S01]  /*11e40*/  BSSY B6, `(.L_x_1148) ;  /* 0x0000018000067945 */ /* 0x000fe20003800000 */
[----:B------:R-:W-:Y:S01]  /*11e50*/  BAR.SYNC.DEFER_BLOCKING 0x8, 0x200 ;  /* 0x0208000000007b1d */ /* 0x000fe20000010000 */
[----:B------:R-:W-:Y:S01]  /*11e60*/  LOP3.LUT P0, RZ, R2, 0x9f, RZ, 0xc0, !PT ;  /* 0x0000009f02ff7812 */ /* 0x000fe2000780c0ff */
[----:B------:R-:W-:-:S04]  /*11e70*/  IMAD R0, R0, UR4, RZ ;  /* 0x0000000400007c24 */ /* 0x000fc8000f8e02ff */
[----:B------:R-:W-:Y:S01]  /*11e80*/  IMAD R0, R17, UR5, R0 ;  /* 0x0000000511007c24 */ /* 0x000fe2000f8e0200 */
[----:B------:R0:W-:Y:S03]  /*11e90*/  STL.64 [R1+0x18], R4 ;  /* 0x0000180401007387 */ /* 0x0001e60000100a00 */
[----:B------:R-:W-:-:S04]  /*11ea0*/  IMAD.IADD R17, R5, 0x1, R0 ;  /* 0x0000000105117824 */ /* 0x000fc800078e0200 */
[----:B------:R-:W-:Y:S05]  /*11eb0*/  @!P0 BRA `(.L_x_1149) ;  /* 0x0000000000408947 */ /* 0x000fea0003800000 */
[----:B------:R-:W-:Y:S01]  /*11ec0*/  MOV R2, 0x0 ;  /* 0x0000000000027802 */ /* 0x000fe20000000f00 */
[----:B------:R-:W-:Y:S01]  /*11ed0*/  ULDC.64 UR6, c[0x4][0x98] ;  /* 0x0100260000067ab9 */ /* 0x000fe20000000a00 */
[----:B------:R-:W-:Y:S01]  /*11ee0*/  ULDC.64 UR8, c[0x4][0xa0] ;  /* 0x0100280000087ab9 */ /* 0x000fe20000000a00 */
[----:B------:R-:W-:Y:S01]  /*11ef0*/  ULDC.64 UR4, c[0x4][0x28] ;  /* 0x01000a0000047ab9 */ /* 0x000fe20000000a00 */
[----:B0-----:R-:W-:Y:S02]  /*11f00*/  IMAD.U32 R4, RZ, RZ, UR6 ;  /* 0x00000006ff047e24 */ /* 0x001fe4000f8e00ff */
        /* <DEDUP_REMOVED lines=11> */
.L_x_1149:
[----:B------:R-:W-:Y:S05]  /*11fc0*/  BSYNC B6 ;  /* 0x0000000000067941 */ /* 0x000fea0003800000 */
.L_x_1148:
[----:B------:R-:W2:Y:S01]  /*11fd0*/  LDL.LU.64 R20, [R1+0x18] ;  /* 0x0000180001147983 */ /* 0x000ea20000300a00 */
[----:B------:R-:W-:Y:S01]  /*11fe0*/  UISETP.NE.AND UP0, UPT, UR46, URZ, UPT ;  /* 0x0000003f2e00728c */ /* 0x000fe2000bf05270 */
[----:B------:R-:W-:Y:S01]  /*11ff0*/  LOP3.LUT P6, RZ, R23, 0x20, RZ, 0xc0, !PT ;  /* 0x0000002017ff7812 */ /* 0x000fe200078cc0ff */
[----:B------:R-:W-:Y:S01]  /*12000*/  ULDC.64 UR4, c[0x0][0x2d8] ;  /* 0x0000b60000047ab9 */ /* 0x000fe20000000a00 */
[----:B------:R1:W5:Y:S01]  /*12010*/  LDL R10, [R1+0x14] ;  /* 0x00001400010a7983 */ /* 0x0003620000100800 */
[----:B0-----:R-:W-:Y:S01]  /*12020*/  SHF.R.S32.HI R4, RZ, 0x1f, R19 ;  /* 0x0000001fff047819 */ /* 0x001fe20000011413 */
[----:B------:R-:W-:Y:S01]  /*12030*/  IMAD.MOV.U32 R3, RZ, RZ, R17 ;  /* 0x000000ffff037224 */ /* 0x000fe200078e0011 */
[----:B------:R-:W-:Y:S01]  /*12040*/  PLOP3.LUT P0, PT, PT, PT, UP0, 0x80, 0x0 ;  /* 0x000000000000781c */ /* 0x000fe20003f0f008 */
[----:B------:R-:W-:Y:S01]  /*12050*/  IMAD R5, R28, UR4, RZ ;  /* 0x000000041c057c24 */ /* 0x000fe2000f8e02ff */
[----:B------:R-:W-:Y:S01]  /*12060*/  SEL R4, R4, RZ, !P6 ;  /* 0x000000ff04047207 */ /* 0x000fe20007000000 */
[----:B------:R-:W0:Y:S01]  /*12070*/  LDC R9, c[0x0][0x448] ;  /* 0x00011200ff097b82 */ /* 0x000e220000000800 */
[----:B------:R-:W-:Y:S01]  /*12080*/  SEL R0, R19, RZ, !P6 ;  /* 0x000000ff13007207 */ /* 0x000fe20007000000 */
[----:B------:R-:W-:Y:S01]  /*12090*/  IMAD R5, R18, UR5, R5 ;  /* 0x0000000512057c24 */ /* 0x000fe2000f8e0205 */
[----:B------:R-:W-:Y:S01]  /*120a0*/  ULDC.64 UR6, c[0x0][0x2c8] ;  /* 0x0000b20000067ab9 */ /* 0x000fe20000000a00 */
[----:B------:R-:W-:Y:S01]  /*120b0*/  ULDC.64 UR8, c[0x0][0x280] ;  /* 0x0000a00000087ab9 */ /* 0x000fe20000000a00 */
[----:B------:R-:W-:Y:S01]  /*120c0*/  @UP0 ULDC UR10, c[0x0][0x44c] ;  /* 0x00011300000a0ab9 */ /* 0x000fe20000000800 */
[----:B------:R-:W-:-:S02]  /*120d0*/  LOP3.LUT R12, R29, 0x20, RZ, 0xfc, !PT ;  /* 0x000000201d0c7812 */ /* 0x000fc400078efcff */
[----:B------:R-:W-:Y:S01]  /*120e0*/  LOP3.LUT R11, R29, 0x40, RZ, 0xfc, !PT ;  /* 0x000000401d0b7812 */ /* 0x000fe200078efcff */
[----:B--2---:R-:W-:Y:S01]  /*120f0*/  IMAD.MOV.U32 R2, RZ, RZ, R20 ;  /* 0x000000ffff027224 */ /* 0x004fe200078e0014 */
[----:B------:R-:W2:Y:S03]  /*12100*/  S2R R21, SR_TID.X ;  /* 0x0000000000157919 */ /* 0x000ea60000002100 */
[----:B------:R-:W-:Y:S01]  /*12110*/  IMAD.WIDE.U32 R2, R18, UR4, R2 ;  /* 0x0000000412027c25 */ /* 0x000fe2000f8e0002 */
[----:B------:R-:W3:Y:S01]  /*12120*/  S2R R20, SR_TID.X ;  /* 0x0000000000147919 */ /* 0x000ee20000002100 */
[----:B------:R-:W-:Y:S02]  /*12130*/  ULDC.64 UR4, c[0x0][0x2e0] ;  /* 0x0000b80000047ab9 */ /* 0x000fe40000000a00 */
[----:B------:R-:W-:Y:S02]  /*12140*/  IMAD.IADD R3, R3, 0x1, R5 ;  /* 0x0000000103037824 */ /* 0x000fe400078e0205 */
[----:B------:R-:W-:-:S02]  /*12150*/  IMAD R4, R4, UR4, RZ ;  /* 0x0000000404047c24 */ /* 0x000fc4000f8e02ff */
[----:B------:R-:W-:Y:S01]  /*12160*/  IMAD.WIDE.U32 R2, R0, UR4, R2 ;  /* 0x0000000400027c25 */ /* 0x000fe2000f8e0002 */
[----:B------:R-:W-:-:S03]  /*12170*/  @UP0 ULDC UR4, c[0x0][0x44c] ;  /* 0x0001130000040ab9 */ /* 0x000fc60000000800 */
[----:B------:R-:W-:Y:S02]  /*12180*/  IMAD R5, R0, UR5, R4 ;  /* 0x0000000500057c24 */ /* 0x000fe4000f8e0204 */
[----:B--2---:R-:W-:Y:S01]  /*12190*/  IMAD.SHL.U32 R21, R21, 0x40, RZ ;  /* 0x0000004015157824 */ /* 0x004fe200078e00ff */
[----:B---3--:R-:W-:-:S04]  /*121a0*/  LOP3.LUT R20, R20, 0x7f, RZ, 0xc0, !PT ;  /* 0x0000007f14147812 */ /* 0x008fc800078ec0ff */
[----:B------:R-:W-:Y:S02]  /*121b0*/  LOP3.LUT R21, R21, 0x40, RZ, 0xc0, !PT ;  /* 0x0000004015157812 */ /* 0x000fe400078ec0ff */
[----:B------:R-:W-:-:S04]  /*121c0*/  SHF.R.U32.HI R20, RZ, 0x1, R20 ;  /* 0x00000001ff147819 */ /* 0x000fc80000011614 */
[----:B------:R-:W-:-:S05]  /*121d0*/  LOP3.LUT R20, R20, R21, RZ, 0xfc, !PT ;  /* 0x0000001514147212 */ /* 0x000fca00078efcff */
[----:B------:R-:W-:-:S04]  /*121e0*/  VIADD R0, R20, UR39 ;  /* 0x0000002714007c36 */ /* 0x000fc80008000000 */
[----:B------:R-:W-:Y:S01]  /*121f0*/  @P0 IMAD.HI.U32 R4, R0, UR4, RZ ;  /* 0x0000000400040c27 */ /* 0x000fe2000f8e00ff */
[----:B------:R-:W-:Y:S01]  /*12200*/  PLOP3.LUT P0, PT, PT, PT, UP0, 0x80, 0x0 ;  /* 0x000000000000781c */ /* 0x000fe20003f0f008 */
[----:B------:R-:W-:Y:S02]  /*12210*/  @UP0 ULDC UR4, c[0x0][0x450] ;  /* 0x0001140000040ab9 */ /* 0x000fe40000000800 */
[----:B------:R-:W-:Y:S02]  /*12220*/  IMAD.IADD R3, R3, 0x1, R5 ;  /* 0x0000000103037824 */ /* 0x000fe400078e0205 */
[----:B------:R-:W-:-:S08]  /*12230*/  IMAD.MOV.U32 R5, RZ, RZ, R0 ;  /* 0x000000ffff057224 */ /* 0x000fd000078e0000 */
[----:B------:R-:W-:Y:S01]  /*12240*/  @P0 SHF.R.U32.HI R5, RZ, UR4, R4 ;  /* 0x00000004ff050c19 */ /* 0x000fe20008011604 */
[----:B------:R-:W-:-:S03]  /*12250*/  ULDC.64 UR4, c[0x0][0x2d0] ;  /* 0x0000b40000047ab9 */ /* 0x000fc60000000a00 */
[--C-:B------:R-:W-:Y:S01]  /*12260*/  SHF.R.S32.HI R4, RZ, 0x1f, R5.reuse ;  /* 0x0000001fff047819 */ /* 0x100fe20000011405 */
[----:B------:R-:W-:-:S04]  /*12270*/  IMAD.MOV R6, RZ, RZ, -R5 ;  /* 0x000000ffff067224 */ /* 0x000fc800078e0a05 */
[----:B------:R-:W-:Y:S02]  /*12280*/  IMAD R4, R4, UR4, RZ ;  /* 0x0000000404047c24 */ /* 0x000fe4000f8e02ff */
[----:B0-----:R-:W-:Y:S02]  /*12290*/  IMAD R6, R9, R6, R0 ;  /* 0x0000000609067224 */ /* 0x001fe400078e0200 */
        /* <DEDUP_REMOVED lines=27> */
[----:B------:R-:W-:-:S04]  /*12450*/  IMAD.WIDE.U32 R2, R0, UR6, R2 ;  /* 0x0000000600027c25 */ /* 0x000fc8000f8e0002 */
[----:B------:R-:W-:Y:S01]  /*12460*/  IMAD R5, R0, UR7, R5 ;  /* 0x0000000700057c24 */ /* 0x000fe2000f8e0205 */
[----:B------:R-:W-:Y:S01]  /*12470*/  IADD3 R8, P0, R2, UR8, RZ ;  /* 0x0000000802087c10 */ /* 0x000fe2000ff1e0ff */
[----:B------:R-:W-:Y:S01]  /*12480*/  UMOV UR5, 0xffffffff ;  /* 0xffffffff00057882 */ /* 0x000fe20000000000 */
[----:B0-----:R-:W-:Y:S02]  /*12490*/  LOP3.LUT R20, R20, 0x7f, RZ, 0xc0, !PT ;  /* 0x0000007f14147812 */ /* 0x001fe400078ec0ff */
[----:B------:R-:W-:Y:S02]  /*124a0*/  IADD3.X R7, R3, UR9, R5, P0, !PT ;  /* 0x0000000903077c10 */ /* 0x000fe400087fe405 */
[----:B------:R-:W-:Y:S02]  /*124b0*/  ISETP.GE.AND P3, PT, R29, UR4, PT ;  /* 0x000000041d007c0c */ /* 0x000fe4000bf66270 */
[----:B------:R-:W-:Y:S02]  /*124c0*/  ISETP.GE.AND P2, PT, R12, UR4, PT ;  /* 0x000000040c007c0c */ /* 0x000fe4000bf46270 */
[----:B------:R-:W-:-:S02]  /*124d0*/  ISETP.GE.AND P0, PT, R11, UR4, PT ;  /* 0x000000040b007c0c */ /* 0x000fc4000bf06270 */
[----:B------:R-:W-:Y:S01]  /*124e0*/  SHF.R.U32.HI R17, RZ, 0x1, R20 ;  /* 0x00000001ff117819 */ /* 0x000fe20000011614 */
[----:B-1----:R-:W-:Y:S10]  /*124f0*/  BRA.DIV UR5, `(.L_x_1150) ;  /* 0x0000003605707947 */ /* 0x002ff4000b800000 */
[----:B------:R-:W0:Y:S01]  /*12500*/  SHFL.IDX PT, R3, R6, RZ, 0x1e1f ;  /* 0x001e1fff06037589 */ /* 0x000e2200000e0000 */
[----:B------:R-:W-:Y:S02]  /*12510*/  IMAD R0, R9, UR38, RZ ;  /* 0x0000002609007c24 */ /* 0x000fe4000f8e02ff */
[----:B------:R-:W-:Y:S01]  /*12520*/  VIADD R5, R17, UR39 ;  /* 0x0000002711057c36 */ /* 0x000fe20008000000 */
        /* <DEDUP_REMOVED lines=20> */
[----:B0---4-:R0:W1:Y:S02]  /*12670*/  SHFL.IDX PT, R2, R8, RZ, 0x1e1f ;  /* 0x001e1fff08027589 */ /* 0x01106400000e0000 */
.L_x_1236:
        /* <DEDUP_REMOVED lines=12> */
.L_x_1152:
[----:B------:R-:W-:Y:S05]  /*12740*/  BSYNC B0 ;  /* 0x0000000000007941 */ /* 0x000fea0003800000 */
.L_x_1151:
[----:B------:R-:W-:Y:S01]  /*12750*/  NOP ;  /* 0x0000000000007918 */ /* 0x000fe20000000000 */
[----:B------:R-:W-:-:S13]  /*12760*/  PLOP3.LUT P0, PT, PT, PT, PT, 0x80, 0x0 ;  /* 0x000000000000781c */ /* 0x000fda0003f0f070 */
.L_x_1153:
        /* <DEDUP_REMOVED lines=18> */
.L_x_1237:
[----:B------:R-:W-:Y:S05]  /*12890*/  BSYNC B0 ;  /* 0x0000000000007941 */ /* 0x000fea0003800000 */
.L_x_1154:
[----:B------:R-:W-:-:S04]  /*128a0*/  UIADD3 UR4, UR41, -0x2, URZ ;  /* 0xfffffffe29047890 */ /* 0x000fc8000fffe03f */
[----:B------:R-:W-:-:S06]  /*128b0*/  UISETP.GE.AND UP0, UPT, UR4, UR42, UPT ;  /* 0x0000002a0400728c */ /* 0x000fcc000bf06270 */
[----:B------:R-:W-:-:S13]  /*128c0*/  PLOP3.LUT P0, PT, PT, PT, UP0, 0x80, 0x0 ;  /* 0x000000000000781c */ /* 0x000fda0003f0f008 */
[----:B------:R-:W-:Y:S05]  /*128d0*/  @!P0 BRA `(.L_x_1156) ;  /* 0x0000001000148947 */ /* 0x000fea0003800000 */
[----:B------:R-:W-:Y:S02]  /*128e0*/  IMAD.MOV.U32 R4, RZ, RZ, R24 ;  /* 0x000000ffff047224 */ /* 0x000fe400078e0018 */
[----:B------:R-:W-:Y:S02]  /*128f0*/  IMAD.MOV.U32 R5, RZ, RZ, R25 ;  /* 0x000000ffff057224 */ /* 0x000fe400078e0019 */
[----:B------:R-:W-:-:S07]  /*12900*/  IMAD.U32 R20, RZ, RZ, UR4 ;  /* 0x00000004ff147e24 */ /* 0x000fce000f8e00ff */
.L_x_1176:
[----:B0-2---:R-:W2:Y:S01]  /*12910*/  LDL R8, [R1] ;  /* 0x0000000001087983 */ /* 0x005ea20000100800 */
[----:B------:R-:W0:Y:S01]  /*12920*/  LDC R3, c[0x0][0x430] ;  /* 0x00010c00ff037b82 */ /* 0x000e220000000800 */
[----:B-1----:R-:W1:Y:S01]  /*12930*/  S2R R2, SR_TID.X ;  /* 0x0000000000027919 */ /* 0x002e620000002100 */
[----:B0-----:R-:W-:Y:S02]  /*12940*/  ISETP.NE.AND P0, PT, R3, 0x1, PT ;  /* 0x000000010300780c */ /* 0x001fe40003f05270 */
[----:B-1----:R-:W-:-:S11]  /*12950*/  LOP3.LUT R0, R2, 0x7f, RZ, 0xc0, !PT ;  /* 0x0000007f02007812 */ /* 0x002fd600078ec0ff */
[----:B------:R-:W0:Y:S01]  /*12960*/  @P0 LDC R6, c[0x0][0x434] ;  /* 0x00010d00ff060b82 */ /* 0x000e220000000800 */
[----:B------:R-:W-:Y:S01]  /*12970*/  SHF.R.U32.HI R3, RZ, 0x1, R0 ;  /* 0x00000001ff037819 */ /* 0x000fe20000011600 */
[----:B------:R-:W-:-:S06]  /*12980*/  IMAD.SHL.U32 R2, R2, 0x40, RZ ;  /* 0x0000004002027824 */ /* 0x000fcc00078e00ff */
[----:B------:R-:W1:Y:S01]  /*12990*/  @P0 LDC R0, c[0x0][0x438] ;  /* 0x00010e00ff000b82 */ /* 0x000e620000000800 */
[----:B------:R-:W-:Y:S01]  /*129a0*/  IMAD R3, R20, 0x80, R3 ;  /* 0x0000008014037824 */ /* 0x000fe200078e0203 */
[----:B------:R-:W-:-:S04]  /*129b0*/  LOP3.LUT R2, R2, 0x40, RZ, 0xc0, !PT ;  /* 0x0000004002027812 */ /* 0x000fc800078ec0ff */
[----:B------:R-:W-:-:S05]  /*129c0*/  IADD3 R3, R2, UR36, R3 ;  /* 0x0000002402037c10 */ /* 0x000fca000fffe003 */
[----:B------:R-:W-:Y:S02]  /*129d0*/  IMAD.MOV.U32 R2, RZ, RZ, R3 ;  /* 0x000000ffff027224 */ /* 0x000fe400078e0003 */
[----:B0-----:R-:W-:Y:S01]  /*129e0*/  @P0 IMAD.HI.U32 R6, R3, R6, RZ ;  /* 0x0000000603060227 */ /* 0x001fe200078e00ff */
[----:B------:R-:W-:Y:S05]  /*129f0*/  YIELD ;  /* 0x0000000000007946 */ /* 0x000fea0003800000 */
[----:B------:R-:W-:Y:S01]  /*12a00*/  ULDC UR4, c[0x0][0x430] ;  /* 0x00010c0000047ab9 */ /* 0x000fe20000000800 */
[----:B-1----:R-:W-:-:S05]  /*12a10*/  @P0 SHF.R.U32.HI R2, RZ, R0, R6 ;  /* 0x00000000ff020219 */ /* 0x002fca0000011606 */
[----:B------:R-:W-:-:S04]  /*12a20*/  IMAD.MOV R7, RZ, RZ, -R2 ;  /* 0x000000ffff077224 */ /* 0x000fc800078e0a02 */
[----:B------:R-:W-:Y:S01]  /*12a30*/  IMAD R7, R7, UR4, R3 ;  /* 0x0000000407077c24 */ /* 0x000fe2000f8e0203 */
[----:B------:R-:W-:Y:S01]  /*12a40*/  ULDC.64 UR4, c[0x0][0x428] ;  /* 0x00010a0000047ab9 */ /* 0x000fe20000000a00 */
[----:B------:R-:W-:-:S03]  /*12a50*/  SHF.R.S32.HI R3, RZ, 0x1f, R2 ;  /* 0x0000001fff037819 */ /* 0x000fc60000011402 */
[----:B------:R-:W-:-:S04]  /*12a60*/  IMAD.WIDE.U32 R2, R27, UR4, R2 ;  /* 0x000000041b027c25 */ /* 0x000fc8000f8e0002 */
[----:B--2---:R-:W-:-:S04]  /*12a70*/  IMAD R0, R8, UR4, RZ ;  /* 0x0000000408007c24 */ /* 0x004fc8000f8e02ff */
[----:B------:R-:W-:Y:S01]  /*12a80*/  IMAD R0, R27, UR5, R0 ;  /* 0x000000051b007c24 */ /* 0x000fe2000f8e0200 */
[----:B------:R-:W-:Y:S02]  /*12a90*/  ULDC.64 UR4, c[0x0][0x418] ;  /* 0x0001060000047ab9 */ /* 0x000fe40000000a00 */
[----:B------:R-:W-:Y:S01]  /*12aa0*/  LEA R8, P0, R2, UR4, 0x2 ;  /* 0x0000000402087c11 */ /* 0x000fe2000f8010ff */
[----:B------:R-:W-:-:S05]  /*12ab0*/  IMAD.IADD R0, R0, 0x1, R3 ;  /* 0x0000000100007824 */ /* 0x000fca00078e0203 */
        /* <DEDUP_REMOVED lines=9> */
[----:B------:R-:W-:Y:S02]  /*12b50*/  ISETP.GT.AND P1, PT, R0, UR42, PT ;  /* 0x0000002a00007c0c */ /* 0x000fe4000bf24270 */
[----:B------:R-:W-:Y:S02]  /*12b60*/  SEL R24, R24, RZ, P0 ;  /* 0x000000ff18187207 */ /* 0x000fe40000000000 */
[----:B------:R-:W-:Y:S02]  /*12b70*/  LOP3.LUT R25, R5, R25, RZ, 0x3c, !PT ;  /* 0x0000001905197212 */ /* 0x000fe400078e3cff */
[----:B--2---:R-:W-:Y:S01]  /*12b80*/  SHF.R.S32.HI R17, RZ, 0x1f, R8 ;  /* 0x0000001fff117819 */ /* 0x004fe20000011408 */
[----:B------:R-:W-:Y:S06]  /*12b90*/  @!P2 BRA `(.L_x_1157) ;  /* 0x000000000004a947 */ /* 0x000fec0003800000 */
[----:B------:R-:W-:Y:S01]  /*12ba0*/  BPT.TRAP 0x1 ;  /* 0x000000040000795c */ /* 0x000fe20000300000 */
.L_x_1157:
[----:B------:R-:W-:Y:S01]  /*12bb0*/  IMAD R0, R24, 0x8, R22 ;  /* 0x0000000818007824 */ /* 0x000fe200078e0216 */
[----:B------:R-:W-:Y:S01]  /*12bc0*/  SHF.L.U32 R10, R25, 0x1f, RZ ;  /* 0x0000001f190a7819 */ /* 0x000fe200000006ff */
[----:B------:R-:W-:Y:S01]  /*12bd0*/  BSSY B0, `(.L_x_1158) ;  /* 0x0000004000007945 */ /* 0x000fe20003800000 */
[----:B------:R-:W-:Y:S02]  /*12be0*/  SHF.R.S32.HI R9, RZ, 0x1f, R7 ;  /* 0x0000001fff097819 */ /* 0x000fe40000011407 */
[----:B------:R-:W0:Y:S02]  /*12bf0*/  SYNCS.PHASECHK.TRANS64.TRYWAIT P0, [R0+URZ+0x19c80], R10 ;  /* 0x019c800a000075a7 */ /* 0x000e24000800017f */
[----:B0-----:R-:W-:Y:S05]  /*12c00*/  @!P0 BRA `(.L_x_1159) ;  /* 0x0000003000b08947 */ /* 0x001fea0003800000 */
.L_x_1238:
[----:B------:R-:W-:Y:S05]  /*12c10*/  BSYNC B0 ;  /* 0x0000000000007941 */ /* 0x000fea0003800000 */
.L_x_1158:
        /* <DEDUP_REMOVED lines=37> */
.L_x_1244:
        /* <DEDUP_REMOVED lines=10> */
.L_x_1161:
        /* <DEDUP_REMOVED lines=11> */
.L_x_1162:
[----:B------:R2:W-:Y:S01]  /*12fc0*/  SYNCS.ARRIVE.TRANS64.A1T0 RZ, [R0+URZ+0x19c70], RZ ;  /* 0x019c70ff00ff79a7 */ /* 0x0005e2000810003f */
[----:B------:R-:W-:Y:S05]  /*12fd0*/  @!P3 BRA `(.L_x_1163) ;  /* 0x000000000004b947 */ /* 0x000fea0003800000 */
[----:B------:R-:W-:Y:S01]  /*12fe0*/  BPT.TRAP 0x1 ;  /* 0x000000040000795c */ /* 0x000fe20000300000 */
.L_x_1163:
[----:B------:R-:W3:Y:S01]  /*12ff0*/  SYNCS.PHASECHK.TRANS64.TRYWAIT P0, [R0+URZ+0x19c40], R10 ;  /* 0x019c400a000075a7 */ /* 0x000ee2000800017f */
[----:B------:R-:W-:Y:S04]  /*13000*/  BSSY B0, `(.L_x_1164) ;  /* 0x0000002000007945 */ /* 0x000fe80003800000 */
[----:B---3--:R-:W-:Y:S05]  /*13010*/  @!P0 BRA `(.L_x_1165) ;  /* 0x00000030005c8947 */ /* 0x008fea0003800000 */
.L_x_1245:
[----:B------:R-:W-:Y:S05]  /*13020*/  BSYNC B0 ;  /* 0x0000000000007941 */ /* 0x000fea0003800000 */
.L_x_1164:
        /* <DEDUP_REMOVED lines=34> */
.L_x_1251:
        /* <DEDUP_REMOVED lines=10> */
.L_x_1167:
        /* <DEDUP_REMOVED lines=11> */
.L_x_1168:
[----:B------:R2:W-:Y:S02]  /*133a0*/  SYNCS.ARRIVE.TRANS64.A1T0 RZ, [R0+URZ+0x19c30], RZ ;  /* 0x019c30ff00ff79a7 */ /* 0x0005e4000810003f */
[----:B--23--:R-:W-:-:S05]  /*133b0*/  IMAD.U32 R0, RZ, RZ, UR44 ;  /* 0x0000002cff007e24 */ /* 0x00cfca000f8e00ff */
[----:B------:R-:W-:-:S13]  /*133c0*/  ISETP.NE.AND P0, PT, R0, 0x3, PT ;  /* 0x000000030000780c */ /* 0x000fda0003f05270 */
[----:B------:R-:W-:Y:S05]  /*133d0*/  @!P0 BRA `(.L_x_1169) ;  /* 0x0000000000048947 */ /* 0x000fea0003800000 */
[----:B------:R-:W-:Y:S01]  /*133e0*/  BPT.TRAP 0x1 ;  /* 0x000000040000795c */ /* 0x000fe20000300000 */
.L_x_1169:
[----:B------:R-:W-:Y:S01]  /*133f0*/  LOP3.LUT R0, R5, 0x1, RZ, 0x3c, !PT ;  /* 0x0000000105007812 */ /* 0x000fe200078e3cff */
[----:B------:R-:W-:Y:S01]  /*13400*/  IMAD R2, R4, 0x8, R22 ;  /* 0x0000000804027824 */ /* 0x000fe200078e0216 */
[----:B------:R-:W-:Y:S02]  /*13410*/  BSSY B0, `(.L_x_1170) ;  /* 0x0000004000007945 */ /* 0x000fe40003800000 */
[----:B------:R-:W-:-:S04]  /*13420*/  SHF.L.U32 R0, R0, 0x1f, RZ ;  /* 0x0000001f00007819 */ /* 0x000fc800000006ff */
[----:B------:R-:W0:Y:S02]  /*13430*/  SYNCS.PHASECHK.TRANS64.TRYWAIT P2, [R2+URZ+0x19c70], R0 ;  /* 0x019c7000020075a7 */ /* 0x000e24000804017f */
[----:B0-----:R-:W-:Y:S05]  /*13440*/  @!P2 BRA `(.L_x_1171) ;  /* 0x0000002c00fca947 */ /* 0x001fea0003800000 */
.L_x_1252:
[----:B------:R-:W-:Y:S05]  /*13450*/  BSYNC B0 ;  /* 0x0000000000007941 */ /* 0x000fea0003800000 */
.L_x_1170:
[----:B------:R-:W-:-:S05]  /*13460*/  IMAD.U32 R3, RZ, RZ, UR43 ;  /* 0x0000002bff037e24 */ /* 0x000fca000f8e00ff */
[----:B------:R-:W-:-:S13]  /*13470*/  ISETP.NE.AND P2, PT, R3, 0x3, PT ;  /* 0x000000030300780c */ /* 0x000fda0003f45270 */
[----:B------:R-:W-:Y:S05]  /*13480*/  @!P2 BRA `(.L_x_1172) ;  /* 0x000000000004a947 */ /* 0x000fea0003800000 */
[----:B------:R-:W-:Y:S01]  /*13490*/  BPT.TRAP 0x1 ;  /* 0x000000040000795c */ /* 0x000fe20000300000 */
.L_x_1172:
[----:B0-----:R-:W-:Y:S01]  /*134a0*/  SHF.L.U32 R0, R5, 0x1f, RZ ;  /* 0x0000001f05007819 */ /* 0x001fe200000006ff */
[----:B------:R-:W-:-:S03]  /*134b0*/  IMAD R3, R4, 0x3000, RZ ;  /* 0x0000300004037824 */ /* 0x000fc600078e02ff */
[----:B------:R-:W0:Y:S02]  /*134c0*/  SYNCS.PHASECHK.TRANS64.TRYWAIT P2, [R2+URZ+0x19c60], R0 ;  /* 0x019c6000020075a7 */ /* 0x000e24000804017f */
[----:B0-----:R-:W-:Y:S05]  /*134d0*/  @!P2 BRA `(.L_x_1173) ;  /* 0x0000002c00eca947 */ /* 0x001fea0003800000 */
.L_x_1253:
[----:B------:R-:W0:Y:S04]  /*134e0*/  LDL R4, [R1+0x10] ;  /* 0x0000100001047983 */ /* 0x000e280000100800 */
[----:B------:R-:W2:Y:S01]  /*134f0*/  LDL R10, [R1+0xc] ;  /* 0x00000c00010a7983 */ /* 0x000ea20000100800 */
[----:B------:R-:W-:Y:S05]  /*13500*/  WARPSYNC.ALL ;  /* 0x0000000000007948 */ /* 0x000fea0003800000 */
[----:B------:R-:W3:Y:S02]  /*13510*/  S2R R12, SR_TID.X ;  /* 0x00000000000c7919 */ /* 0x000ee40000002100 */
[----:B---3--:R-:W-:Y:S01]  /*13520*/  LOP3.LUT P2, RZ, R12, 0x4, RZ, 0xc0, !PT ;  /* 0x000000040cff7812 */ /* 0x008fe2000784c0ff */
[----:B------:R-:W-:-:S05]  /*13530*/  IMAD.MOV.U32 R12, RZ, RZ, 0x40 ;  /* 0x00000040ff0c7424 */ /* 0x000fca00078e00ff */
[----:B------:R-:W-:Y:S02]  /*13540*/  SEL R12, R12, 0xffffffc0, !P2 ;  /* 0xffffffc00c0c7807 */ /* 0x000fe40005000000 */
[C---:B0-----:R-:W-:Y:S02]  /*13550*/  LOP3.LUT R0, R3.reuse, R4, RZ, 0xfc, !PT ;  /* 0x0000000403007212 */ /* 0x041fe400078efcff */
        /* <DEDUP_REMOVED lines=21> */
[----:B------:R-:W2:Y:S01]  /*136b0*/  LDSM.16.MT88.4 R4, [R0+0x9800] ;  /* 0x009800000004783b */ /* 0x000ea20000004200 */
[----:B0-----:R-:W-:Y:S01]  /*136c0*/  IADD3 R3, R12, 0x3000, R3 ;  /* 0x000030000c037810 */ /* 0x001fe20007ffe003 */
[----:B------:R-:W-:-:S05]  /*136d0*/  IMAD.U32 R12, RZ, RZ, UR43 ;  /* 0x0000002bff0c7e24 */ /* 0x000fca000f8e00ff */
[----:B------:R-:W-:Y:S02]  /*136e0*/  ISETP.NE.AND P2, PT, R12, 0x3, PT ;  /* 0x000000030c00780c */ /* 0x000fe40003f45270 */
[C-C-:B--2---:R-:W-:Y:S02]  /*136f0*/  PRMT R8, R4.reuse, 0x6420, R5.reuse ;  /* 0x0000642004087816 */ /* 0x144fe40000000005 */
        /* <DEDUP_REMOVED lines=24> */
.L_x_1174:
[----:B--2---:R2:W-:Y:S01]  /*13880*/  SYNCS.ARRIVE.TRANS64.A1T0 RZ, [R2+URZ+0x19c50], RZ ;  /* 0x019c50ff02ff79a7 */ /* 0x0045e2000810003f */
[----:B------:R-:W-:Y:S06]  /*13890*/  BAR.SYNC.DEFER_BLOCKING 0x2, 0x80 ;  /* 0x0082000000007b1d */ /* 0x000fec0000010000 */
[----:B------:R-:W-:Y:S05]  /*138a0*/  @!P0 BRA `(.L_x_1175) ;  /* 0x0000000000048947 */ /* 0x000fea0003800000 */
[----:B------:R-:W-:Y:S01]  /*138b0*/  BPT.TRAP 0x1 ;  /* 0x000000040000795c */ /* 0x000fe20000300000 */
.L_x_1175:
[----:B------:R-:W3:Y:S01]  /*138c0*/  LDL R0, [R1+0x4] ;  /* 0x0000040001007983 */ /* 0x000ee20000100800 */
[----:B--2---:R-:W-:Y:S02]  /*138d0*/  VIADD R2, R2, 0x19c80 ;  /* 0x00019c8002027836 */ /* 0x004fe40000000000 */
[----:B------:R-:W-:Y:S02]  /*138e0*/  IMAD.MOV.U32 R4, RZ, RZ, R24 ;  /* 0x000000ffff047224 */ /* 0x000fe400078e0018 */
[----:B------:R-:W-:Y:S01]  /*138f0*/  IMAD.MOV.U32 R5, RZ, RZ, R25 ;  /* 0x000000ffff057224 */ /* 0x000fe200078e0019 */
[----:B---3--:R-:W-:-:S04]  /*13900*/  PRMT R2, R0, 0x654, R2 ;  /* 0x0000065400027816 */ /* 0x008fc80000000002 */
[----:B------:R2:W-:Y:S01]  /*13910*/  SYNCS.ARRIVE.TRANS64.RED.A1T0 RZ, [R2+URZ], RZ ;  /* 0x000000ff02ff79a7 */ /* 0x0005e2000810043f */
[----:B------:R-:W-:Y:S05]  /*13920*/  @P1 BRA `(.L_x_1176) ;  /* 0xffffffec00f81947 */ /* 0x000fea000383ffff */
.L_x_1156:
[----:B-1----:R-:W2:Y:S01]  /*13930*/  S2R R0, SR_TID.X ;  /* 0x0000000000007919 */ /* 0x002ea20000002100 */
[----:B------:R-:W-:Y:S01]  /*13940*/  BSSY B0, `(.L_x_1177) ;  /* 0x0000012000007945 */ /* 0x000fe20003800000 */
[----:B--2---:R-:W-:Y:S01]  /*13950*/  LOP3.LUT R2, R0, 0x7f, RZ, 0xc0, !PT ;  /* 0x0000007f00027812 */ /* 0x004fe200078ec0ff */
[----:B------:R-:W-:-:S03]  /*13960*/  IMAD.U32 R0, RZ, RZ, UR44 ;  /* 0x0000002cff007e24 */ /* 0x000fc6000f8e00ff */
[----:B------:R-:W-:Y:S02]  /*13970*/  ISETP.NE.AND P1, PT, R2, RZ, PT ;  /* 0x000000ff0200720c */ /* 0x000fe40003f25270 */
[----:B------:R-:W-:-:S11]  /*13980*/  ISETP.NE.AND P0, PT, R0, 0x3, PT ;  /* 0x000000030000780c */ /* 0x000fd60003f05270 */
[----:B------:R-:W-:Y:S05]  /*13990*/  @P1 BRA `(.L_x_1178) ;  /* 0x0000000000301947 */ /* 0x000fea0003800000 */
[----:B------:R-:W1:Y:S01]  /*139a0*/  S2R R5, SR_LANEID ;  /* 0x0000000000057919 */ /* 0x000e620000000000 */
[----:B------:R-:W-:Y:S01]  /*139b0*/  VOTEU.ANY UR4, UPT, PT ;  /* 0x0000000000047886 */ /* 0x000fe200038e0100 */
[----:B0-----:R-:W0:Y:S01]  /*139c0*/  LDC.64 R2, c[0x0][0xc60] ;  /* 0x00031800ff027b82 */ /* 0x001e220000000a00 */
[----:B------:R-:W1:Y:S02]  /*139d0*/  FLO.U32 R0, UR4 ;  /* 0x0000000400007d00 */ /* 0x000e6400080e0000 */
[----:B-1----:R-:W-:-:S06]  /*139e0*/  ISETP.EQ.U32.AND P1, PT, R0, R5, PT ;  /* 0x000000050000720c */ /* 0x002fcc0003f22070 */
[----:B------:R-:W0:Y:S07]  /*139f0*/  POPC R5, UR4 ;  /* 0x0000000400057d09 */ /* 0x000e2e0008000000 */
[----:B0-----:R-:W2:Y:S01]  /*13a00*/  @P1 ATOMG.E.ADD.STRONG.GPU PT, R3, desc[UR54][R2.64], R5 ;  /* 0x00000005020319a8 */ /* 0x001ea200081ee1f6 */
[----:B------:R-:W0:Y:S02]  /*13a10*/  S2R R4, SR_LTMASK ;  /* 0x0000000000047919 */ /* 0x000e240000003900 */
[----:B0-----:R-:W-:-:S04]  /*13a20*/  LOP3.LUT R4, R4, UR4, RZ, 0xc0, !PT ;  /* 0x0000000404047c12 */ /* 0x001fc8000f8ec0ff */
[----:B------:R-:W0:Y:S01]  /*13a30*/  POPC R7, R4 ;  /* 0x0000000400077309 */ /* 0x000e220000000000 */
[----:B--2---:R-:W0:Y:S02]  /*13a40*/  SHFL.IDX PT, R0, R3, R0, 0x1f ;  /* 0x00001f0003007589 */ /* 0x004e2400000e0000 */
[----:B0-----:R-:W-:-:S07]  /*13a50*/  IADD3 R16, R0, UR45, R7 ;  /* 0x0000002d00107c10 */ /* 0x001fce000fffe007 */
.L_x_1178:
[----:B------:R-:W-:Y:S05]  /*13a60*/  BSYNC B0 ;  /* 0x0000000000007941 */ /* 0x000fea0003800000 */
.L_x_1177:
[----:B------:R-:W-:Y:S05]  /*13a70*/  @!P0 BRA `(.L_x_1179) ;  /* 0x0000000000048947 */ /* 0x000fea0003800000 */
[----:B------:R-:W-:Y:S01]  /*13a80*/  BPT.TRAP 0x1 ;  /* 0x000000040000795c */ /* 0x000fe20000300000 */
.L_x_1179:
[----:B------:R-:W-:Y:S01]  /*13a90*/  LOP3.LUT R0, R25, 0x1, RZ, 0x3c, !PT ;  /* 0x0000000119007812 */ /* 0x000fe200078e3cff */
[----:B0-----:R-:W-:Y:S01]  /*13aa0*/  IMAD R3, R24, 0x8, R22 ;  /* 0x0000000818037824 */ /* 0x001fe200078e0216 */
[----:B------:R-:W-:Y:S02]  /*13ab0*/  BSSY B0, `(.L_x_1180) ;  /* 0x0000004000007945 */ /* 0x000fe40003800000 */
[----:B------:R-:W-:-:S04]  /*13ac0*/  SHF.L.U32 R0, R0, 0x1f, RZ ;  /* 0x0000001f00007819 */ /* 0x000fc800000006ff */
[----:B------:R-:W0:Y:S02]  /*13ad0*/  SYNCS.PHASECHK.TRANS64.TRYWAIT P1, [R3+URZ+0x19c70], R0 ;  /* 0x019c7000030075a7 */ /* 0x000e24000802017f */
[----:B0-----:R-:W-:Y:S05]  /*13ae0*/  @!P1 BRA `(.L_x_1181) ;  /* 0x00000028007c9947 */ /* 0x001fea0003800000 */
.L_x_1254:
[----:B------:R-:W-:Y:S05]  /*13af0*/  BSYNC B0 ;  /* 0x0000000000007941 */ /* 0x000fea0003800000 */
.L_x_1180:
[----:B------:R-:W-:-:S05]  /*13b00*/  IMAD.U32 R2, RZ, RZ, UR43 ;  /* 0x0000002bff027e24 */ /* 0x000fca000f8e00ff */
[----:B------:R-:W-:-:S13]  /*13b10*/  ISETP.NE.AND P1, PT, R2, 0x3, PT ;  /* 0x000000030200780c */ /* 0x000fda0003f25270 */
[----:B------:R-:W-:Y:S05]  /*13b20*/  @!P1 BRA `(.L_x_1182) ;  /* 0x0000000000049947 */ /* 0x000fea0003800000 */
[----:B------:R-:W-:Y:S01]  /*13b30*/  BPT.TRAP 0x1 ;  /* 0x000000040000795c */ /* 0x000fe20000300000 */
.L_x_1182:
[----:B0-----:R-:W-:-:S04]  /*13b40*/  SHF.L.U32 R0, R25, 0x1f, RZ ;  /* 0x0000001f19007819 */ /* 0x001fc800000006ff */
[----:B------:R-:W0:Y:S02]  /*13b50*/  SYNCS.PHASECHK.TRANS64.TRYWAIT P1, [R3+URZ+0x19c60], R0 ;  /* 0x019c6000030075a7 */ /* 0x000e24000802017f */
[----:B0-----:R-:W-:Y:S05]  /*13b60*/  @!P1 BRA `(.L_x_1183) ;  /* 0x0000002800709947 */ /* 0x001fea0003800000 */
.L_x_1255:
        /* <DEDUP_REMOVED lines=8> */
[C---:B--2---:R-:W-:Y:S02]  /*13bf0*/  LOP3.LUT R5, R2.reuse, R4, RZ, 0xfc, !PT ;  /* 0x0000000402057212 */ /* 0x044fe400078efcff */
        /* <DEDUP_REMOVED lines=50> */
.L_x_1184:
[----:B-1----:R1:W-:Y:S01]  /*13f20*/  SYNCS.ARRIVE.TRANS64.A1T0 RZ, [R3+URZ+0x19c50], RZ ;  /* 0x019c50ff03ff79a7 */ /* 0x0023e2000810003f */
[----:B------:R-:W-:Y:S06]  /*13f30*/  BAR.SYNC.DEFER_BLOCKING 0x2, 0x80 ;  /* 0x0082000000007b1d */ /* 0x000fec0000010000 */
[----:B------:R-:W-:Y:S05]  /*13f40*/  @!P0 BRA `(.L_x_1185) ;  /* 0x0000000000048947 */ /* 0x000fea0003800000 */
[----:B------:R-:W-:Y:S01]  /*13f50*/  BPT.TRAP 0x1 ;  /* 0x000000040000795c */ /* 0x000fe20000300000 */
.L_x_1185:
        /* <DEDUP_REMOVED lines=9> */
.L_x_1126:
[----:B------:R-:W-:Y:S05]  /*13ff0*/  BSYNC B7 ;  /* 0x0000000000077941 */ /* 0x000fea0003800000 */
.L_x_1124:
[----:B------:R-:W-:-:S13]  /*14000*/  LOP3.LUT P0, RZ, R23, 0x40, RZ, 0xc0, !PT ;  /* 0x0000004017ff7812 */ /* 0x000fda000780c0ff */
[----:B------:R-:W-:Y:S05]  /*14010*/  @!P0 BRA `(.L_x_1186) ;  /* 0x0000000000288947 */ /* 0x000fea0003800000 */
[----:B------:R-:W2:Y:S08]  /*14020*/  S2UR UR4, SR_CgaCtaId ;  /* 0x00000000000479c3 */ /* 0x000eb00000008800 */
[----:B------:R-:W-:Y:S01]  /*14030*/  BAR.SYNC.DEFER_BLOCKING 0x5, 0x200 ;  /* 0x0148000000007b1d */ /* 0x000fe20000010000 */
[----:B------:R-:W-:Y:S01]  /*14040*/  MOV R22, 0x400 ;  /* 0x0000040000167802 */ /* 0x000fe20000000f00 */
[----:B--2---:R-:W-:-:S05]  /*14050*/  IMAD.U32 R0, RZ, RZ, UR4 ;  /* 0x00000004ff007e24 */ /* 0x004fca000f8e00ff */
[----:B------:R-:W-:Y:S01]  /*14060*/  LEA R22, R0, R22, 0x18 ;  /* 0x0000001600167211 */ /* 0x000fe200078ec0ff */
[----:B------:R-:W-:Y:S04]  /*14070*/  STL [R1+0x4], R0 ;  /* 0x0000040001007387 */ /* 0x000fe80000100800 */
[----:B-----5:R-:W2:Y:S02]  /*14080*/  LDS.128 R16, [R22+0x19cd0] ;  /* 0x019cd00016107984 */ /* 0x020ea40000000c00 */
[----:B--2---:R-:W-:Y:S01]  /*14090*/  R2UR UR4, R17 ;  /* 0x00000000110472ca */ /* 0x004fe200000e0000 */
[----:B------:R-:W-:Y:S06]  /*140a0*/  BAR.ARV 0x4, 0x200 ;  /* 0x0108000000007b1d */ /* 0x000fec0000002000 */
[----:B------:R-:W-:Y:S08]  /*140b0*/  BRA `(.L_x_1187) ;  /* 0x0000000800c87947 */ /* 0x000ff00003800000 */
.L_x_1186:
[----:B------:R-:W2:Y:S01]  /*140c0*/  S2R R0, SR_TID.X ;  /* 0x0000000000007919 */ /* 0x000ea20000002100 */
[----:B------:R-:W-:Y:S01]  /*140d0*/  ULDC UR4, c[0x0][0xc3c] ;  /* 0x00030f0000047ab9 */ /* 0x000fe20000000800 */
[----:B------:R-:W-:Y:S01]  /*140e0*/  IMAD.MOV.U32 R4, RZ, RZ, RZ ;  /* 0x000000ffff047224 */ /* 0x000fe200078e00ff */
[----:B--2---:R-:W-:-:S04]  /*140f0*/  LOP3.LUT R7, R0, 0x1f, RZ, 0xc0, !PT ;  /* 0x0000001f00077812 */ /* 0x004fc800078ec0ff */
[----:B------:R-:W-:Y:S01]  /*14100*/  ISETP.NE.AND P0, PT, R7, 0x1f, PT ;  /* 0x0000001f0700780c */ /* 0x000fe20003f05270 */
[----:B------:R-:W-:-:S05]  /*14110*/  IMAD.IADD R5, R19, 0x1, R7 ;  /* 0x0000000113057824 */ /* 0x000fca00078e0207 */
[----:B------:R-:W-:Y:S01]  /*14120*/  ISETP.GE.OR P1, PT, R5, UR4, !P0 ;  /* 0x0000000405007c0c */ /* 0x000fe2000c726670 */
[----:B0-----:R-:W-:Y:S01]  /*14130*/  SHFL.IDX PT, R8, R16, 0x1, 0x1f ;  /* 0x00201f0010087f89 */ /* 0x001fe200000e0000 */
[----:B------:R-:W-:Y:S01]  /*14140*/  ISETP.GE.U32.AND P2, PT, R7, 0x2, PT ;  /* 0x000000020700780c */ /* 0x000fe20003f46070 */
[----:B------:R-:W-:-:S10]  /*14150*/  ULDC UR4, c[0x0][0xc3c] ;  /* 0x00030f0000047ab9 */ /* 0x000fd40000000800 */
[----:B-1----:R-:W0:Y:S02]  /*14160*/  @!P1 LDC.64 R2, c[0x0][0xc80] ;  /* 0x00032000ff029b82 */ /* 0x002e240000000a00 */
[----:B0-----:R-:W-:-:S05]  /*14170*/  @!P1 IMAD.WIDE R2, R5, 0x4, R2 ;  /* 0x0000000405029825 */ /* 0x001fca00078e0202 */
[----:B------:R-:W2:Y:S01]  /*14180*/  @!P1 LDG.E R4, desc[UR54][R2.64] ;  /* 0x0000003602049981 */ /* 0x000ea2000c1e1900 */
[C---:B------:R-:W-:Y:S02]  /*14190*/  ISETP.NE.AND P1, PT, R7.reuse, RZ, PT ;  /* 0x000000ff0700720c */ /* 0x040fe40003f25270 */
        /* <DEDUP_REMOVED lines=25> */
.L_x_1192:
[----:B------:R-:W-:-:S05]  /*14330*/  VIADD R19, R19, 0x1f ;  /* 0x0000001f13137836 */ /* 0x000fca0000000000 */
[----:B------:R-:W-:-:S13]  /*14340*/  ISETP.GE.AND P6, PT, R19, UR4, PT ;  /* 0x0000000413007c0c */ /* 0x000fda000bfc6270 */
[----:B------:R-:W-:Y:S05]  /*14350*/  @P6 BRA `(.L_x_1189) ;  /* 0x0000000400e06947 */ /* 0x000fea0003800000 */
[----:B------:R-:W0:Y:S01]  /*14360*/  S2R R2, SR_TID.X ;  /* 0x0000000000027919 */ /* 0x000e220000002100 */
[----:B------:R-:W-:Y:S01]  /*14370*/  BSSY B0, `(.L_x_1190) ;  /* 0x0000009000007945 */ /* 0x000fe20003800000 */
[----:B------:R-:W-:Y:S01]  /*14380*/  IMAD.MOV.U32 R4, RZ, RZ, RZ ;  /* 0x000000ffff047224 */ /* 0x000fe200078e00ff */
[----:B0-----:R-:W-:-:S05]  /*14390*/  LOP3.LUT R2, R2, 0x1f, RZ, 0xc0, !PT ;  /* 0x0000001f02027812 */ /* 0x001fca00078ec0ff */
[----:B------:R-:W-:-:S05]  /*143a0*/  IMAD.IADD R5, R19, 0x1, R2 ;  /* 0x0000000113057824 */ /* 0x000fca00078e0202 */
[----:B------:R-:W-:-:S13]  /*143b0*/  ISETP.GE.OR P6, PT, R5, UR4, !P0 ;  /* 0x0000000405007c0c */ /* 0x000fda000c7c6670 */
[----:B------:R-:W-:Y:S05]  /*143c0*/  @P6 BRA `(.L_x_1191) ;  /* 0x00000000000c6947 */ /* 0x000fea0003800000 */
[----:B------:R-:W0:Y:S02]  /*143d0*/  LDC.64 R2, c[0x0][0xc80] ;  /* 0x00032000ff027b82 */ /* 0x000e240000000a00 */
[----:B0-----:R-:W-:-:S05]  /*143e0*/  IMAD.WIDE R2, R5, 0x4, R2 ;  /* 0x0000000405027825 */ /* 0x001fca00078e0202 */
[----:B------:R0:W5:Y:S02]  /*143f0*/  LDG.E R4, desc[UR54][R2.64] ;  /* 0x0000003602047981 */ /* 0x000164000c1e1900 */
.L_x_1191:
[----:B------:R-:W-:Y:S05]  /*14400*/  BSYNC B0 ;  /* 0x0000000000007941 */ /* 0x000fea0003800000 */
.L_x_1190:
        /* <DEDUP_REMOVED lines=21> */
.L_x_1188:
[----:B------:R-:W-:-:S04]  /*14560*/  IMAD.IADD R16, R16, 0x1, -R3 ;  /* 0x0000000110107824 */ /* 0x000fc800078e0a03 */
[----:B------:R-:W-:-:S05]  /*14570*/  IMAD R3, R7, R5, R16 ;  /* 0x0000000507037224 */ /* 0x000fca00078e0210 */
[----:B------:R-:W-:Y:S02]  /*14580*/  ISETP.GT.AND P0, PT, R3, R0, PT ;  /* 0x000000000300720c */ /* 0x000fe40003f04270 */
[----:B------:R-:W0:Y:S11]  /*14590*/  LDC.64 R2, c[0x0][0xc90] ;  /* 0x00032400ff027b82 */ /* 0x000e360000000a00 */
[----:B------:R-:W-:-:S04]  /*145a0*/  VOTE.ANY R9, PT, !P0 ;  /* 0x0000000000097806 */ /* 0x000fc800040e0100 */
[----:B------:R-:W1:Y:S01]  /*145b0*/  POPC R8, R9 ;  /* 0x0000000900087309 */ /* 0x000e620000000000 */
[----:B------:R-:W-:Y:S01]  /*145c0*/  ISETP.NE.AND P0, PT, R9, RZ, PT ;  /* 0x000000ff0900720c */ /* 0x000fe20003f05270 */
[----:B-1----:R-:W1:Y:S01]  /*145d0*/  SHFL.IDX PT, R4, R4, R8, 0x1f ;  /* 0x00001f0804047589 */ /* 0x002e6200000e0000 */
[----:B------:R-:W-:-:S04]  /*145e0*/  IMAD.IADD R19, R8, 0x1, R19 ;  /* 0x0000000108137824 */ /* 0x000fc800078e0213 */
[----:B0-----:R-:W-:-:S05]  /*145f0*/  IMAD.WIDE R2, R19, 0x4, R2 ;  /* 0x0000000413027825 */ /* 0x001fca00078e0202 */
[----:B------:R0:W5:Y:S02]  /*14600*/  LDG.E R6, desc[UR54][R2.64] ;  /* 0x0000003602067981 */ /* 0x000164000c1e1900 */
[----:B0-----:R-:W-:Y:S01]  /*14610*/  IMAD.MOV.U32 R2, RZ, RZ, RZ ;  /* 0x000000ffff027224 */ /* 0x001fe200078e00ff */
[----:B-1----:R-:W-:Y:S01]  /*14620*/  R2UR UR7, R4 ;  /* 0x00000000040772ca */ /* 0x002fe200000e0000 */
[----:B------:R-:W-:-:S14]  /*14630*/  @!P0 BRA `(.L_x_1193) ;  /* 0x0000000000088947 */ /* 0x000fdc0003800000 */
[----:B------:R-:W-:-:S06]  /*14640*/  VIADD R2, R8, 0xffffffff ;  /* 0xffffffff08027836 */ /* 0x000fcc0000000000 */
[----:B------:R0:W1:Y:S02]  /*14650*/  SHFL.IDX PT, R2, R7, R2, 0x1f ;  /* 0x00001f0207027589 */ /* 0x00006400000e0000 */
.L_x_1193:
[----:B-----5:R-:W-:Y:S02]  /*14660*/  IMAD R4, R6, UR7, RZ ;  /* 0x0000000706047c24 */ /* 0x020fe4000f8e02ff */
[----:B-1----:R-:W-:-:S03]  /*14670*/  IMAD R16, R2, R5, R16 ;  /* 0x0000000502107224 */ /* 0x002fc600078e0210 */
[----:B0-----:R-:W-:Y:S01]  /*14680*/  IABS R7, R4 ;  /* 0x0000000400077213 */ /* 0x001fe20000000000 */
[----:B------:R-:W-:-:S03]  /*14690*/  IMAD.IADD R0, R0, 0x1, -R16 ;  /* 0x0000000100007824 */ /* 0x000fc600078e0a10 */
[----:B------:R-:W0:Y:S08]  /*146a0*/  I2F.RP R9, R7 ;  /* 0x0000000700097306 */ /* 0x000e300000209400 */
[----:B0-----:R-:W0:Y:S02]  /*146b0*/  MUFU.RCP R9, R9 ;  /* 0x0000000900097308 */ /* 0x001e240000001000 */
[----:B0-----:R-:W-:-:S06]  /*146c0*/  VIADD R10, R9, 0xffffffe ;  /* 0x0ffffffe090a7836 */ /* 0x001fcc0000000000 */
[----:B------:R-:W0:Y:S02]  /*146d0*/  F2I.FTZ.U32.TRUNC.NTZ R3, R10 ;  /* 0x0000000a00037305 */ /* 0x000e24000021f000 */
        /* <DEDUP_REMOVED lines=44> */
[----:B------:R-:W-:Y:S01]  /*149a0*/  R2UR UR4, R3 ;  /* 0x00000000030472ca */ /* 0x000fe200000e0000 */
[----:B------:R-:W-:Y:S02]  /*149b0*/  IMAD R3, RZ, RZ, -UR9 ;  /* 0x80000009ff037e24 */ /* 0x000fe4000f8e02ff */
        /* <DEDUP_REMOVED lines=8> */
[----:B------:R-:W-:-:S13]  /*14a40*/  ISETP.GE.U32.AND P0, PT, R0, R5, PT ;  /* 0x000000050000720c */ /* 0x000fda0003f06070 */
        /* <DEDUP_REMOVED lines=9> */
.L_x_1189:
[----:B------:R-:W0:Y:S01]  /*14ae0*/  LDC R19, c[0x0][0xc3c] ;  /* 0x00030f00ff137b82 */ /* 0x000e220000000800 */
[----:B------:R-:W-:Y:S01]  /*14af0*/  IMAD.MOV.U32 R16, RZ, RZ, R0 ;  /* 0x000000ffff107224 */ /* 0x000fe200078e0000 */
[----:B------:R-:W-:Y:S01]  /*14b00*/  UMOV UR4, URZ ;  /* 0x0000003f00047c82 */ /* 0x000fe20008000000 */
[----:B------:R-:W-:-:S07]  /*14b10*/  IMAD.MOV.U32 R18, RZ, RZ, RZ ;  /* 0x000000ffff127224 */ /* 0x000fce00078e00ff */
.L_x_1194:
[----:B------:R2:W3:Y:S01]  /*14b20*/  LDL R2, [R1+0x4] ;  /* 0x0000040001027983 */ /* 0x0004e20000100800 */
[----:B------:R-:W1:Y:S02]  /*14b30*/  S2R R0, SR_TID.X ;  /* 0x0000000000007919 */ /* 0x000e640000002100 */
[----:B-1----:R-:W-:Y:S01]  /*14b40*/  LOP3.LUT R0, R0, 0x1f, RZ, 0xc0, !PT ;  /* 0x0000001f00007812 */ /* 0x002fe200078ec0ff */
[----:B------:R-:W-:Y:S03]  /*14b50*/  BAR.SYNC.DEFER_BLOCKING 0x4, 0x200 ;  /* 0x0108000000007b1d */ /* 0x000fe60000010000 */
[----:B------:R-:W-:Y:S01]  /*14b60*/  ISETP.NE.AND P0, PT, R0, RZ, PT ;  /* 0x000000ff0000720c */ /* 0x000fe20003f05270 */
[----:B-----5:R-:W-:-:S12]  /*14b70*/  IMAD.U32 R17, RZ, RZ, UR4 ;  /* 0x00000004ff117e24 */ /* 0x020fd8000f8e00ff */
[----:B------:R-:W-:Y:S01]  /*14b80*/  @!P0 MOV R0, 0x400 ;  /* 0x0000040000008802 */ /* 0x000fe20000000f00 */
[----:B---3--:R-:W1:Y:S03]  /*14b90*/  @!P0 S2R R2, SR_CgaCtaId ;  /* 0x0000000000028919 */ /* 0x008e660000008800 */
[----:B-1----:R-:W-:Y:S01]  /*14ba0*/  @!P0 LEA R22, R2, R0, 0x18 ;  /* 0x0000000002168211 */ /* 0x002fe200078ec0ff */
[----:B------:R2:W-:Y:S04]  /*14bb0*/  @!P0 STL [R1+0x4], R2 ;  /* 0x0000040201008387 */ /* 0x0005e80000100800 */
[----:B0-----:R2:W-:Y:S01]  /*14bc0*/  @!P0 STS.128 [R22+0x19cd0], R16 ;  /* 0x019cd01016008388 */ /* 0x0015e20000000c00 */
[----:B------:R-:W-:Y:S06]  /*14bd0*/  BAR.ARV 0x5, 0x200 ;  /* 0x0148000000007b1d */ /* 0x000fec0000002000 */
.L_x_1187:
[----:B------:R-:W-:Y:S02]  /*14be0*/  ULDC UR5, c[0x0][0xc3c] ;  /* 0x00030f0000057ab9 */ /* 0x000fe40000000800 */
[----:B------:R-:W-:-:S13]  /*14bf0*/  ISETP.GE.AND P0, PT, R19, UR5, PT ;  /* 0x0000000513007c0c */ /* 0x000fda000bf06270 */
[----:B------:R-:W-:Y:S05]  /*14c00*/  @!P0 BRA `(.L_x_1195) ;  /* 0xffffffb400748947 */ /* 0x000fea000383ffff */
.L_x_1114:
[----:B------:R-:W3:Y:S01]  /*14c10*/  LDL.LU R0, [R1+0x20] ;  /* 0x0000200001007983 */ /* 0x000ee20000300800 */
[----:B------:R-:W-:Y:S01]  /*14c20*/  BSSY B0, `(.L_x_1196) ;  /* 0x000000b000007945 */ /* 0x000fe20003800000 */
[----:B------:R-:W4:Y:S01]  /*14c30*/  S2R R5, SR_CgaCtaId ;  /* 0x0000000000057919 */ /* 0x000f220000008800 */
[----:B---3--:R-:W-:-:S05]  /*14c40*/  VIADD R0, R0, 0x1 ;  /* 0x0000000100007836 */ /* 0x008fca0000000000 */
[----:B0-2---:R-:W-:-:S04]  /*14c50*/  LEA.HI R2, R0, R0, RZ, 0x1 ;  /* 0x0000000000027211 */ /* 0x005fc800078f08ff */
[----:B-1----:R-:W-:Y:S02]  /*14c60*/  LOP3.LUT R3, R2, 0xfffffffe, RZ, 0xc0, !PT ;  /* 0xfffffffe02037812 */ /* 0x002fe400078ec0ff */
[----:B------:R-:W-:-:S03]  /*14c70*/  MOV R2, 0x400 ;  /* 0x0000040000027802 */ /* 0x000fc60000000f00 */
[----:B------:R-:W-:Y:S01]  /*14c80*/  IMAD.IADD R0, R0, 0x1, -R3 ;  /* 0x0000000100007824 */ /* 0x000fe200078e0a03 */
[----:B----4-:R-:W-:-:S04]  /*14c90*/  LEA R5, R5, R2, 0x18 ;  /* 0x0000000205057211 */ /* 0x010fc800078ec0ff */
[----:B------:R-:W-:-:S04]  /*14ca0*/  SHF.L.U32 R0, R0, 0x1f, RZ ;  /* 0x0000001f00007819 */ /* 0x000fc800000006ff */
[----:B------:R-:W0:Y:S02]  /*14cb0*/  SYNCS.PHASECHK.TRANS64.TRYWAIT P0, [R5+URZ+0x19c20], R0 ;  /* 0x019c2000050075a7 */ /* 0x000e24000800017f */
[----:B0-----:R-:W-:Y:S05]  /*14cc0*/  @!P0 BRA `(.L_x_1197) ;  /* 0x00000018002c8947 */ /* 0x001fea0003800000 */
.L_x_1256:
[----:B------:R-:W-:Y:S05]  /*14cd0*/  BSYNC B0 ;  /* 0x0000000000007941 */ /* 0x000fea0003800000 */
.L_x_1196:
[----:B------:R-:W-:-:S03]  /*14ce0*/  UMOV UR4, 0xffffffff ;  /* 0xffffffff00047882 */ /* 0x000fc60000000000 */
[----:B------:R-:W-:Y:S05]  /*14cf0*/  BRA.DIV UR4, `(.L_x_1198) ;  /* 0x0000001a04347947 */ /* 0x000fea000b800000 */
[----:B0-----:R-:W0:Y:S02]  /*14d00*/  S2R R0, SR_TID.X ;  /* 0x0000000000007919 */ /* 0x001e240000002100 */
[----:B0-----:R-:W-:-:S04]  /*14d10*/  SHF.R.U32.HI R0, RZ, 0x5, R0 ;  /* 0x00000005ff007819 */ /* 0x001fc80000011600 */
[----:B------:R-:W-:-:S05]  /*14d20*/  LOP3.LUT R0, R0, 0x3, RZ, 0xc0, !PT ;  /* 0x0000000300007812 */ /* 0x000fca00078ec0ff */
[----:B------:R0:W1:Y:S02]  /*14d30*/  SHFL.IDX PT, R14, R0, RZ, 0x1f ;  /* 0x00001fff000e7589 */ /* 0x00006400000e0000 */
.L_x_1259:
[----:B-1----:R-:W-:Y:S01]  /*14d40*/  ISETP.NE.AND P0, PT, R14, RZ, PT ;  /* 0x000000ff0e00720c */ /* 0x002fe20003f05270 */
[----:B------:R-:W-:-:S12]  /*14d50*/  BSSY B0, `(.L_x_1199) ;  /* 0x000002c000007945 */ /* 0x000fd80003800000 */
[----:B------:R-:W-:Y:S05]  /*14d60*/  @P0 BRA `(.L_x_1200) ;  /* 0x0000000000a80947 */ /* 0x000fea0003800000 */
[----:B------:R-:W-:-:S03]  /*14d70*/  UMOV UR4, 0xffffffff ;  /* 0xffffffff00047882 */ /* 0x000fc60000000000 */
[----:B------:R-:W-:Y:S05]  /*14d80*/  BRA.DIV UR4, `(.L_x_1201) ;  /* 0x0000001a04447947 */ /* 0x000fea000b800000 */
[----:B------:R-:W-:-:S13]  /*14d90*/  ELECT P6, URZ, PT ;  /* 0x00000000003f782f */ /* 0x000fda00038c0000 */
.L_x_1262:
[----:B------:R-:W-:Y:S05]  /*14da0*/  @!P6 BRA `(.L_x_1200) ;  /* 0x000000000098e947 */ /* 0x000fea0003800000 */
[----:B------:R-:W-:-:S06]  /*14db0*/  ULOP3.LUT UR4, UR37, 0x2, URZ, 0xfc, !UPT ;  /* 0x0000000225047892 */ /* 0x000fcc000f8efc3f */
[----:B0-----:R-:W-:-:S05]  /*14dc0*/  IMAD.U32 R0, RZ, RZ, UR4 ;  /* 0x00000004ff007e24 */ /* 0x001fca000f8e00ff */
[----:B------:R-:W-:-:S13]  /*14dd0*/  ISETP.NE.AND P0, PT, R0, 0x3, PT ;  /* 0x000000030000780c */ /* 0x000fda0003f05270 */
[----:B------:R-:W-:Y:S05]  /*14de0*/  @!P0 BRA `(.L_x_1202) ;  /* 0x0000000000048947 */ /* 0x000fea0003800000 */
[----:B------:R-:W-:Y:S01]  /*14df0*/  BPT.TRAP 0x1 ;  /* 0x000000040000795c */ /* 0x000fe20000300000 */
.L_x_1202:
[C---:B------:R-:W-:Y:S01]  /*14e00*/  IMAD R3, R24.reuse, 0x8, R5 ;  /* 0x0000000818037824 */ /* 0x040fe200078e0205 */
[----:B------:R-:W-:Y:S01]  /*14e10*/  SHF.L.U32 R2, R25, 0x1f, RZ ;  /* 0x0000001f19027819 */ /* 0x000fe200000006ff */
[----:B------:R-:W-:-:S03]  /*14e20*/  VIADD R24, R24, 0x1 ;  /* 0x0000000118187836 */ /* 0x000fc60000000000 */
[----:B------:R-:W0:Y:S02]  /*14e30*/  SYNCS.PHASECHK.TRANS64.TRYWAIT P1, [R3+URZ+0x19c40], R2 ;  /* 0x019c4002030075a7 */ /* 0x000e24000802017f */
[----:B------:R-:W-:-:S04]  /*14e40*/  ISETP.NE.AND P2, PT, R24, 0x2, PT ;  /* 0x000000021800780c */ /* 0x000fc80003f45270 */
[----:B------:R-:W-:Y:S01]  /*14e50*/  SEL R0, RZ, 0x1, P2 ;  /* 0x00000001ff007807 */ /* 0x000fe20001000000 */
[----:B0-----:R-:W-:Y:S08]  /*14e60*/  @!P1 BRA `(.L_x_1203) ;  /* 0x00000018002c9947 */ /* 0x001ff00003800000 */
.L_x_1263:
[----:B------:R-:W-:Y:S02]  /*14e70*/  SEL R24, R24, RZ, P2 ;  /* 0x000000ff18187207 */ /* 0x000fe40001000000 */
[----:B------:R-:W-:Y:S01]  /*14e80*/  LOP3.LUT R0, R25, R0, RZ, 0x3c, !PT ;  /* 0x0000000019007212 */ /* 0x000fe200078e3cff */
[----:B------:R-:W-:Y:S06]  /*14e90*/  @!P0 BRA `(.L_x_1204) ;  /* 0x0000000000048947 */ /* 0x000fec0003800000 */
[----:B------:R-:W-:Y:S01]  /*14ea0*/  BPT.TRAP 0x1 ;  /* 0x000000040000795c */ /* 0x000fe20000300000 */
.L_x_1204:
[----:B------:R-:W-:Y:S01]  /*14eb0*/  IMAD R5, R24, 0x8, R5 ;  /* 0x0000000818057824 */ /* 0x000fe200078e0205 */
[----:B------:R-:W-:-:S04]  /*14ec0*/  SHF.L.U32 R0, R0, 0x1f, RZ ;  /* 0x0000001f00007819 */ /* 0x000fc800000006ff */
[----:B------:R-:W1:Y:S02]  /*14ed0*/  SYNCS.PHASECHK.TRANS64.TRYWAIT P1, [R5+URZ+0x19c40], R0 ;  /* 0x019c4000050075a7 */ /* 0x000e64000802017f */
[----:B-1----:R-:W-:Y:S05]  /*14ee0*/  @!P1 BRA `(.L_x_1205) ;  /* 0x0000001800209947 */ /* 0x002fea0003800000 */
.L_x_1264:
[----:B------:R-:W-:Y:S05]  /*14ef0*/  @!P0 BRA `(.L_x_1206) ;  /* 0x0000000000048947 */ /* 0x000fea0003800000 */
[----:B------:R-:W-:Y:S01]  /*14f00*/  BPT.TRAP 0x1 ;  /* 0x000000040000795c */ /* 0x000fe20000300000 */
.L_x_1206:
[----:B------:R-:W2:Y:S02]  /*14f10*/  SYNCS.PHASECHK.TRANS64.TRYWAIT P1, [R3+URZ+0x19c60], R2 ;  /* 0x019c6002030075a7 */ /* 0x000ea4000802017f */
[----:B--2---:R-:W-:Y:S05]  /*14f20*/  @!P1 BRA `(.L_x_1207) ;  /* 0x0000001800249947 */ /* 0x004fea0003800000 */
.L_x_1265:
[----:B------:R-:W-:Y:S05]  /*14f30*/  @!P0 BRA `(.L_x_1208) ;  /* 0x0000000000048947 */ /* 0x000fea0003800000 */
[----:B------:R-:W-:Y:S01]  /*14f40*/  BPT.TRAP 0x1 ;  /* 0x000000040000795c */ /* 0x000fe20000300000 */
.L_x_1208:
[----:B------:R-:W3:Y:S02]  /*14f50*/  SYNCS.PHASECHK.TRANS64.TRYWAIT P1, [R5+URZ+0x19c60], R0 ;  /* 0x019c6000050075a7 */ /* 0x000ee4000802017f */
[----:B---3--:R-:W-:Y:S05]  /*14f60*/  @!P1 BRA `(.L_x_1209) ;  /* 0x0000001800289947 */ /* 0x008fea0003800000 */
.L_x_1266:
[----:B------:R-:W-:Y:S05]  /*14f70*/  @!P0 BRA `(.L_x_1210) ;  /* 0x0000000000048947 */ /* 0x000fea0003800000 */
[----:B------:R-:W-:Y:S01]  /*14f80*/  BPT.TRAP 0x1 ;  /* 0x000000040000795c */ /* 0x000fe20000300000 */
.L_x_1210:
[----:B------:R-:W4:Y:S02]  /*14f90*/  SYNCS.PHASECHK.TRANS64.TRYWAIT P1, [R3+URZ+0x19c80], R2 ;  /* 0x019c8002030075a7 */ /* 0x000f24000802017f */
[----:B----4-:R-:W-:Y:S05]  /*14fa0*/  @!P1 BRA `(.L_x_1211) ;  /* 0x00000018002c9947 */ /* 0x010fea0003800000 */
.L_x_1267:
[----:B------:R-:W-:Y:S05]  /*14fb0*/  @!P0 BRA `(.L_x_1212) ;  /* 0x0000000000048947 */ /* 0x000fea0003800000 */
[----:B------:R-:W-:Y:S01]  /*14fc0*/  BPT.TRAP 0x1 ;  /* 0x000000040000795c */ /* 0x000fe20000300000 */
.L_x_1212:
[----:B------:R0:W0:Y:S02]  /*14fd0*/  SYNCS.PHASECHK.TRANS64.TRYWAIT P0, [R5+URZ+0x19c80], R0 ;  /* 0x019c8000050075a7 */ /* 0x000024000800017f */
[----:B0-----:R-:W-:Y:S05]  /*14fe0*/  @!P0 NANOSLEEP.SYNCS 0x989680 ;  /* 0x009896800000895d */ /* 0x001fea0003900000 */
[----:B------:R-:W0:Y:S02]  /*14ff0*/  @!P0 SYNCS.PHASECHK.TRANS64 P0, [R5+URZ+0x19c80], R0 ;  /* 0x019c8000050085a7 */ /* 0x000e24000800007f */
[----:B0-----:R-:W-:Y:S05]  /*15000*/  @!P0 BRA `(.L_x_1212) ;  /* 0xfffffffc00f08947 */ /* 0x001fea000383ffff */
.L_x_1200:
[----:B------:R-:W-:Y:S05]  /*15010*/  BSYNC B0 ;  /* 0x0000000000007941 */ /* 0x000fea0003800000 */
.L_x_1199:
[----:B------:R-:W-:Y:S05]  /*15020*/  EXIT ;  /* 0x000000000000794d */ /* 0x000fea0003800000 */
.L_x_1017:
[----:B0-----:R-:W-:-:S04]  /*15030*/  IMAD.U32 R3, RZ, RZ, UR46 ;  /* 0x0000002eff037e24 */ /* 0x001fc8000f8e00ff */
[----:B------:R0:W1:Y:S03]  /*15040*/  SYNCS.PHASECHK.TRANS64.TRYWAIT P1, [R3+URZ+0x19c00], R0 ;  /* 0x019c0000030075a7 */ /* 0x000066000802017f */
[----:B-1----:R-:W-:Y:S05]  /*15050*/  @!P1 NANOSLEEP.SYNCS 0x989680 ;  /* 0x009896800000995d */ /* 0x002fea0003900000 */
[----:B------:R-:W1:Y:S02]  /*15060*/  @!P1 SYNCS.PHASECHK.TRANS64 P1, [R3+URZ+0x19c00], R0 ;  /* 0x019c0000030095a7 */ /* 0x000e64000802007f */
[----:B-1----:R-:W-:Y:S05]  /*15070*/  @!P1 BRA `(.L_x_1017) ;  /* 0xfffffffc00ec9947 */ /* 0x002fea000383ffff */
[----:B------:R-:W-:Y:S05]  /*15080*/  BRA `(.L_x_1213) ;  /* 0xfffffecc00407947 */ /* 0x000fea000383ffff */
.L_x_1021:
[----:B-1----:R1:W2:Y:S02]  /*15090*/  SYNCS.PHASECHK.TRANS64.TRYWAIT P1, [R3+URZ+0x19c30], R0 ;  /* 0x019c3000030075a7 */ /* 0x0022a4000802017f */
[----:B--2---:R-:W-:Y:S05]  /*150a0*/  @!P1 NANOSLEEP.SYNCS 0x989680 ;  /* 0x009896800000995d */ /* 0x004fea0003900000 */
[----:B------:R-:W2:Y:S02]  /*150b0*/  @!P1 SYNCS.PHASECHK.TRANS64 P1, [R3+URZ+0x19c30], R0 ;  /* 0x019c3000030095a7 */ /* 0x000ea4000802007f */
[----:B--2---:R-:W-:Y:S05]  /*150c0*/  @!P1 BRA `(.L_x_1021) ;  /* 0xfffffffc00f09947 */ /* 0x004fea000383ffff */
[----:B------:R-:W-:Y:S05]  /*150d0*/  BRA `(.L_x_1020) ;  /* 0xfffffecc005c7947 */ /* 0x000fea000383ffff */
.L_x_1038:
[----:B-1----:R-:W-:-:S04]  /*150e0*/  IMAD.U32 R5, RZ, RZ, UR19 ;  /* 0x00000013ff057e24 */ /* 0x002fc8000f8e00ff */
[----:B------:R1:W2:Y:S03]  /*150f0*/  SYNCS.PHASECHK.TRANS64.TRYWAIT P1, [R5+URZ+0x19c30], R0 ;  /* 0x019c3000050075a7 */ /* 0x0002a6000802017f */
[----:B--2---:R-:W-:Y:S05]  /*15100*/  @!P1 NANOSLEEP.SYNCS 0x989680 ;  /* 0x009896800000995d */ /* 0x004fea0003900000 */
[----:B------:R-:W2:Y:S02]  /*15110*/  @!P1 SYNCS.PHASECHK.TRANS64 P1, [R5+URZ+0x19c30], R0 ;  /* 0x019c3000050095a7 */ /* 0x000ea4000802007f */
[----:B--2---:R-:W-:Y:S05]  /*15120*/  @!P1 BRA `(.L_x_1038) ;  /* 0xfffffffc00ec9947 */ /* 0x004fea000383ffff */
[----:B------:R-:W-:Y:S05]  /*15130*/  BRA `(.L_x_1037) ;  /* 0xfffffefc00e47947 */ /* 0x000fea000383ffff */
.L_x_1042:
[----:B-1----:R-:W-:-:S04]  /*15140*/  IMAD.U32 R5, RZ, RZ, UR11 ;  /* 0x0000000bff057e24 */ /* 0x002fc8000f8e00ff */
[----:B------:R1:W2:Y:S03]  /*15150*/  SYNCS.PHASECHK.TRANS64.TRYWAIT P1, [R5+URZ+0x19c50], R0 ;  /* 0x019c5000050075a7 */ /* 0x0002a6000802017f */
[----:B--2---:R-:W-:Y:S05]  /*15160*/  @!P1 NANOSLEEP.SYNCS 0x989680 ;  /* 0x009896800000995d */ /* 0x004fea0003900000 */
[----:B------:R-:W2:Y:S02]  /*15170*/  @!P1 SYNCS.PHASECHK.TRANS64 P1, [R5+URZ+0x19c50], R0 ;  /* 0x019c5000050095a7 */ /* 0x000ea4000802007f */
[----:B--2---:R-:W-:Y:S05]  /*15180*/  @!P1 BRA `(.L_x_1042) ;  /* 0xfffffffc00ec9947 */ /* 0x004fea000383ffff */
[----:B------:R-:W-:Y:S05]  /*15190*/  BRA `(.L_x_1041) ;  /* 0xffffff0000347947 */ /* 0x000fea000383ffff */
.L_x_1061:
[----:B-1----:R-:W-:-:S04]  /*151a0*/  IMAD.U32 R9, RZ, RZ, UR6 ;  /* 0x00000006ff097e24 */ /* 0x002fc8000f8e00ff */
[----:B------:R1:W2:Y:S03]  /*151b0*/  SYNCS.PHASECHK.TRANS64.TRYWAIT P1, [R9+URZ+0x19c30], R0 ;  /* 0x019c3000090075a7 */ /* 0x0002a6000802017f */
[----:B--2---:R-:W-:Y:S05]  /*151c0*/  @!P1 NANOSLEEP.SYNCS 0x989680 ;  /* 0x009896800000995d */ /* 0x004fea0003900000 */
[----:B------:R-:W2:Y:S02]  /*151d0*/  @!P1 SYNCS.PHASECHK.TRANS64 P1, [R9+URZ+0x19c30], R0 ;  /* 0x019c3000090095a7 */ /* 0x000ea4000802007f */
[----:B--2---:R-:W-:Y:S05]  /*151e0*/  @!P1 BRA `(.L_x_1061) ;  /* 0xfffffffc00ec9947 */ /* 0x004fea000383ffff */
[----:B------:R-:W-:Y:S05]  /*151f0*/  BRA `(.L_x_1060) ;  /* 0xffffff2c007c7947 */ /* 0x000fea000383ffff */
.L_x_1065:
[----:B-1----:R-:W-:-:S04]  /*15200*/  IMAD.U32 R9, RZ, RZ, UR11 ;  /* 0x0000000bff097e24 */ /* 0x002fc8000f8e00ff */
[----:B------:R1:W2:Y:S03]  /*15210*/  SYNCS.PHASECHK.TRANS64.TRYWAIT P1, [R9+URZ+0x19c50], R0 ;  /* 0x019c5000090075a7 */ /* 0x0002a6000802017f */
[----:B--2---:R-:W-:Y:S05]  /*15220*/  @!P1 NANOSLEEP.SYNCS 0x989680 ;  /* 0x009896800000995d */ /* 0x004fea0003900000 */
[----:B------:R-:W2:Y:S02]  /*15230*/  @!P1 SYNCS.PHASECHK.TRANS64 P1, [R9+URZ+0x19c50], R0 ;  /* 0x019c5000090095a7 */ /* 0x000ea4000802007f */
[----:B--2---:R-:W-:Y:S05]  /*15240*/  @!P1 BRA `(.L_x_1065) ;  /* 0xfffffffc00ec9947 */ /* 0x004fea000383ffff */
[----:B------:R-:W-:Y:S05]  /*15250*/  BRA `(.L_x_1064) ;  /* 0xffffff2c00cc7947 */ /* 0x000fea000383ffff */
.L_x_1073:
[----:B-1----:R-:W-:-:S04]  /*15260*/  IMAD.U32 R5, RZ, RZ, UR6 ;  /* 0x00000006ff057e24 */ /* 0x002fc8000f8e00ff */
[----:B------:R1:W2:Y:S03]  /*15270*/  SYNCS.PHASECHK.TRANS64.TRYWAIT P1, [R5+URZ+0x19c30], R0 ;  /* 0x019c3000050075a7 */ /* 0x0002a6000802017f */
[----:B--2---:R-:W-:Y:S05]  /*15280*/  @!P1 NANOSLEEP.SYNCS 0x989680 ;  /* 0x009896800000995d */ /* 0x004fea0003900000 */
[----:B------:R-:W2:Y:S02]  /*15290*/  @!P1 SYNCS.PHASECHK.TRANS64 P1, [R5+URZ+0x19c30], R0 ;  /* 0x019c3000050095a7 */ /* 0x000ea4000802007f */
[----:B--2---:R-:W-:Y:S05]  /*152a0*/  @!P1 BRA `(.L_x_1073) ;  /* 0xfffffffc00ec9947 */ /* 0x004fea000383ffff */
[----:B------:R-:W-:Y:S05]  /*152b0*/  BRA `(.L_x_1072) ;  /* 0xffffff48004c7947 */ /* 0x000fea000383ffff */
.L_x_1077:
[----:B-1----:R-:W-:-:S04]  /*152c0*/  IMAD.U32 R5, RZ, RZ, UR11 ;  /* 0x0000000bff057e24 */ /* 0x002fc8000f8e00ff */
[----:B------:R1:W2:Y:S03]  /*152d0*/  SYNCS.PHASECHK.TRANS64.TRYWAIT P1, [R5+URZ+0x19c50], R0 ;  /* 0x019c5000050075a7 */ /* 0x0002a6000802017f */
[----:B--2---:R-:W-:Y:S05]  /*152e0*/  @!P1 NANOSLEEP.SYNCS 0x989680 ;  /* 0x009896800000995d */ /* 0x004fea0003900000 */
[----:B------:R-:W2:Y:S02]  /*152f0*/  @!P1 SYNCS.PHASECHK.TRANS64 P1, [R5+URZ+0x19c50], R0 ;  /* 0x019c5000050095a7 */ /* 0x000ea4000802007f */
[----:B--2---:R-:W-:Y:S05]  /*15300*/  @!P1 BRA `(.L_x_1077) ;  /* 0xfffffffc00ec9947 */ /* 0x004fea000383ffff */
[----:B------:R-:W-:Y:S05]  /*15310*/  BRA `(.L_x_1076) ;  /* 0xffffff48009c7947 */ /* 0x000fea000383ffff */
.L_x_1092:
[----:B-1----:R-:W-:-:S04]  /*15320*/  IMAD.U32 R6, RZ, RZ, UR14 ;  /* 0x0000000eff067e24 */ /* 0x002fc8000f8e00ff */
[----:B------:R1:W2:Y:S03]  /*15330*/  SYNCS.PHASECHK.TRANS64.TRYWAIT P1, [R6+URZ+0x19c50], R5 ;  /* 0x019c5005060075a7 */ /* 0x0002a6000802017f */
[----:B--2---:R-:W-:Y:S05]  /*15340*/  @!P1 NANOSLEEP.SYNCS 0x989680 ;  /* 0x009896800000995d */ /* 0x004fea0003900000 */
[----:B------:R-:W2:Y:S02]  /*15350*/  @!P1 SYNCS.PHASECHK.TRANS64 P1, [R6+URZ+0x19c50], R5 ;  /* 0x019c5005060095a7 */ /* 0x000ea4000802007f */
[----:B--2---:R-:W-:Y:S05]  /*15360*/  @!P1 BRA `(.L_x_1092) ;  /* 0xfffffffc00ec9947 */ /* 0x004fea000383ffff */
[----:B------:R-:W-:Y:S05]  /*15370*/  BRA `(.L_x_1091) ;  /* 0xffffff74002c7947 */ /* 0x000fea000383ffff */
.L_x_1135:
        /* <DEDUP_REMOVED lines=10> */
.L_x_1214:
[----:B------:R-:W-:Y:S05]  /*15420*/  BRA `(.L_x_1215) ;  /* 0xffffffc000247947 */ /* 0x000fea000383ffff */
.L_x_1138:
[----:B0-----:R0:W1:Y:S02]  /*15430*/  SYNCS.PHASECHK.TRANS64.TRYWAIT P0, [R4+URZ+0x19c80], R26 ;  /* 0x019c801a040075a7 */ /* 0x001064000800017f */
[----:B-1----:R-:W-:Y:S05]  /*15440*/  @!P0 NANOSLEEP.SYNCS 0x989680 ;  /* 0x009896800000895d */ /* 0x002fea0003900000 */
[----:B------:R-:W1:Y:S02]  /*15450*/  @!P0 SYNCS.PHASECHK.TRANS64 P0, [R4+URZ+0x19c80], R26 ;  /* 0x019c801a040085a7 */ /* 0x000e64000800007f */
[----:B-1----:R-:W-:Y:S05]  /*15460*/  @!P0 BRA `(.L_x_1138) ;  /* 0xfffffffc00f08947 */ /* 0x002fea000383ffff */
[----:B------:R-:W-:Y:S05]  /*15470*/  BRA `(.L_x_1216) ;  /* 0xffffffc000347947 */ /* 0x000fea000383ffff */
.L_x_1139:
        /* <DEDUP_REMOVED lines=8> */
.L_x_1218:
[----:B------:R-:W-:Y:S05]  /*15500*/  BSYNC B0 ;  /* 0x0000000000007941 */ /* 0x000fea0003800000 */
.L_x_1217:
        /* <DEDUP_REMOVED lines=8> */
.L_x_1219:
        /* <DEDUP_REMOVED lines=25> */
.L_x_1220:
        /* <DEDUP_REMOVED lines=10> */
.L_x_1221:
[----:B------:R-:W-:Y:S01]  /*157c0*/  IMAD.MOV.U32 R2, RZ, RZ, R14 ;  /* 0x000000ffff027224 */ /* 0x000fe200078e000e */
[----:B------:R-:W-:Y:S06]  /*157d0*/  BRA `(.L_x_1222) ;  /* 0xffffffc0001c7947 */ /* 0x000fec000383ffff */
.L_x_1144:
[----:B---3--:R3:W4:Y:S02]  /*157e0*/  SYNCS.PHASECHK.TRANS64.TRYWAIT P1, [R4+URZ+0x19c40], R26 ;  /* 0x019c401a040075a7 */ /* 0x008724000802017f */
[----:B----4-:R-:W-:Y:S05]  /*157f0*/  @!P1 NANOSLEEP.SYNCS 0x989680 ;  /* 0x009896800000995d */ /* 0x010fea0003900000 */
[----:B------:R-:W4:Y:S02]  /*15800*/  @!P1 SYNCS.PHASECHK.TRANS64 P1, [R4+URZ+0x19c40], R26 ;  /* 0x019c401a040095a7 */ /* 0x000f24000802007f */
[----:B----4-:R-:W-:Y:S05]  /*15810*/  @!P1 BRA `(.L_x_1144) ;  /* 0xfffffffc00f09947 */ /* 0x010fea000383ffff */
[----:B------:R-:W-:Y:S05]  /*15820*/  BRA `(.L_x_1223) ;  /* 0xffffffc000807947 */ /* 0x000fea000383ffff */
.L_x_1145:
        /* <DEDUP_REMOVED lines=8> */
.L_x_1225:
[----:B------:R-:W-:Y:S05]  /*158b0*/  BSYNC B0 ;  /* 0x0000000000007941 */ /* 0x000fea0003800000 */
.L_x_1224:
        /* <DEDUP_REMOVED lines=8> */
.L_x_1226:
[----:B------:R-:W-:Y:S02]  /*15940*/  IMAD.MOV.U32 R13, RZ, RZ, R6 ;  /* 0x000000ffff0d7224 */ /* 0x000fe400078e0006 */
[----:B------:R-:W-:Y:S02]  /*15950*/  IMAD.MOV.U32 R12, RZ, RZ, 0x1 ;  /* 0x00000001ff0c7424 */ /* 0x000fe400078e00ff */
[----:B------:R-:W-:-:S07]  /*15960*/  IMAD.MOV.U32 R3, RZ, RZ, R14 ;  /* 0x000000ffff037224 */ /* 0x000fce00078e000e */
[----:B------:R-:W-:Y:S05]  /*15970*/  WARPSYNC.COLLECTIVE R15, `(.L_x_1227) ;  /* 0x000000000f087348 */ /* 0x000fea0003c00000 */
[----:B------:R0:W1:Y:S02]  /*15980*/  SHFL.IDX P6, R14, R13, R12, R11 ;  /* 0x0000000c0d0e7389 */ /* 0x00006400000c000b */
[----:B01----:R-:W-:Y:S01]  /*15990*/  ENDCOLLECTIVE ;  /* 0x000000000000791b */ /* 0x003fe20003800000 */
.L_x_1227:
        /* <DEDUP_REMOVED lines=10> */
.L_x_1228:
        /* <DEDUP_REMOVED lines=8> */
.L_x_1150:
[----:B------:R-:W-:Y:S02]  /*15ac0*/  IMAD.MOV.U32 R13, RZ, RZ, R4 ;  /* 0x000000ffff0d7224 */ /* 0x000fe400078e0004 */
[----:B------:R-:W-:Y:S02]  /*15ad0*/  IMAD.MOV.U32 R12, RZ, RZ, RZ ;  /* 0x000000ffff0c7224 */ /* 0x000fe400078e00ff */
[----:B------:R-:W-:Y:S02]  /*15ae0*/  IMAD.MOV.U32 R11, RZ, RZ, 0x1e1f ;  /* 0x00001e1fff0b7424 */ /* 0x000fe400078e00ff */
[----:B------:R-:W-:Y:S02]  /*15af0*/  IMAD.MOV.U32 R15, RZ, RZ, -0x1 ;  /* 0xffffffffff0f7424 */ /* 0x000fe400078e00ff */
[----:B------:R-:W-:Y:S02]  /*15b00*/  IMAD R0, R9, UR38, RZ ;  /* 0x0000002609007c24 */ /* 0x000fe4000f8e02ff */
[----:B------:R-:W-:-:S07]  /*15b10*/  VIADD R5, R17, UR39 ;  /* 0x0000002711057c36 */ /* 0x000fce0008000000 */
[----:B-----5:R-:W-:Y:S05]  /*15b20*/  WARPSYNC.COLLECTIVE R15, `(.L_x_1230) ;  /* 0x000000000f087348 */ /* 0x020fea0003c00000 */
[----:B------:R0:W1:Y:S02]  /*15b30*/  SHFL.IDX P6, R14, R13, R12, R11 ;  /* 0x0000000c0d0e7389 */ /* 0x00006400000c000b */
[----:B01---5:R-:W-:Y:S01]  /*15b40*/  ENDCOLLECTIVE ;  /* 0x000000000000791b */ /* 0x023fe20003800000 */
.L_x_1230:
[----:B------:R-:W-:Y:S01]  /*15b50*/  ISETP.GE.AND P1, PT, R5, R0, PT ;  /* 0x000000000500720c */ /* 0x000fe20003f26270 */
[----:B------:R-:W-:Y:S02]  /*15b60*/  IMAD.MOV.U32 R13, RZ, RZ, R6 ;  /* 0x000000ffff0d7224 */ /* 0x000fe400078e0006 */
[----:B------:R-:W-:-:S10]  /*15b70*/  IMAD.MOV.U32 R2, RZ, RZ, R14 ;  /* 0x000000ffff027224 */ /* 0x000fd400078e000e */
[----:B------:R-:W-:Y:S05]  /*15b80*/  WARPSYNC.COLLECTIVE R15, `(.L_x_1231) ;  /* 0x000000000f087348 */ /* 0x000fea0003c00000 */
[----:B------:R0:W1:Y:S02]  /*15b90*/  SHFL.IDX P6, R14, R13, R12, R11 ;  /* 0x0000000c0d0e7389 */ /* 0x00006400000c000b */
[----:B01----:R-:W-:Y:S01]  /*15ba0*/  ENDCOLLECTIVE ;  /* 0x000000000000791b */ /* 0x003fe20003800000 */
.L_x_1231:
[----:B------:R-:W-:Y:S02]  /*15bb0*/  IMAD.MOV.U32 R13, RZ, RZ, R4 ;  /* 0x000000ffff0d7224 */ /* 0x000fe400078e0004 */
[----:B------:R-:W-:Y:S02]  /*15bc0*/  IMAD.MOV.U32 R12, RZ, RZ, 0x1 ;  /* 0x00000001ff0c7424 */ /* 0x000fe400078e00ff */
[----:B------:R-:W-:-:S07]  /*15bd0*/  IMAD.MOV.U32 R3, RZ, RZ, R14 ;  /* 0x000000ffff037224 */ /* 0x000fce00078e000e */
[----:B------:R-:W-:Y:S05]  /*15be0*/  WARPSYNC.COLLECTIVE R15, `(.L_x_1232) ;  /* 0x000000000f087348 */ /* 0x000fea0003c00000 */
[----:B------:R0:W1:Y:S02]  /*15bf0*/  SHFL.IDX P6, R14, R13, R12, R11 ;  /* 0x0000000c0d0e7389 */ /* 0x00006400000c000b */
[----:B01----:R-:W-:Y:S01]  /*15c00*/  ENDCOLLECTIVE ;  /* 0x000000000000791b */ /* 0x003fe20003800000 */
.L_x_1232:
        /* <DEDUP_REMOVED lines=10> */
.L_x_1233:
        /* <DEDUP_REMOVED lines=12> */
.L_x_1234:
        /* <DEDUP_REMOVED lines=8> */
.L_x_1235:
[----:B------:R-:W-:-:S05]  /*15df0*/  @!P1 IMAD.X R3, RZ, RZ, R4, P4 ;  /* 0x000000ffff039224 */ /* 0x000fca00020e0604 */
        /* <DEDUP_REMOVED lines=8> */
.L_x_1155:
[----:B-1----:R1:W2:Y:S02]  /*15e80*/  SYNCS.PHASECHK.TRANS64.TRYWAIT P0, [R22+URZ+0x19c20], R0 ;  /* 0x019c2000160075a7 */ /* 0x0022a4000800017f */
[----:B--2---:R-:W-:Y:S05]  /*15e90*/  @!P0 NANOSLEEP.SYNCS 0x989680 ;  /* 0x009896800000895d */ /* 0x004fea0003900000 */
[----:B------:R-:W2:Y:S02]  /*15ea0*/  @!P0 SYNCS.PHASECHK.TRANS64 P0, [R22+URZ+0x19c20], R0 ;  /* 0x019c2000160085a7 */ /* 0x000ea4000800007f */
[----:B--2---:R-:W-:Y:S05]  /*15eb0*/  @!P0 BRA `(.L_x_1155) ;  /* 0xfffffffc00f08947 */ /* 0x004fea000383ffff */
[----:B------:R-:W-:Y:S05]  /*15ec0*/  BRA `(.L_x_1237) ;  /* 0xffffffc800707947 */ /* 0x000fea000383ffff */
.L_x_1159:
[----:B0-----:R0:W1:Y:S02]  /*15ed0*/  SYNCS.PHASECHK.TRANS64.TRYWAIT P0, [R0+URZ+0x19c80], R10 ;  /* 0x019c800a000075a7 */ /* 0x001064000800017f */
[----:B-1----:R-:W-:Y:S05]  /*15ee0*/  @!P0 NANOSLEEP.SYNCS 0x989680 ;  /* 0x009896800000895d */ /* 0x002fea0003900000 */
[----:B------:R-:W1:Y:S02]  /*15ef0*/  @!P0 SYNCS.PHASECHK.TRANS64 P0, [R0+URZ+0x19c80], R10 ;  /* 0x019c800a000085a7 */ /* 0x000e64000800007f */
[----:B-1----:R-:W-:Y:S05]  /*15f00*/  @!P0 BRA `(.L_x_1159) ;  /* 0xfffffffc00f08947 */ /* 0x002fea000383ffff */
[----:B------:R-:W-:Y:S05]  /*15f10*/  BRA `(.L_x_1238) ;  /* 0xffffffcc003c7947 */ /* 0x000fea000383ffff */
.L_x_1160:
        /* <DEDUP_REMOVED lines=8> */
.L_x_1240:
[----:B------:R-:W-:Y:S05]  /*15fa0*/  BSYNC B0 ;  /* 0x0000000000007941 */ /* 0x000fea0003800000 */
.L_x_1239:
        /* <DEDUP_REMOVED lines=9> */
.L_x_1241:
[----:B------:R-:W-:Y:S02]  /*16040*/  IMAD.MOV.U32 R13, RZ, RZ, R26 ;  /* 0x000000ffff0d7224 */ /* 0x000fe400078e001a */
[----:B------:R-:W-:Y:S02]  /*16050*/  IMAD.MOV.U32 R12, RZ, RZ, 0x1 ;  /* 0x00000001ff0c7424 */ /* 0x000fe400078e00ff */
[----:B------:R-:W-:-:S07]  /*16060*/  IMAD.MOV.U32 R2, RZ, RZ, R14 ;  /* 0x000000ffff027224 */ /* 0x000fce00078e000e */
[----:B------:R-:W-:Y:S05]  /*16070*/  WARPSYNC.COLLECTIVE R15, `(.L_x_1242) ;  /* 0x000000000f087348 */ /* 0x000fea0003c00000 */
[----:B------:R0:W1:Y:S02]  /*16080*/  SHFL.IDX P6, R14, R13, R12, R11 ;  /* 0x0000000c0d0e7389 */ /* 0x00006400000c000b */
[----:B01----:R-:W-:Y:S01]  /*16090*/  ENDCOLLECTIVE ;  /* 0x000000000000791b */ /* 0x003fe20003800000 */
.L_x_1242:
        /* <DEDUP_REMOVED lines=13> */
.L_x_1243:
[----:B------:R-:W-:Y:S01]  /*16170*/  IMAD.MOV.U32 R2, RZ, RZ, R14 ;  /* 0x000000ffff027224 */ /* 0x000fe200078e000e */
[----:B------:R-:W-:Y:S06]  /*16180*/  BRA `(.L_x_1244) ;  /* 0xffffffcc00387947 */ /* 0x000fec000383ffff */
.L_x_1165:
[----:B---3--:R3:W4:Y:S02]  /*16190*/  SYNCS.PHASECHK.TRANS64.TRYWAIT P0, [R0+URZ+0x19c40], R10 ;  /* 0x019c400a000075a7 */ /* 0x008724000800017f */
[----:B----4-:R-:W-:Y:S05]  /*161a0*/  @!P0 NANOSLEEP.SYNCS 0x989680 ;  /* 0x009896800000895d */ /* 0x010fea0003900000 */
[----:B------:R-:W4:Y:S02]  /*161b0*/  @!P0 SYNCS.PHASECHK.TRANS64 P0, [R0+URZ+0x19c40], R10 ;  /* 0x019c400a000085a7 */ /* 0x000f24000800007f */
[----:B----4-:R-:W-:Y:S05]  /*161c0*/  @!P0 BRA `(.L_x_1165) ;  /* 0xfffffffc00f08947 */ /* 0x010fea000383ffff */
[----:B------:R-:W-:Y:S05]  /*161d0*/  BRA `(.L_x_1245) ;  /* 0xffffffcc00907947 */ /* 0x000fea000383ffff */
.L_x_1166:
        /* <DEDUP_REMOVED lines=8> */
.L_x_1247:
[----:B------:R-:W-:Y:S05]  /*16260*/  BSYNC B0 ;  /* 0x0000000000007941 */ /* 0x000fea0003800000 */
.L_x_1246:
        /* <DEDUP_REMOVED lines=8> */
.L_x_1248:
[----:B------:R-:W-:Y:S02]  /*162f0*/  IMAD.MOV.U32 R13, RZ, RZ, R8 ;  /* 0x000000ffff0d7224 */ /* 0x000fe400078e0008 */
[----:B------:R-:W-:Y:S02]  /*16300*/  IMAD.MOV.U32 R12, RZ, RZ, 0x1 ;  /* 0x00000001ff0c7424 */ /* 0x000fe400078e00ff */
[----:B------:R-:W-:-:S07]  /*16310*/  IMAD.MOV.U32 R2, RZ, RZ, R14 ;  /* 0x000000ffff027224 */ /* 0x000fce00078e000e */
[----:B------:R-:W-:Y:S05]  /*16320*/  WARPSYNC.COLLECTIVE R15, `(.L_x_1249) ;  /* 0x000000000f087348 */ /* 0x000fea0003c00000 */
[----:B------:R0:W1:Y:S02]  /*16330*/  SHFL.IDX P6, R14, R13, R12, R11 ;  /* 0x0000000c0d0e7389 */ /* 0x00006400000c000b */
[----:B01----:R-:W-:Y:S01]  /*16340*/  ENDCOLLECTIVE ;  /* 0x000000000000791b */ /* 0x003fe20003800000 */
.L_x_1249:
        /* <DEDUP_REMOVED lines=13> */
.L_x_1250:
[----:B------:R-:W-:Y:S01]  /*16420*/  IMAD.MOV.U32 R2, RZ, RZ, R14 ;  /* 0x000000ffff027224 */ /* 0x000fe200078e000e */
[----:B------:R-:W-:Y:S06]  /*16430*/  BRA `(.L_x_1251) ;  /* 0xffffffcc00847947 */ /* 0x000fec000383ffff */
.L_x_1171:
[----:B0-----:R0:W2:Y:S02]  /*16440*/  SYNCS.PHASECHK.TRANS64.TRYWAIT P2, [R2+URZ+0x19c70], R0 ;  /* 0x019c7000020075a7 */ /* 0x0010a4000804017f */
[----:B--2---:R-:W-:Y:S05]  /*16450*/  @!P2 NANOSLEEP.SYNCS 0x989680 ;  /* 0x009896800000a95d */ /* 0x004fea0003900000 */
[----:B------:R-:W2:Y:S02]  /*16460*/  @!P2 SYNCS.PHASECHK.TRANS64 P2, [R2+URZ+0x19c70], R0 ;  /* 0x019c70000200a5a7 */ /* 0x000ea4000804007f */
[----:B--2---:R-:W-:Y:S05]  /*16470*/  @!P2 BRA `(.L_x_1171) ;  /* 0xfffffffc00f0a947 */ /* 0x004fea000383ffff */
[----:B------:R-:W-:Y:S05]  /*16480*/  BRA `(.L_x_1252) ;  /* 0xffffffcc00f07947 */ /* 0x000fea000383ffff */
.L_x_1173:
[----:B0-----:R0:W2:Y:S02]  /*16490*/  SYNCS.PHASECHK.TRANS64.TRYWAIT P2, [R2+URZ+0x19c60], R0 ;  /* 0x019c6000020075a7 */ /* 0x0010a4000804017f */
[----:B--2---:R-:W-:Y:S05]  /*164a0*/  @!P2 NANOSLEEP.SYNCS 0x989680 ;  /* 0x009896800000a95d */ /* 0x004fea0003900000 */
[----:B------:R-:W2:Y:S02]  /*164b0*/  @!P2 SYNCS.PHASECHK.TRANS64 P2, [R2+URZ+0x19c60], R0 ;  /* 0x019c60000200a5a7 */ /* 0x000ea4000804007f */
[----:B--2---:R-:W-:Y:S05]  /*164c0*/  @!P2 BRA `(.L_x_1173) ;  /* 0xfffffffc00f0a947 */ /* 0x004fea000383ffff */
[----:B------:R-:W-:Y:S05]  /*164d0*/  BRA `(.L_x_1253) ;  /* 0xffffffd000007947 */ /* 0x000fea000383ffff */
.L_x_1181:
[----:B0-----:R0:W1:Y:S02]  /*164e0*/  SYNCS.PHASECHK.TRANS64.TRYWAIT P1, [R3+URZ+0x19c70], R0 ;  /* 0x019c7000030075a7 */ /* 0x001064000802017f */
[----:B-1----:R-:W-:Y:S05]  /*164f0*/  @!P1 NANOSLEEP.SYNCS 0x989680 ;  /* 0x009896800000995d */ /* 0x002fea0003900000 */
[----:B------:R-:W1:Y:S02]  /*16500*/  @!P1 SYNCS.PHASECHK.TRANS64 P1, [R3+URZ+0x19c70], R0 ;  /* 0x019c7000030095a7 */ /* 0x000e64000802007f */
[----:B-1----:R-:W-:Y:S05]  /*16510*/  @!P1 BRA `(.L_x_1181) ;  /* 0xfffffffc00f09947 */ /* 0x002fea000383ffff */
[----:B------:R-:W-:Y:S05]  /*16520*/  BRA `(.L_x_1254) ;  /* 0xffffffd400707947 */ /* 0x000fea000383ffff */
.L_x_1183:
[----:B0-----:R0:W1:Y:S02]  /*16530*/  SYNCS.PHASECHK.TRANS64.TRYWAIT P1, [R3+URZ+0x19c60], R0 ;  /* 0x019c6000030075a7 */ /* 0x001064000802017f */
[----:B-1----:R-:W-:Y:S05]  /*16540*/  @!P1 NANOSLEEP.SYNCS 0x989680 ;  /* 0x009896800000995d */ /* 0x002fea0003900000 */
[----:B------:R-:W1:Y:S02]  /*16550*/  @!P1 SYNCS.PHASECHK.TRANS64 P1, [R3+URZ+0x19c60], R0 ;  /* 0x019c6000030095a7 */ /* 0x000e64000802007f */
[----:B-1----:R-:W-:Y:S05]  /*16560*/  @!P1 BRA `(.L_x_1183) ;  /* 0xfffffffc00f09947 */ /* 0x002fea000383ffff */
[----:B------:R-:W-:Y:S05]  /*16570*/  BRA `(.L_x_1255) ;  /* 0xffffffd4007c7947 */ /* 0x000fea000383ffff */
.L_x_1197:
[----:B0-----:R0:W1:Y:S02]  /*16580*/  SYNCS.PHASECHK.TRANS64.TRYWAIT P0, [R5+URZ+0x19c20], R0 ;  /* 0x019c2000050075a7 */ /* 0x001064000800017f */
[----:B-1----:R-:W-:Y:S05]  /*16590*/  @!P0 NANOSLEEP.SYNCS 0x989680 ;  /* 0x009896800000895d */ /* 0x002fea0003900000 */
[----:B------:R-:W1:Y:S02]  /*165a0*/  @!P0 SYNCS.PHASECHK.TRANS64 P0, [R5+URZ+0x19c20], R0 ;  /* 0x019c2000050085a7 */ /* 0x000e64000800007f */
[----:B-1----:R-:W-:Y:S05]  /*165b0*/  @!P0 BRA `(.L_x_1197) ;  /* 0xfffffffc00f08947 */ /* 0x002fea000383ffff */
[----:B------:R-:W-:Y:S05]  /*165c0*/  BRA `(.L_x_1256) ;  /* 0xffffffe400c07947 */ /* 0x000fea000383ffff */
.L_x_1198:
        /* <DEDUP_REMOVED lines=11> */
.L_x_1258:
[----:B------:R-:W-:Y:S05]  /*16680*/  BSYNC B0 ;  /* 0x0000000000007941 */ /* 0x000fea0003800000 */
.L_x_1257:
[----:B------:R-:W-:Y:S05]  /*16690*/  BRA `(.L_x_1259) ;  /* 0xffffffe400a87947 */ /* 0x000fea000383ffff */
.L_x_1201:
[----:B------:R-:W-:Y:S01]  /*166a0*/  BSSY B1, `(.L_x_1260) ;  /* 0x0000006000017945 */ /* 0x000fe20003800000 */
[----:B------:R-:W-:-:S07]  /*166b0*/  IMAD.MOV.U32 R15, RZ, RZ, -0x1 ;  /* 0xffffffffff0f7424 */ /* 0x000fce00078e00ff */
[----:B0-----:R-:W-:Y:S05]  /*166c0*/  WARPSYNC.COLLECTIVE R15, `(.L_x_1261) ;  /* 0x000000000f0c7348 */ /* 0x001fea0003c00000 */
[----:B------:R-:W-:Y:S02]  /*166d0*/  ELECT P6, UR62, PT ;  /* 0x00000000003e782f */ /* 0x000fe400038c0000 */
[----:B------:R-:W-:Y:S01]  /*166e0*/  MOV R14, UR62 ;  /* 0x0000003e000e7c02 */ /* 0x000fe20008000f00 */
[----:B0-----:R-:W-:Y:S10]  /*166f0*/  ENDCOLLECTIVE ;  /* 0x000000000000791b */ /* 0x001ff40003800000 */
.L_x_1261:
[----:B------:R-:W-:Y:S05]  /*16700*/  BSYNC B1 ;  /* 0x0000000000017941 */ /* 0x000fea0003800000 */
.L_x_1260:
[----:B------:R-:W-:Y:S05]  /*16710*/  BRA `(.L_x_1262) ;  /* 0xffffffe400a07947 */ /* 0x000fea000383ffff */
.L_x_1203:
[----:B0-----:R0:W1:Y:S02]  /*16720*/  SYNCS.PHASECHK.TRANS64.TRYWAIT P1, [R3+URZ+0x19c40], R2 ;  /* 0x019c4002030075a7 */ /* 0x001064000802017f */
[----:B-1----:R-:W-:Y:S05]  /*16730*/  @!P1 NANOSLEEP.SYNCS 0x989680 ;  /* 0x009896800000995d */ /* 0x002fea0003900000 */
[----:B------:R-:W1:Y:S02]  /*16740*/  @!P1 SYNCS.PHASECHK.TRANS64 P1, [R3+URZ+0x19c40], R2 ;  /* 0x019c4002030095a7 */ /* 0x000e64000802007f */
[----:B-1----:R-:W-:Y:S05]  /*16750*/  @!P1 BRA `(.L_x_1203) ;  /* 0xfffffffc00f09947 */ /* 0x002fea000383ffff */
[----:B------:R-:W-:Y:S05]  /*16760*/  BRA `(.L_x_1263) ;  /* 0xffffffe400c07947 */ /* 0x000fea000383ffff */
.L_x_1205:
[----:B-1----:R1:W2:Y:S02]  /*16770*/  SYNCS.PHASECHK.TRANS64.TRYWAIT P1, [R5+URZ+0x19c40], R0 ;  /* 0x019c4000050075a7 */ /* 0x0022a4000802017f */
[----:B--2---:R-:W-:Y:S05]  /*16780*/  @!P1 NANOSLEEP.SYNCS 0x989680 ;  /* 0x009896800000995d */ /* 0x004fea0003900000 */
[----:B------:R-:W2:Y:S02]  /*16790*/  @!P1 SYNCS.PHASECHK.TRANS64 P1, [R5+URZ+0x19c40], R0 ;  /* 0x019c4000050095a7 */ /* 0x000ea4000802007f */
[----:B--2---:R-:W-:Y:S05]  /*167a0*/  @!P1 BRA `(.L_x_1205) ;  /* 0xfffffffc00f09947 */ /* 0x004fea000383ffff */
[----:B------:R-:W-:Y:S05]  /*167b0*/  BRA `(.L_x_1264) ;  /* 0xffffffe400cc7947 */ /* 0x000fea000383ffff */
.L_x_1207:
[----:B--2---:R2:W3:Y:S02]  /*167c0*/  SYNCS.PHASECHK.TRANS64.TRYWAIT P1, [R3+URZ+0x19c60], R2 ;  /* 0x019c6002030075a7 */ /* 0x0044e4000802017f */
[----:B---3--:R-:W-:Y:S05]  /*167d0*/  @!P1 NANOSLEEP.SYNCS 0x989680 ;  /* 0x009896800000995d */ /* 0x008fea0003900000 */
[----:B------:R-:W3:Y:S02]  /*167e0*/  @!P1 SYNCS.PHASECHK.TRANS64 P1, [R3+URZ+0x19c60], R2 ;  /* 0x019c6002030095a7 */ /* 0x000ee4000802007f */
[----:B---3--:R-:W-:Y:S05]  /*167f0*/  @!P1 BRA `(.L_x_1207) ;  /* 0xfffffffc00f09947 */ /* 0x008fea000383ffff */
[----:B------:R-:W-:Y:S05]  /*16800*/  BRA `(.L_x_1265) ;  /* 0xffffffe400c87947 */ /* 0x000fea000383ffff */
.L_x_1209:
[----:B---3--:R3:W4:Y:S02]  /*16810*/  SYNCS.PHASECHK.TRANS64.TRYWAIT P1, [R5+URZ+0x19c60], R0 ;  /* 0x019c6000050075a7 */ /* 0x008724000802017f */
[----:B----4-:R-:W-:Y:S05]  /*16820*/  @!P1 NANOSLEEP.SYNCS 0x989680 ;  /* 0x009896800000995d */ /* 0x010fea0003900000 */
[----:B------:R-:W4:Y:S02]  /*16830*/  @!P1 SYNCS.PHASECHK.TRANS64 P1, [R5+URZ+0x19c60], R0 ;  /* 0x019c6000050095a7 */ /* 0x000f24000802007f */
[----:B----4-:R-:W-:Y:S05]  /*16840*/  @!P1 BRA `(.L_x_1209) ;  /* 0xfffffffc00f09947 */ /* 0x010fea000383ffff */
[----:B------:R-:W-:Y:S05]  /*16850*/  BRA `(.L_x_1266) ;  /* 0xffffffe400c47947 */ /* 0x000fea000383ffff */
.L_x_1211:
[----:B----4-:R4:W0:Y:S02]  /*16860*/  SYNCS.PHASECHK.TRANS64.TRYWAIT P1, [R3+URZ+0x19c80], R2 ;  /* 0x019c8002030075a7 */ /* 0x010824000802017f */
[----:B0-----:R-:W-:Y:S05]  /*16870*/  @!P1 NANOSLEEP.SYNCS 0x989680 ;  /* 0x009896800000995d */ /* 0x001fea0003900000 */
[----:B------:R-:W0:Y:S02]  /*16880*/  @!P1 SYNCS.PHASECHK.TRANS64 P1, [R3+URZ+0x19c80], R2 ;  /* 0x019c8002030095a7 */ /* 0x000e24000802007f */
[----:B0-----:R-:W-:Y:S05]  /*16890*/  @!P1 BRA `(.L_x_1211) ;  /* 0xfffffffc00f09947 */ /* 0x001fea000383ffff */
[----:B------:R-:W-:Y:S05]  /*168a0*/  BRA `(.L_x_1267) ;  /* 0xffffffe400c07947 */ /* 0x000fea000383ffff */
.L_x_1268:
        /* <DEDUP_REMOVED lines=13> */
.L_x_2582:


//--------------------- .text._ZN7cutlass13device_kernelIN5flash11enable_sm90INS1_16FlashAttnFwdSm90INS1_25CollectiveMainloopFwdSm90ILi2EN4cute5tupleIJNS5_1CILi1EEES8_S8_EEENS6_IJNS7_ILi192EEENS7_ILi128EEENS7_ILi96EEEEEELi96ENS_12float_e4m3_tEfNS_4arch4Sm90ELb0ELb1ELb0ELb1ELb1ELb1ELb0ELb1ELb1ELb1ELb0ELb0EEENS1_21CollectiveEpilogueFwdINS6_IJSA_SC_SB_EEES9_NS_10bfloat16_tESG_Li384ELb1ELb1ELb0ELb1EEENS1_36VarlenDynamicPersistentTileSchedulerILi192ELi128ELi384ELi128ELb0ELb1ELb1ELb1ELb0ELb1EEEEEEEEEvNT_6ParamsE --------------------------
	.section	.text._ZN7cutlass13device_kernelIN5flash11enable_sm90INS1_16FlashAttnFwdSm90INS1_25CollectiveMainloopFwdSm90ILi2EN4cute5tupleIJNS5_1CILi1EEES8_S8_EEENS6_IJNS7_ILi192EEENS7_ILi128EEENS7_ILi96EEEEEELi96ENS_12float_e4m3_tEfNS_4arch4Sm90ELb0ELb1ELb0ELb1ELb1ELb1ELb0ELb1ELb1ELb1ELb0ELb0EEENS1_21CollectiveEpilogueFwdINS6_IJSA_SC_SB_EEES9_NS_10bfloat16_tESG_Li384ELb1ELb1ELb0ELb1EEENS1_36VarlenDynamicPersistentTileSchedulerILi192ELi128ELi384ELi128ELb0ELb1ELb1ELb1ELb0ELb1EEEEEEEEEvNT_6ParamsE,"ax",@progbits
	.align	128
.text._ZN7cutlass13device_kernelIN5flash11enable_sm90INS1_16FlashAttnFwdSm90INS1_25CollectiveMainloopFwdSm90ILi2EN4cute5tupleIJNS5_1CILi1EEES8_S8_EEENS6_IJNS7_ILi192EEENS7_ILi128EEENS7_ILi96EEEEEELi96ENS_12float_e4m3_tEfNS_4arch4Sm90ELb0ELb1ELb0ELb1ELb1ELb1ELb0ELb1ELb1ELb1ELb0ELb0EEENS1_21CollectiveEpilogueFwdINS6_IJSA_SC_SB_EEES9_NS_10bfloat16_tESG_Li384ELb1ELb1ELb0ELb1EEENS1_36VarlenDynamicPersistentTileSchedulerILi192ELi128ELi384ELi128ELb0ELb1ELb1ELb1ELb0ELb1EEEEEEEEEvNT_6ParamsE:
        .type           _ZN7cutlass13device_kernelIN5flash11enable_sm90INS1_16FlashAttnFwdSm90INS1_25CollectiveMainloopFwdSm90ILi2EN4cute5tupleIJNS5_1CILi1EEES8_S8_EEENS6_IJNS7_ILi192EEENS7_ILi128EEENS7_ILi96EEEEEELi96ENS_12float_e4m3_tEfNS_4arch4Sm90ELb0ELb1ELb0ELb1ELb1ELb1ELb0ELb1ELb1ELb1ELb0ELb0EEENS1_21CollectiveEpilogueFwdINS6_IJSA_SC_SB_EEES9_NS_10bfloat16_tESG_Li384ELb1ELb1ELb0ELb1EEENS1_36VarlenDynamicPersistentTileSchedulerILi192ELi128ELi384ELi128ELb0ELb1ELb1ELb1ELb0ELb1EEEEEEEEEvNT_6ParamsE,@function
        .size           _ZN7cutlass13device_kernelIN5flash11enable_sm90INS1_16FlashAttnFwdSm90INS1_25CollectiveMainloopFwdSm90ILi2EN4cute5tupleIJNS5_1CILi1EEES8_S8_EEENS6_IJNS7_ILi192EEENS7_ILi128EEENS7_ILi96EEEEEELi96ENS_12float_e4m3_tEfNS_4arch4Sm90ELb0ELb1ELb0ELb1ELb1ELb1ELb0ELb1ELb1ELb1ELb0ELb0EEENS1_21CollectiveEpilogueFwdINS6_IJSA_SC_SB_EEES9_NS_10bfloat16_tESG_Li384ELb1ELb1ELb0ELb1EEENS1_36VarlenDynamicPersistentTileSchedulerILi192ELi128ELi384ELi128ELb0ELb1ELb1ELb1ELb0ELb1EEEEEEEEEvNT_6ParamsE,(.L_x_2583 - _ZN7cutlass13device_kernelIN5flash11enable_sm90INS1_16FlashAttnFwdSm90INS1_25CollectiveMainloopFwdSm90ILi2EN4cute5tupleIJNS5_1CILi1EEES8_S8_EEENS6_IJNS7_ILi192EEENS7_ILi128EEENS7_ILi96EEEEEELi96ENS_12float_e4m3_tEfNS_4arch4Sm90ELb0ELb1ELb0ELb1ELb1ELb1ELb0ELb1ELb1ELb1ELb0ELb0EEENS1_21CollectiveEpilogueFwdINS6_IJSA_SC_SB_EEES9_NS_10bfloat16_tESG_Li384ELb1ELb1ELb0ELb1EEENS1_36VarlenDynamicPersistentTileSchedulerILi192ELi128ELi384ELi128ELb0ELb1ELb1ELb1ELb0ELb1EEEEEEEEEvNT_6ParamsE)
        .other          _ZN7cutlass13device_kernelIN5flash11enable_sm90INS1_16FlashAttnFwdSm90INS1_25CollectiveMainloopFwdSm90ILi2EN4cute5tupleIJNS5_1CILi1EEES8_S8_EEENS6_IJNS7_ILi192EEENS7_ILi128EEENS7_ILi96EEEEEELi96ENS_12float_e4m3_tEfNS_4arch4Sm90ELb0ELb1ELb0ELb1ELb1ELb1ELb0ELb1ELb1ELb1ELb0ELb0EEENS1_21CollectiveEpilogueFwdINS6_IJSA_SC_SB_EEES9_NS_10bfloat16_tESG_Li384ELb1ELb1ELb0ELb1EEENS1_36VarlenDynamicPersistentTileSchedulerILi192ELi128ELi384ELi128ELb0ELb1ELb1ELb1ELb0ELb1EEEEEEEEEvNT_6ParamsE,@"STO_CUDA_ENTRY STV_DEFAULT"
_ZN7cutlass13device_kernelIN5flash11enable_sm90INS1_16FlashAttnFwdSm90INS1_25CollectiveMainloopFwdSm90ILi2EN4cute5tupleIJNS5_1CILi1EEES8_S8_EEENS6_IJNS7_ILi192EEENS7_ILi128EEENS7_ILi96EEEEEELi96ENS_12float_e4m3_tEfNS_4arch4Sm90ELb0ELb1ELb0ELb1ELb1ELb1ELb0ELb1ELb1ELb1ELb0ELb0EEENS1_21CollectiveEpilogueFwdINS6_IJSA_SC_SB_EEES9_NS_10bfloat16_tESG_Li384ELb1ELb1ELb0ELb1EEENS1_36VarlenDynamicPersistentTileSchedulerILi192ELi128ELi384ELi128ELb0ELb1ELb1ELb1ELb0ELb1EEEEEEEEEvNT_6ParamsE:
        /* <DEDUP_REMOVED lines=18> */
.L_x_1270:
[----:B------:R-:W-:Y:S05]  /*0120*/  BSYNC B0 ;  /* 0x0000000000007941 */ /* 0x000fea0003800000 */
.L_x_1269:
        /* <DEDUP_REMOVED lines=41> */
.L_x_1271:
        /* <DEDUP_REMOVED lines=22> */
.L_x_1272:
        /* <DEDUP_REMOVED lines=18> */
.L_x_1273:
        /* <DEDUP_REMOVED lines=22> */
.L_x_1274:
        /* <DEDUP_REMOVED lines=23> */
.L_x_1275:
        /* <DEDUP_REMOVED lines=8> */
.L_x_1278:
        /* <DEDUP_REMOVED lines=20> */
[----:B------:R-:W-:-:S04]  /*0ad0*/  SHF.R.S32.HI R0, RZ, 0x1f, R19 ;  /* 0x0000001fff007819 */ /* 0x000fc80000011413 */
[CC--:B------:R-:W-:Y:S02]  /*0ae0*/  LEA.HI R2, R0.reuse, R19.reuse, RZ, 0x5 ;  /* 0x0000001300027211 */ /* 0x0c0fe400078f28ff */
[----:B------:R-:W-:-:S03]  /*0af0*/  LEA.HI R6, R0, R19, RZ, 0x4 ;  /* 0x0000001300067211 */ /* 0x000fc600078f20ff */
[----:B------:R-:W-:Y:S01]  /*0b00*/  IMAD.SHL.U32 R3, R2, 0x10, RZ ;  /* 0x0000001002037824 */ /* 0x000fe200078e00ff */
[----:B------:R-:W-:-:S04]  /*0b10*/  LOP3.LUT R2, R6, 0x7fffff0, RZ, 0xc0, !PT ;  /* 0x07fffff006027812 */ /* 0x000fc800078ec0ff */
[----:B------:R-:W-:Y:S01]  /*0b20*/  LOP3.LUT R5, R3, 0xfffffe00, RZ, 0xc0, !PT ;  /* 0xfffffe0003057812 */ /* 0x000fe200078ec0ff */
[C---:B------:R-:W-:Y:S01]  /*0b30*/  IMAD.IADD R4, R19.reuse, 0x1, -R2 ;  /* 0x0000000113047824 */ /* 0x040fe200078e0a02 */
[-C--:B------:R-:W-:Y:S02]  /*0b40*/  LEA.HI R2, R0, R19.reuse, RZ, 0x7 ;  /* 0x0000001300027211 */ /* 0x080fe400078f38ff */
[C---:B------:R-:W-:Y:S01]  /*0b50*/  LEA.HI R3, R19.reuse, R19, RZ, 0x1 ;  /* 0x0000001313037211 */ /* 0x040fe200078f08ff */
[----:B------:R-:W-:Y:S01]  /*0b60*/  IMAD R8, R4, 0x20, R5 ;  /* 0x0000002004087824 */ /* 0x000fe200078e0205 */
[----:B------:R-:W-:Y:S02]  /*0b70*/  LOP3.LUT R7, R2, 0xffffff80, RZ, 0xc0, !PT ;  /* 0xffffff8002077812 */ /* 0x000fe400078ec0ff */
[--C-:B------:R-:W-:Y:S02]  /*0b80*/  SHF.R.S32.HI R10, RZ, 0x1, R3.reuse ;  /* 0x00000001ff0a7819 */ /* 0x100fe40000011403 */
[----:B------:R-:W-:Y:S01]  /*0b90*/  SHF.R.S32.HI R5, RZ, 0x1f, R3 ;  /* 0x0000001fff057819 */ /* 0x000fe20000011403 */
[----:B------:R-:W-:Y:S01]  /*0ba0*/  IMAD.IADD R15, R19, 0x1, -R7 ;  /* 0x00000001130f7824 */ /* 0x000fe200078e0a07 */
[----:B------:R-:W-:-:S02]  /*0bb0*/  LOP3.LUT R3, R3, 0xfffffffe, RZ, 0xc0, !PT ;  /* 0xfffffffe03037812 */ /* 0x000fc400078ec0ff */
[----:B------:R-:W-:Y:S02]  /*0bc0*/  LEA.HI R5, R5, R10, RZ, 0x2 ;  /* 0x0000000a05057211 */ /* 0x000fe400078f10ff */
[----:B------:R-:W-:Y:S01]  /*0bd0*/  SHF.R.S32.HI R23, RZ, 0x7, R2 ;  /* 0x00000007ff177819 */ /* 0x000fe20000011402 */
[----:B------:R-:W-:Y:S01]  /*0be0*/  IMAD.IADD R16, R19, 0x1, -R3 ;  /* 0x0000000113107824 */ /* 0x000fe200078e0a03 */
[----:B------:R-:W-:Y:S02]  /*0bf0*/  SHF.R.S32.HI R7, RZ, 0x1f, R15 ;  /* 0x0000001fff077819 */ /* 0x000fe4000001140f */
[----:B------:R-:W-:Y:S01]  /*0c00*/  SHF.R.S32.HI R2, RZ, 0x4, R6 ;  /* 0x00000004ff027819 */ /* 0x000fe20000011406 */
[C---:B------:R-:W-:Y:S01]  /*0c10*/  IMAD.SHL.U32 R24, R16.reuse, 0x8, RZ ;  /* 0x0000000810187824 */ /* 0x040fe200078e00ff */
[----:B------:R-:W-:Y:S01]  /*0c20*/  LOP3.LUT R5, R5, 0x7fffffc, RZ, 0xc0, !PT ;  /* 0x07fffffc05057812 */ /* 0x000fe200078ec0ff */
[----:B------:R-:W-:Y:S01]  /*0c30*/  IMAD.SHL.U32 R16, R16, 0x10, RZ ;  /* 0x0000001010107824 */ /* 0x000fe200078e00ff */
[----:B------:R-:W-:Y:S01]  /*0c40*/  LEA.HI R9, R7, R15, RZ, 0x2 ;  /* 0x0000000f07097211 */ /* 0x000fe200078f10ff */
[----:B------:R-:W-:Y:S01]  /*0c50*/  VIADD R21, R24, 0x20 ;  /* 0x0000002018157836 */ /* 0x000fe20000000000 */
[----:B------:R-:W-:Y:S01]  /*0c60*/  LEA.HI R6, R6, R2, RZ, 0x1 ;  /* 0x0000000206067211 */ /* 0x000fe200078f08ff */
[----:B------:R-:W-:Y:S01]  /*0c70*/  IMAD.IADD R5, R10, 0x1, -R5 ;  /* 0x000000010a057824 */ /* 0x000fe200078e0a05 */
[----:B------:R-:W-:Y:S01]  /*0c80*/  LEA.HI R4, R0, R19, RZ, 0x3 ;  /* 0x0000001300047211 */ /* 0x000fe200078f18ff */
[----:B------:R-:W-:Y:S01]  /*0c90*/  STL [R1+0x20], R24 ;  /* 0x0000201801007387 */ /* 0x000fe20000100800 */
[----:B------:R-:W-:Y:S01]  /*0ca0*/  SHF.R.S32.HI R10, RZ, 0x2, R9 ;  /* 0x00000002ff0a7819 */ /* 0x000fe20000011409 */
[----:B------:R-:W-:Y:S01]  /*0cb0*/  IMAD R13, R2, 0x8, R5 ;  /* 0x00000008020d7824 */ /* 0x000fe200078e0205 */
[----:B------:R-:W-:Y:S01]  /*0cc0*/  SHF.R.S32.HI R11, RZ, 0x1f, R9 ;  /* 0x0000001fff0b7819 */ /* 0x000fe20000011409 */
[----:B------:R-:W-:Y:S01]  /*0cd0*/  STL [R1+0x40], R21 ;  /* 0x0000401501007387 */ /* 0x000fe20000100800 */
[----:B------:R-:W-:Y:S01]  /*0ce0*/  LOP3.LUT R3, R6, 0x1ffffffe, RZ, 0xc0, !PT ;  /* 0x1ffffffe06037812 */ /* 0x000fe200078ec0ff */
[----:B------:R-:W-:Y:S01]  /*0cf0*/  IMAD.IADD R6, R24, 0x1, R21 ;  /* 0x0000000118067824 */ /* 0x000fe200078e0215 */
[----:B------:R-:W-:Y:S01]  /*0d00*/  SHF.R.S32.HI R4, RZ, 0x3, R4 ;  /* 0x00000003ff047819 */ /* 0x000fe20000011404 */
[----:B------:R-:W-:Y:S01]  /*0d10*/  IMAD.SHL.U32 R14, R13, 0x20, RZ ;  /* 0x000000200d0e7824 */ /* 0x000fe200078e00ff */
[----:B------:R-:W-:Y:S01]  /*0d20*/  LEA.HI R11, R11, R10, RZ, 0x3 ;  /* 0x0000000a0b0b7211 */ /* 0x000fe200078f18ff */
[----:B------:R-:W-:Y:S01]  /*0d30*/  IMAD.IADD R3, R2, 0x1, -R3 ;  /* 0x0000000102037824 */ /* 0x000fe200078e0a03 */
[----:B------:R-:W-:Y:S01]  /*0d40*/  SHF.R.S32.HI R5, RZ, 0x1f, R6 ;  /* 0x0000001fff057819 */ /* 0x000fe20000011406 */
[----:B------:R-:W-:Y:S01]  /*0d50*/  IMAD.HI R2, R23, 0x55555556, RZ ;  /* 0x5555555617027827 */ /* 0x000fe200078e02ff */
[----:B------:R-:W-:-:S02]  /*0d60*/  LOP3.LUT R11, R11, 0xfffffff8, RZ, 0xc0, !PT ;  /* 0xfffffff80b0b7812 */ /* 0x000fc400078ec0ff */
[----:B------:R-:W-:Y:S01]  /*0d70*/  LEA.HI R7, R7, R15, RZ, 0x5 ;  /* 0x0000000f07077211 */ /* 0x000fe200078f28ff */
[----:B------:R-:W-:Y:S01]  /*0d80*/  IMAD.SHL.U32 R4, R4, 0x80, RZ ;  /* 0x0000008004047824 */ /* 0x000fe200078e00ff */
[CC--:B------:R-:W-:Y:S01]  /*0d90*/  LEA.HI R12, R5.reuse, R6.reuse, RZ, 0x4 ;  /* 0x00000006050c7211 */ /* 0x0c0fe200078f20ff */
[----:B------:R-:W-:Y:S01]  /*0da0*/  IMAD.IADD R10, R10, 0x1, -R11 ;  /* 0x000000010a0a7824 */ /* 0x000fe200078e0a0b */
[----:B------:R-:W-:Y:S01]  /*0db0*/  LEA.HI R5, R5, R6, RZ, 0x5 ;  /* 0x0000000605057211 */ /* 0x000fe200078f28ff */
[----:B------:R-:W-:Y:S01]  /*0dc0*/  IMAD R6, R3, 0x8, R8 ;  /* 0x0000000803067824 */ /* 0x000fe200078e0208 */
[----:B------:R-:W-:Y:S02]  /*0dd0*/  LEA.HI R2, R2, R2, RZ, 0x1 ;  /* 0x0000000202027211 */ /* 0x000fe400078f08ff */
[----:B------:R-:W-:Y:S02]  /*0de0*/  SHF.R.S32.HI R7, RZ, 0x5, R7 ;  /* 0x00000005ff077819 */ /* 0x000fe40000011407 */
[----:B------:R-:W-:Y:S01]  /*0df0*/  LOP3.LUT R22, R4, 0x80, RZ, 0xc0, !PT ;  /* 0x0000008004167812 */ /* 0x000fe200078ec0ff */
[----:B------:R-:W-:Y:S01]  /*0e00*/  IMAD R2, R2, -0x3, R23 ;  /* 0xfffffffd02027824 */ /* 0x000fe200078e0217 */
[----:B------:R-:W-:Y:S01]  /*0e10*/  SHF.R.S32.HI R5, RZ, 0x5, R5 ;  /* 0x00000005ff057819 */ /* 0x000fe20000011405 */
[----:B------:R-:W-:Y:S01]  /*0e20*/  IMAD R7, R7, 0x10, R10 ;  /* 0x0000001007077824 */ /* 0x000fe200078e020a */
[----:B------:R-:W-:Y:S01]  /*0e30*/  SHF.R.U32.HI R20, RZ, 0x3, R22 ;  /* 0x00000003ff147819 */ /* 0x000fe20000011616 */
[----:B------:R-:W-:Y:S01]  /*0e40*/  STL [R1+0x30], R22 ;  /* 0x0000301601007387 */ /* 0x000fe20000100800 */
[----:B------:R-:W-:Y:S01]  /*0e50*/  LOP3.LUT R4, R22, 0x10, R12, 0xf8, !PT ;  /* 0x0000001016047812 */ /* 0x000fe200078ef80c */
[----:B------:R-:W-:Y:S01]  /*0e60*/  IMAD R5, R5, 0x1800, R14 ;  /* 0x0000180005057824 */ /* 0x000fe200078e020e */
[----:B------:R-:W-:Y:S01]  /*0e70*/  LEA.HI R0, R0, R19, RZ, 0x2 ;  /* 0x0000001300007211 */ /* 0x000fe200078f10ff */
[----:B------:R-:W-:Y:S01]  /*0e80*/  IMAD R3, R2, 0x40, R7 ;  /* 0x0000004002037824 */ /* 0x000fe200078e0207 */
[----:B------:R-:W-:Y:S01]  /*0e90*/  LOP3.LUT R4, R4, R20, RZ, 0x3c, !PT ;  /* 0x0000001404047212 */ /* 0x000fe200078e3cff */
[----:B------:R-:W-:Y:S01]  /*0ea0*/  STL [R1+0x44], R14 ;  /* 0x0000440e01007387 */ /* 0x000fe20000100800 */
[----:B------:R-:W-:Y:S01]  /*0eb0*/  LOP3.LUT R2, R0, 0xfffffffc, RZ, 0xc0, !PT ;  /* 0xfffffffc00027812 */ /* 0x000fe200078ec0ff */
[----:B------:R-:W-:Y:S01]  /*0ec0*/  VIADD R7, R16, 0x40 ;  /* 0x0000004010077836 */ /* 0x000fe20000000000 */
[----:B------:R-:W-:Y:S01]  /*0ed0*/  IADD3 R4, R18, R5, R4 ;  /* 0x0000000512047210 */ /* 0x000fe20007ffe004 */
[----:B------:R-:W-:Y:S01]  /*0ee0*/  STL [R1+0x78], R20 ;  /* 0x0000781401007387 */ /* 0x000fe20000100800 */
[----:B------:R-:W-:Y:S01]  /*0ef0*/  VIADD R5, R24, 0x10 ;  /* 0x0000001018057836 */ /* 0x000fe20000000000 */
[----:B------:R-:W-:Y:S01]  /*0f00*/  LOP3.LUT R9, R9, 0x7ffffffc, RZ, 0xc0, !PT ;  /* 0x7ffffffc09097812 */ /* 0x000fe200078ec0ff */
[----:B------:R-:W-:Y:S01]  /*0f10*/  IMAD.MOV.U32 R23, RZ, RZ, RZ ;  /* 0x000000ffff177224 */ /* 0x000fe200078e00ff */
[----:B------:R0:W-:Y:S02]  /*0f20*/  STL [R1+0x80], R6 ;  /* 0x0000800601007387 */ /* 0x0001e40000100800 */
[----:B------:R-:W-:-:S02]  /*0f30*/  SHF.R.S32.HI R8, RZ, 0x1f, R5 ;  /* 0x0000001fff087819 */ /* 0x000fc40000011405 */
[----:B------:R1:W-:Y:S04]  /*0f40*/  STL [R1+0x74], R4 ;  /* 0x0000740401007387 */ /* 0x0003e80000100800 */
[----:B------:R-:W-:Y:S01]  /*0f50*/  STL [R1+0x7c], R3 ;  /* 0x00007c0301007387 */ /* 0x000fe20000100800 */
[----:B0-----:R-:W-:Y:S01]  /*0f60*/  IMAD.IADD R6, R19, 0x1, -R2 ;  /* 0x0000000113067824 */ /* 0x001fe200078e0a02 */
[----:B------:R-:W-:Y:S02]  /*0f70*/  SHF.R.S32.HI R2, RZ, 0x2, R0 ;  /* 0x00000002ff027819 */ /* 0x000fe40000011400 */
[----:B------:R-:W-:Y:S01]  /*0f80*/  STL [R1+0x60], RZ ;  /* 0x000060ff01007387 */ /* 0x000fe20000100800 */
[----:B------:R-:W-:Y:S02]  /*0f90*/  IMAD.MOV.U32 R19, RZ, RZ, RZ ;  /* 0x000000ffff137224 */ /* 0x000fe400078e00ff */
[C---:B-1----:R-:W-:Y:S01]  /*0fa0*/  IMAD.SHL.U32 R4, R6.reuse, 0x8, RZ ;  /* 0x0000000806047824 */ /* 0x042fe200078e00ff */
[----:B------:R-:W-:Y:S01]  /*0fb0*/  STL [R1+0x18], RZ ;  /* 0x000018ff01007387 */ /* 0x000fe20000100800 */
[----:B------:R-:W-:-:S03]  /*0fc0*/  LEA.HI R0, R6, R6, RZ, 0x1 ;  /* 0x0000000606007211 */ /* 0x000fc600078f08ff */
[----:B------:R-:W-:Y:S01]  /*0fd0*/  STL [R1+0x54], R4 ;  /* 0x0000540401007387 */ /* 0x000fe20000100800 */
[----:B------:R-:W-:Y:S02]  /*0fe0*/  LOP3.LUT R2, R0, 0x1ffffffe, RZ, 0xc0, !PT ;  /* 0x1ffffffe00027812 */ /* 0x000fe400078ec0ff */
[----:B------:R-:W-:Y:S01]  /*0ff0*/  LOP3.LUT R0, R22, 0x10, R16, 0xf8, !PT ;  /* 0x0000001016007812 */ /* 0x000fe200078ef810 */
[----:B------:R0:W-:Y:S02]  /*1000*/  STL [R1+0x14], R7 ;  /* 0x0000140701007387 */ /* 0x0001e40000100800 */
[----:B------:R-:W-:Y:S01]  /*1010*/  IMAD.IADD R2, R6, 0x1, -R2 ;  /* 0x0000000106027824 */ /* 0x000fe200078e0a02 */
[----:B------:R-:W-:Y:S01]  /*1020*/  LOP3.LUT R0, R0, R20, RZ, 0x3c, !PT ;  /* 0x0000001400007212 */ /* 0x000fe200078e3cff */
[----:B------:R1:W-:Y:S01]  /*1030*/  STL [R1+0x3c], R5 ;  /* 0x00003c0501007387 */ /* 0x0003e20000100800 */
[----:B------:R-:W-:Y:S01]  /*1040*/  IMAD.IADD R6, R15, 0x1, -R9 ;  /* 0x000000010f067824 */ /* 0x000fe200078e0a09 */
[----:B0-----:R-:W-:Y:S01]  /*1050*/  SHF.R.S32.HI R7, RZ, 0x1f, R7 ;  /* 0x0000001fff077819 */ /* 0x001fe20000011407 */
[----:B-1----:R-:W-:-:S04]  /*1060*/  VIADD R5, R4, 0x20 ;  /* 0x0000002004057836 */ /* 0x002fc80000000000 */
[----:B------:R0:W-:Y:S01]  /*1070*/  STL [R1+0x34], R7 ;  /* 0x0000340701007387 */ /* 0x0001e20000100800 */
[----:B------:R-:W-:-:S03]  /*1080*/  VIADD R4, R4, 0x40 ;  /* 0x0000004004047836 */ /* 0x000fc60000000000 */
[----:B------:R-:W-:Y:S01]  /*1090*/  STL [R1+0x70], R8 ;  /* 0x0000700801007387 */ /* 0x000fe20000100800 */
[----:B0-----:R-:W-:-:S05]  /*10a0*/  SHF.R.S32.HI R7, RZ, 0x1f, R21 ;  /* 0x0000001fff077819 */ /* 0x001fca0000011415 */
[----:B------:R-:W-:Y:S04]  /*10b0*/  STL [R1+0x6c], R7 ;  /* 0x00006c0701007387 */ /* 0x000fe80000100800 */
[----:B------:R0:W-:Y:S04]  /*10c0*/  STL [R1+0x64], R5 ;  /* 0x0000640501007387 */ /* 0x0001e80000100800 */
[----:B------:R1:W-:Y:S01]  /*10d0*/  STL [R1+0x68], R4 ;  /* 0x0000680401007387 */ /* 0x0003e20000100800 */
[----:B0-----:R-:W-:Y:S02]  /*10e0*/  SHF.R.S32.HI R5, RZ, 0x1f, R5 ;  /* 0x0000001fff057819 */ /* 0x001fe40000011405 */
[----:B-1----:R-:W-:-:S03]  /*10f0*/  SHF.R.S32.HI R4, RZ, 0x1f, R4 ;  /* 0x0000001fff047819 */ /* 0x002fc60000011404 */
[----:B------:R0:W-:Y:S04]  /*1100*/  STL [R1+0x88], R5 ;  /* 0x0000880501007387 */ /* 0x0001e80000100800 */
[----:B------:R1:W-:Y:S04]  /*1110*/  STL [R1+0x84], R4 ;  /* 0x0000840401007387 */ /* 0x0003e80000100800 */
[----:B------:R2:W-:Y:S01]  /*1120*/  STL [R1+0x10], R6 ;  /* 0x0000100601007387 */ /* 0x0005e20000100800 */
[----:B0-----:R-:W-:Y:S02]  /*1130*/  IMAD.IADD R5, R14, 0x1, R0 ;  /* 0x000000010e057824 */ /* 0x001fe400078e0200 */
[----:B------:R-:W-:Y:S01]  /*1140*/  IMAD R0, R2, 0x8, R3 ;  /* 0x0000000802007824 */ /* 0x000fe200078e0203 */
[----:B-1----:R-:W-:-:S02]  /*1150*/  SHF.R.S32.HI R4, RZ, 0x4, R12 ;  /* 0x00000004ff047819 */ /* 0x002fc4000001140c */
[----:B------:R2:W-:Y:S04]  /*1160*/  STL [R1+0x50], R5 ;  /* 0x0000500501007387 */ /* 0x0005e80000100800 */
[----:B------:R2:W-:Y:S04]  /*1170*/  STL [R1+0x48], R0 ;  /* 0x0000480001007387 */ /* 0x0005e80000100800 */
[----:B------:R2:W-:Y:S02]  /*1180*/  STL [R1+0x28], R4 ;  /* 0x0000280401007387 */ /* 0x0005e40000100800 */
.L_x_1478:
[----:B------:R-:W-:Y:S01]  /*1190*/  ULDC.64 UR4, c[0x0][0xa28] ;  /* 0x00028a0000047ab9 */ /* 0x000fe20000000a00 */
[----:B0-234-:R-:W0:Y:S01]  /*11a0*/  LDC.64 R4, c[0x0][0xa08] ;  /* 0x00028200ff047b82 */ /* 0x01de220000000a00 */
[----:B------:R-:W-:Y:S01]  /*11b0*/  ISETP.NE.U32.AND P0, PT, RZ, UR4, PT ;  /* 0x00000004ff007c0c */ /* 0x000fe2000bf05070 */
[----:B------:R-:W-:Y:S01]  /*11c0*/  IMAD.MOV.U32 R11, RZ, RZ, RZ ;  /* 0x000000ffff0b7224 */ /* 0x000fe200078e00ff */
[----:B------:R-:W-:Y:S01]  /*11d0*/  ULDC.64 UR6, c[0x0][0xa20] ;  /* 0x0002880000067ab9 */ /* 0x000fe20000000a00 */
[----:B------:R-:W-:Y:S01]  /*11e0*/  IMAD.MOV.U32 R65, RZ, RZ, RZ ;  /* 0x000000ffff417224 */ /* 0x000fe200078e00ff */
[----:B------:R-:W-:Y:S01]  /*11f0*/  ISETP.NE.AND.EX P0, PT, RZ, UR5, PT, P0 ;  /* 0x00000005ff007c0c */ /* 0x000fe2000bf05300 */
[----:B------:R-:W-:Y:S02]  /*1200*/  ULDC.64 UR4, c[0x0][0xa18] ;  /* 0x0002860000047ab9 */ /* 0x000fe40000000a00 */
[----:B------:R-:W-:-:S04]  /*1210*/  ISETP.NE.U32.AND P1, PT, RZ, UR4, PT ;  /* 0x00000004ff007c0c */ /* 0x000fc8000bf25070 */
[----:B------:R-:W-:Y:S01]  /*1220*/  ISETP.NE.AND.EX P1, PT, RZ, UR5, PT, P1 ;  /* 0x00000005ff007c0c */ /* 0x000fe2000bf25310 */
[----:B------:R-:W-:Y:S02]  /*1230*/  ULDC.64 UR4, c[0x0][0xa08] ;  /* 0x0002820000047ab9 */ /* 0x000fe40000000a00 */
[----:B------:R-:W-:-:S03]  /*1240*/  ISETP.NE.U32.AND P3, PT, RZ, UR4, PT ;  /* 0x00000004ff007c0c */ /* 0x000fc6000bf65070 */
[----:B------:R-:W1:Y:S01]  /*1250*/  @P0 LDC.64 R2, c[0x0][0xa28] ;  /* 0x00028a00ff020b82 */ /* 0x000e620000000a00 */
[----:B------:R-:W-:Y:S01]  /*1260*/  ISETP.NE.AND.EX P3, PT, RZ, UR5, PT, P3 ;  /* 0x00000005ff007c0c */ /* 0x000fe2000bf65330 */
[----:B0-----:R-:W-:-:S06]  /*1270*/  IMAD.WIDE R8, R155, 0x4, R4 ;  /* 0x000000049b087825 */ /* 0x001fcc00078e0204 */
[----:B------:R-:W0:Y:S01]  /*1280*/  @P1 LDC.64 R6, c[0x0][0xa18] ;  /* 0x00028600ff061b82 */ /* 0x000e220000000a00 */
[----:B------:R-:W-:Y:S02]  /*1290*/  ULDC UR4, c[0x0][0x288] ;  /* 0x0000a20000047ab9 */ /* 0x000fe40000000800 */
[----:B------:R-:W-:Y:S01]  /*12a0*/  IMAD.U32 R157, RZ, RZ, UR4 ;  /* 0x00000004ff9d7e24 */ /* 0x000fe2000f8e00ff */
[----:B------:R2:W-:Y:S01]  /*12b0*/  STL [R1+0x58], R154 ;  /* 0x0000589a01007387 */ /* 0x0005e20000100800 */
[----:B------:R-:W-:-:S03]  /*12c0*/  ULDC.64 UR4, c[0x0][0x418] ;  /* 0x0001060000047ab9 */ /* 0x000fc60000000a00 */
[----:B-----5:R2:W5:Y:S01]  /*12d0*/  @P3 LDG.E R65, desc[UR42][R8.64] ;  /* 0x0000002a08413981 */ /* 0x020562000c1e1900 */
[----:B-1----:R-:W-:-:S05]  /*12e0*/  @P0 IMAD.WIDE R2, R155, 0x4, R2 ;  /* 0x000000049b020825 */ /* 0x002fca00078e0202 */
[----:B------:R2:W5:Y:S01]  /*12f0*/  @P0 LDG.E R11, desc[UR42][R2.64] ;  /* 0x0000002a020b0981 */ /* 0x000562000c1e1900 */
[----:B0-----:R-:W-:-:S05]  /*1300*/  @P1 IMAD.WIDE R4, R155, 0x4, R6 ;  /* 0x000000049b041825 */ /* 0x001fca00078e0206 */
[----:B------:R2:W5:Y:S04]  /*1310*/  @P1 LDG.E R157, desc[UR42][R4.64] ;  /* 0x0000002a049d1981 */ /* 0x000568000c1e1900 */
[----:B------:R2:W-:Y:S01]  /*1320*/  STL [R1+0x5c], R155 ;  /* 0x00005c9b01007387 */ /* 0x0005e20000100800 */
[----:B------:R-:W-:-:S03]  /*1330*/  UISETP.NE.U32.AND UP0, UPT, UR4, URZ, UPT ;  /* 0x0000003f0400728c */ /* 0x000fc6000bf05070 */
[----:B------:R-:W-:Y:S01]  /*1340*/  ULDC UR4, c[0x0][0x424] ;  /* 0x0001090000047ab9 */ /* 0x000fe20000000800 */
[----:B------:R-:W-:Y:S01]  /*1350*/  UISETP.NE.AND.EX UP0, UPT, UR5, URZ, UPT, UP0 ;  /* 0x0000003f0500728c */ /* 0x000fe2000bf05300 */
[----:B------:R-:W-:Y:S02]  /*1360*/  ISETP.NE.U32.AND P2, PT, RZ, UR6, PT ;  /* 0x00000006ff007c0c */ /* 0x000fe4000bf45070 */
[----:B------:R-:W-:Y:S01]  /*1370*/  ULDC UR5, c[0x0][0x2f0] ;  /* 0x0000bc0000057ab9 */ /* 0x000fe20000000800 */
[----:B------:R-:W-:Y:S01]  /*1380*/  USEL UR4, UR4, 0x1, UP0 ;  /* 0x0000000104047887 */ /* 0x000fe20008000000 */
[----:B------:R-:W-:-:S03]  /*1390*/  ISETP.NE.AND.EX P2, PT, RZ, UR7, PT, P2 ;  /* 0x00000007ff007c0c */ /* 0x000fc6000bf45320 */
[----:B------:R-:W-:-:S03]  /*13a0*/  UIMAD UR4, UR4, UR5, URZ ;  /* 0x00000005040472a4 */ /* 0x000fc6000f8e023f */
[----:B------:R-:W-:Y:S01]  /*13b0*/  ULDC UR5, c[0x0][0x348] ;  /* 0x0000d20000057ab9 */ /* 0x000fe20000000800 */
[----:B--2---:R-:W-:Y:S08]  /*13c0*/  @P1 BRA `(.L_x_1280) ;  /* 0x0000000000241947 */ /* 0x004ff00003800000 */
        /* <DEDUP_REMOVED lines=9> */
.L_x_1280:
[----:B------:R-:W-:Y:S02]  /*1460*/  IMAD.U32 R27, RZ, RZ, UR5 ;  /* 0x00000005ff1b7e24 */ /* 0x000fe4000f8e00ff */
[----:B------:R-:W-:Y:S01]  /*1470*/  IMAD.U32 R28, RZ, RZ, UR4 ;  /* 0x00000004ff1c7e24 */ /* 0x000fe2000f8e00ff */
[----:B------:R-:W-:Y:S06]  /*1480*/  @!P2 BRA `(.L_x_1281) ;  /* 0x000000000010a947 */ /* 0x000fec0003800000 */
[----:B------:R-:W0:Y:S02]  /*1490*/  LDC.64 R28, c[0x0][0xa20] ;  /* 0x00028800ff1c7b82 */ /* 0x000e240000000a00 */
[----:B0-----:R-:W-:-:S06]  /*14a0*/  IMAD.WIDE R28, R155, 0x4, R28 ;  /* 0x000000049b1c7825 */ /* 0x001fcc00078e021c */
[----:B------:R0:W5:Y:S01]  /*14b0*/  LDG.E R28, desc[UR42][R28.64] ;  /* 0x0000002a1c1c7981 */ /* 0x000162000c1e1900 */
[----:B------:R-:W-:Y:S05]  /*14c0*/  BRA `(.L_x_1282) ;  /* 0x0000000000107947 */ /* 0x000fea0003800000 */
.L_x_1281:
[----:B------:R-:W-:Y:S05]  /*14d0*/  @!P3 BRA `(.L_x_1282) ;  /* 0x00000000000cb947 */ /* 0x000fea0003800000 */
[----:B------:R-:W2:Y:S04]  /*14e0*/  LDG.E R3, desc[UR42][R8.64] ;  /* 0x0000002a08037981 */ /* 0x000ea8000c1e1900 */
[----:B------:R-:W2:Y:S02]  /*14f0*/  LDG.E R28, desc[UR42][R8.64+0x4] ;  /* 0x0000042a081c7981 */ /* 0x000ea4000c1e1900 */
[----:B--2---:R-:W-:-:S07]  /*1500*/  IMAD.IADD R28, R28, 0x1, -R3 ;  /* 0x000000011c1c7824 */ /* 0x004fce00078e0a03 */
.L_x_1282:
[----:B------:R-:W-:Y:S01]  /*1510*/  ULDC.64 UR4, c[0x0][0xa10] ;  /* 0x0002840000047ab9 */ /* 0x000fe20000000a00 */
[----:B------:R-:W1:Y:S01]  /*1520*/  LDC R2, c[0x0][0x448] ;  /* 0x00011200ff027b82 */ /* 0x000e620000000800 */
[----:B------:R-:W-:-:S04]  /*1530*/  ISETP.NE.U32.AND P0, PT, RZ, UR4, PT ;  /* 0x00000004ff007c0c */ /* 0x000fc8000bf05070 */
[----:B------:R-:W-:Y:S01]  /*1540*/  ISETP.NE.AND.EX P0, PT, RZ, UR5, PT, P0 ;  /* 0x00000005ff007c0c */ /* 0x000fe2000bf05300 */
[----:B------:R-:W-:Y:S02]  /*1550*/  ULDC.64 UR4, c[0x0][0xa30] ;  /* 0x00028c0000047ab9 */ /* 0x000fe40000000a00 */
[----:B------:R-:W-:-:S04]  /*1560*/  ISETP.NE.U32.AND P1, PT, RZ, UR4, PT ;  /* 0x00000004ff007c0c */ /* 0x000fc8000bf25070 */
[----:B------:R-:W-:-:S06]  /*1570*/  ISETP.NE.AND.EX P1, PT, RZ, UR5, PT, P1 ;  /* 0x00000005ff007c0c */ /* 0x000fcc000bf25310 */
[----:B------:R-:W2:Y:S08]  /*1580*/  @P0 LDC.64 R4, c[0x0][0xa10] ;  /* 0x00028400ff040b82 */ /* 0x000eb00000000a00 */
[----:B------:R-:W3:Y:S01]  /*1590*/  @P1 LDC.64 R6, c[0x0][0xa30] ;  /* 0x00028c00ff061b82 */ /* 0x000ee20000000a00 */
[----:B--2---:R-:W-:-:S05]  /*15a0*/  @P0 IMAD.WIDE R4, R155, 0x4, R4 ;  /* 0x000000049b040825 */ /* 0x004fca00078e0204 */
[----:B------:R-:W2:Y:S04]  /*15b0*/  @P0 LDG.E R0, desc[UR42][R4.64] ;  /* 0x0000002a04000981 */ /* 0x000ea8000c1e1900 */
[----:B------:R-:W2:Y:S01]  /*15c0*/  @P0 LDG.E R9, desc[UR42][R4.64+0x4] ;  /* 0x0000042a04090981 */ /* 0x000ea2000c1e1900 */
[----:B-----5:R-:W-:Y:S02]  /*15d0*/  IMAD.MOV.U32 R24, RZ, RZ, R28 ;  /* 0x000000ffff187224 */ /* 0x020fe400078e001c */
[----:B---3--:R-:W-:-:S05]  /*15e0*/  @P1 IMAD.WIDE R6, R155, 0x4, R6 ;  /* 0x000000049b061825 */ /* 0x008fca00078e0206 */
[----:B------:R3:W5:Y:S01]  /*15f0*/  @P1 LDG.E R24, desc[UR42][R6.64] ;  /* 0x0000002a06181981 */ /* 0x000762000c1e1900 */
[----:B-1----:R-:W-:Y:S01]  /*1600*/  ISETP.NE.AND P1, PT, R2, 0x1, PT ;  /* 0x000000010200780c */ /* 0x002fe20003f25270 */
[----:B------:R-:W-:Y:S01]  /*1610*/  IMAD.IADD R10, R28, 0x1, -R11 ;  /* 0x000000011c0a7824 */ /* 0x000fe200078e0a0b */
[----:B------:R-:W1:Y:S01]  /*1620*/  LDC.64 R2, c[0x0][0x9e0] ;  /* 0x00027800ff027b82 */ /* 0x000e620000000a00 */
[----:B------:R-:W-:-:S05]  /*1630*/  IMAD R14, R153, 0xc0, RZ ;  /* 0x000000c0990e7824 */ /* 0x000fca00078e02ff */
[----:B------:R4:W-:Y:S05]  /*1640*/  STL [R1+0x2c], R14 ;  /* 0x00002c0e01007387 */ /* 0x0009ea0000100800 */
[----:B------:R-:W0:Y:S08]  /*1650*/  @P1 LDC R13, c[0x0][0x44c] ;  /* 0x00011300ff0d1b82 */ /* 0x000e300000000800 */
[----:B------:R-:W3:Y:S01]  /*1660*/  @P1 LDC R8, c[0x0][0x450] ;  /* 0x00011400ff081b82 */ /* 0x000ee20000000800 */
[----:B-1----:R-:W-:Y:S01]  /*1670*/  ISETP.GE.AND P2, PT, R3, 0x1, PT ;  /* 0x000000010300780c */ /* 0x002fe20003f46270 */
[----:B--2---:R-:W-:-:S02]  /*1680*/  @P0 IMAD.IADD R27, R9, 0x1, -R0 ;  /* 0x00000001091b0824 */ /* 0x004fc400078e0a00 */
[----:B------:R-:W-:Y:S02]  /*1690*/  VIADD R0, R14, 0xbf ;  /* 0x000000bf0e007836 */ /* 0x000fe40000000000 */
[----:B------:R-:W-:Y:S02]  /*16a0*/  IMAD.IADD R12, R10, 0x1, R27 ;  /* 0x000000010a0c7824 */ /* 0x000fe400078e021b */
[----:B0-----:R-:W-:-:S03]  /*16b0*/  @P1 IMAD.HI.U32 R5, R0, R13, RZ ;  /* 0x0000000d00051227 */ /* 0x001fc600078e00ff */
[----:B------:R4:W-:Y:S01]  /*16c0*/  STL [R1+0x8], R12 ;  /* 0x0000080c01007387 */ /* 0x0009e20000100800 */
[----:B------:R-:W-:Y:S01]  /*16d0*/  IMAD.MOV.U32 R4, RZ, RZ, R0 ;  /* 0x000000ffff047224 */ /* 0x000fe200078e0000 */
[----:B---3--:R-:W-:Y:S01]  /*16e0*/  @P1 SHF.R.U32.HI R4, RZ, R8, R5 ;  /* 0x00000008ff041219 */ /* 0x008fe20000011605 */
[C---:B------:R-:W-:Y:S01]  /*16f0*/  VIADD R0, R12.reuse, 0x7f ;  /* 0x0000007f0c007836 */ /* 0x040fe20000000000 */
[----:B------:R-:W-:-:S04]  /*1700*/  IADD3 R7, R12, 0x1, -R157 ;  /* 0x000000010c077810 */ /* 0x000fc80007ffe89d */
[----:B------:R-:W-:Y:S01]  /*1710*/  SHF.R.S32.HI R5, RZ, 0x1f, R0 ;  /* 0x0000001fff057819 */ /* 0x000fe20000011400 */
[----:B------:R-:W-:-:S03]  /*1720*/  IMAD.IADD R9, R7, 0x1, R4 ;  /* 0x0000000107097824 */ /* 0x000fc600078e0204 */
[----:B------:R-:W-:Y:S01]  /*1730*/  LEA.HI R5, R5, R0, RZ, 0x7 ;  /* 0x0000000005057211 */ /* 0x000fe200078f38ff */
[----:B------:R-:W-:-:S03]  /*1740*/  IMAD.IADD R2, R9, 0x1, R2 ;  /* 0x0000000109027824 */ /* 0x000fc600078e0202 */
[----:B------:R-:W-:Y:S01]  /*1750*/  SHF.R.S32.HI R25, RZ, 0x7, R5 ;  /* 0x00000007ff197819 */ /* 0x000fe20000011405 */
[----:B----4-:R-:W-:Y:S06]  /*1760*/  @!P2 BRA `(.L_x_1283) ;  /* 0x000000000048a947 */ /* 0x010fec0003800000 */
[C---:B------:R-:W-:Y:S01]  /*1770*/  ISETP.GT.AND P0, PT, R9.reuse, RZ, PT ;  /* 0x000000ff0900720c */ /* 0x040fe20003f04270 */
[----:B------:R-:W-:Y:S01]  /*1780*/  BSSY B0, `(.L_x_1284) ;  /* 0x000000e000007945 */ /* 0x000fe20003800000 */
[----:B------:R-:W-:-:S11]  /*1790*/  VIADD R0, R9, 0xffffffff ;  /* 0xffffffff09007836 */ /* 0x000fd60000000000 */
[----:B------:R-:W-:Y:S05]  /*17a0*/  @P0 BRA `(.L_x_1285) ;  /* 0x00000000001c0947 */ /* 0x000fea0003800000 */
[----:B------:R-:W-:Y:S01]  /*17b0*/  ISETP.NE.AND P0, PT, R3, 0x1, PT ;  /* 0x000000010300780c */ /* 0x000fe20003f05270 */
[----:B------:R-:W-:-:S12]  /*17c0*/  IMAD.MOV R5, RZ, RZ, -R9 ;  /* 0x000000ffff057224 */ /* 0x000fd800078e0a09 */
[----:B------:R-:W0:Y:S02]  /*17d0*/  @P0 LDC.64 R6, c[0x0][0x9e8] ;  /* 0x00027a00ff060b82 */ /* 0x000e240000000a00 */
[----:B0-----:R-:W-:-:S05]  /*17e0*/  @P0 IMAD.HI.U32 R0, R5, R6, RZ ;  /* 0x0000000605000227 */ /* 0x001fca00078e00ff */
[----:B------:R-:W-:-:S04]  /*17f0*/  @P0 SHF.R.U32.HI R5, RZ, R7, R0 ;  /* 0x00000007ff050219 */ /* 0x000fc80000011600 */
[----:B------:R-:W-:Y:S01]  /*1800*/  LOP3.LUT R0, RZ, R5, RZ, 0x33, !PT ;  /* 0x00000005ff007212 */ /* 0x000fe200078e33ff */
[----:B------:R-:W-:Y:S06]  /*1810*/  BRA `(.L_x_1286) ;  /* 0x0000000000107947 */ /* 0x000fec0003800000 */
.L_x_1285:
[----:B------:R-:W-:-:S13]  /*1820*/  ISETP.NE.AND P0, PT, R3, 0x1, PT ;  /* 0x000000010300780c */ /* 0x000fda0003f05270 */
[----:B------:R-:W0:Y:S02]  /*1830*/  @P0 LDC.64 R4, c[0x0][0x9e8] ;  /* 0x00027a00ff040b82 */ /* 0x000e240000000a00 */
[----:B0-----:R-:W-:-:S05]  /*1840*/  @P0 IMAD.HI.U32 R4, R0, R4, RZ ;  /* 0x0000000400040227 */ /* 0x001fca00078e00ff */
[----:B------:R-:W-:-:S07]  /*1850*/  @P0 SHF.R.U32.HI R0, RZ, R5, R4 ;  /* 0x00000005ff000219 */ /* 0x000fce0000011604 */
.L_x_1286:
[----:B------:R-:W-:Y:S05]  /*1860*/  BSYNC B0 ;  /* 0x0000000000007941 */ /* 0x000fea0003800000 */
.L_x_1284:
[----:B------:R-:W-:-:S05]  /*1870*/  IMAD R5, R0, R3, R3 ;  /* 0x0000000300057224 */ /* 0x000fca00078e0203 */
[----:B------:R-:W-:-:S07]  /*1880*/  VIMNMX R2, R2, R5, PT ;  /* 0x0000000502027248 */ /* 0x000fce0003fe0100 */
.L_x_1283:
[----:B------:R-:W0:Y:S01]  /*1890*/  @P1 LDC R0, c[0x0][0x44c] ;  /* 0x00011300ff001b82 */ /* 0x000e220000000800 */
[----:B------:R-:W-:Y:S01]  /*18a0*/  IMAD.MOV.U32 R5, RZ, RZ, R14 ;  /* 0x000000ffff057224 */ /* 0x000fe200078e000e */
[----:B------:R-:W-:Y:S01]  /*18b0*/  ULDC UR4, c[0x0][0x9dc] ;  /* 0x0002770000047ab9 */ /* 0x000fe20000000800 */
[----:B------:R-:W-:-:S05]  /*18c0*/  IMAD.IADD R88, R12, 0x1, -R157 ;  /* 0x000000010c587824 */ /* 0x000fca00078e0a9d */
[----:B------:R-:W1:Y:S01]  /*18d0*/  @P1 LDC R7, c[0x0][0x450] ;  /* 0x00011400ff071b82 */ /* 0x000e620000000800 */
[----:B0-----:R-:W-:-:S05]  /*18e0*/  @P1 IMAD.HI.U32 R0, R14, R0, RZ ;  /* 0x000000000e001227 */ /* 0x001fca00078e00ff */
[----:B-1----:R-:W-:-:S05]  /*18f0*/  @P1 SHF.R.U32.HI R5, RZ, R7, R0 ;  /* 0x00000007ff051219 */ /* 0x002fca0000011600 */
[----:B------:R-:W-:-:S04]  /*1900*/  IMAD.IADD R0, R88, 0x1, R5 ;  /* 0x0000000158007824 */ /* 0x000fc800078e0205 */
[----:B------:R-:W-:Y:S01]  /*1910*/  VIADD R4, R0, -UR4 ;  /* 0x8000000400047c36 */ /* 0x000fe20008000000 */
[----:B------:R-:W-:Y:S06]  /*1920*/  @!P2 BRA `(.L_x_1287) ;  /* 0x000000000044a947 */ /* 0x000fec0003800000 */
[----:B------:R-:W-:Y:S01]  /*1930*/  ISETP.GT.AND P0, PT, R0, -0x1, PT ;  /* 0xffffffff0000780c */ /* 0x000fe20003f04270 */
[----:B------:R-:W-:-:S12]  /*1940*/  BSSY B0, `(.L_x_1288) ;  /* 0x000000d000007945 */ /* 0x000fd80003800000 */
[----:B------:R-:W-:Y:S05]  /*1950*/  @P0 BRA `(.L_x_1289) ;  /* 0x00000000001c0947 */ /* 0x000fea0003800000 */
[----:B------:R-:W-:Y:S02]  /*1960*/  ISETP.NE.AND P0, PT, R3, 0x1, PT ;  /* 0x000000010300780c */ /* 0x000fe40003f05270 */
[----:B------:R-:W-:-:S11]  /*1970*/  LOP3.LUT R5, RZ, R0, RZ, 0x33, !PT ;  /* 0x00000000ff057212 */ /* 0x000fd600078e33ff */
[----:B------:R-:W0:Y:S02]  /*1980*/  @P0 LDC.64 R6, c[0x0][0x9e8] ;  /* 0x00027a00ff060b82 */ /* 0x000e240000000a00 */
[----:B0-----:R-:W-:-:S05]  /*1990*/  @P0 IMAD.HI.U32 R0, R5, R6, RZ ;  /* 0x0000000605000227 */ /* 0x001fca00078e00ff */
[----:B------:R-:W-:-:S04]  /*19a0*/  @P0 SHF.R.U32.HI R5, RZ, R7, R0 ;  /* 0x00000007ff050219 */ /* 0x000fc80000011600 */
[----:B------:R-:W-:Y:S01]  /*19b0*/  LOP3.LUT R0, RZ, R5, RZ, 0x33, !PT ;  /* 0x00000005ff007212 */ /* 0x000fe200078e33ff */
[----:B------:R-:W-:Y:S06]  /*19c0*/  BRA `(.L_x_1290) ;  /* 0x0000000000107947 */ /* 0x000fec0003800000 */
.L_x_1289:
[----:B------:R-:W-:-:S13]  /*19d0*/  ISETP.NE.AND P0, PT, R3, 0x1, PT ;  /* 0x000000010300780c */ /* 0x000fda0003f05270 */
[----:B------:R-:W0:Y:S02]  /*19e0*/  @P0 LDC.64 R6, c[0x0][0x9e8] ;  /* 0x00027a00ff060b82 */ /* 0x000e240000000a00 */
[----:B0-----:R-:W-:-:S05]  /*19f0*/  @P0 IMAD.HI.U32 R6, R0, R6, RZ ;  /* 0x0000000600060227 */ /* 0x001fca00078e00ff */
[----:B------:R-:W-:-:S07]  /*1a00*/  @P0 SHF.R.U32.HI R0, RZ, R7, R6 ;  /* 0x00000007ff000219 */ /* 0x000fce0000011606 */
.L_x_1290:
[----:B------:R-:W-:Y:S05]  /*1a10*/  BSYNC B0 ;  /* 0x0000000000007941 */ /* 0x000fea0003800000 */
.L_x_1288:
[----:B------:R-:W-:-:S05]  /*1a20*/  IMAD R3, R0, R3, RZ ;  /* 0x0000000300037224 */ /* 0x000fca00078e02ff */
[----:B------:R-:W-:-:S07]  /*1a30*/  VIMNMX R4, R4, R3, !PT ;  /* 0x0000000304047248 */ /* 0x000fce0007fe0100 */
.L_x_1287:
[----:B------:R-:W-:Y:S01]  /*1a40*/  VIADD R2, R2, 0x7f ;  /* 0x0000007f02027836 */ /* 0x000fe20000000000 */
[----:B------:R-:W-:-:S04]  /*1a50*/  SHF.R.S32.HI R5, RZ, 0x1f, R4 ;  /* 0x0000001fff057819 */ /* 0x000fc80000011404 */
[----:B------:R-:W-:Y:S02]  /*1a60*/  SHF.R.S32.HI R3, RZ, 0x1f, R2 ;  /* 0x0000001fff037819 */ /* 0x000fe40000011402 */
[----:B------:R-:W-:Y:S02]  /*1a70*/  LEA.HI R5, R5, R4, RZ, 0x7 ;  /* 0x0000000405057211 */ /* 0x000fe400078f38ff */
[----:B------:R-:W-:Y:S02]  /*1a80*/  LEA.HI R3, R3, R2, RZ, 0x7 ;  /* 0x0000000203037211 */ /* 0x000fe400078f38ff */
[----:B------:R-:W-:Y:S02]  /*1a90*/  SHF.R.S32.HI R5, RZ, 0x7, R5 ;  /* 0x00000007ff057819 */ /* 0x000fe40000011405 */
[----:B------:R-:W-:Y:S02]  /*1aa0*/  SHF.R.S32.HI R0, RZ, 0x7, R3 ;  /* 0x00000007ff007819 */ /* 0x000fe40000011403 */
[----:B------:R-:W-:-:S02]  /*1ab0*/  VIMNMX R5, RZ, R5, !PT ;  /* 0x00000005ff057248 */ /* 0x000fc40007fe0100 */
[----:B------:R-:W-:-:S03]  /*1ac0*/  VIMNMX R0, R25, R0, PT ;  /* 0x0000000019007248 */ /* 0x000fc60003fe0100 */
[--C-:B------:R-:W-:Y:S02]  /*1ad0*/  IMAD R5, R5, 0x80, -R10.reuse ;  /* 0x0000008005057824 */ /* 0x100fe400078e0a0a */
[----:B------:R-:W-:-:S03]  /*1ae0*/  IMAD R0, R0, 0x80, -R10 ;  /* 0x0000008000007824 */ /* 0x000fc600078e0a0a */
[----:B------:R-:W-:Y:S02]  /*1af0*/  VIMNMX R5, RZ, R5, !PT ;  /* 0x00000005ff057248 */ /* 0x000fe40007fe0100 */
[----:B------:R-:W-:Y:S02]  /*1b00*/  VIMNMX R0, R0, R27, PT ;  /* 0x0000001b00007248 */ /* 0x000fe40003fe0100 */
[----:B------:R-:W-:Y:S02]  /*1b10*/  SHF.R.U32.HI R26, RZ, 0x7, R5 ;  /* 0x00000007ff1a7819 */ /* 0x000fe40000011605 */
[----:B------:R-:W-:-:S03]  /*1b20*/  ISETP.GT.AND P0, PT, R0, R5, PT ;  /* 0x000000050000720c */ /* 0x000fc60003f04270 */
[----:B------:R-:W-:-:S10]  /*1b30*/  IMAD.MOV.U32 R2, RZ, RZ, R26 ;  /* 0x000000ffff027224 */ /* 0x000fd400078e001a */
[----:B------:R-:W-:-:S05]  /*1b40*/  @P0 VIADD R0, R0, 0x7f ;  /* 0x0000007f00000836 */ /* 0x000fca0000000000 */
[----:B------:R-:W-:-:S04]  /*1b50*/  @P0 SHF.R.S32.HI R3, RZ, 0x1f, R0 ;  /* 0x0000001fff030819 */ /* 0x000fc80000011400 */
[----:B------:R-:W-:-:S04]  /*1b60*/  @P0 LEA.HI R3, R3, R0, RZ, 0x7 ;  /* 0x0000000003030211 */ /* 0x000fc800078f38ff */
[----:B------:R-:W-:Y:S02]  /*1b70*/  @P0 SHF.R.S32.HI R2, RZ, 0x7, R3 ;  /* 0x00000007ff020819 */ /* 0x000fe40000011403 */
[----:B------:R-:W-:Y:S02]  /*1b80*/  PLOP3.LUT P0, PT, PT, PT, PT, 0x80, 0x0 ;  /* 0x000000000000781c */ /* 0x000fe40003f0f070 */
[----:B------:R-:W-:-:S13]  /*1b90*/  ISETP.GT.AND P1, PT, R2, R26, PT ;  /* 0x0000001a0200720c */ /* 0x000fda0003f24270 */
[----:B------:R-:W-:Y:S05]  /*1ba0*/  @!P1 BRA `(.L_x_1291) ;  /* 0x0000005000989947 */ /* 0x000fea0003800000 */
        /* <DEDUP_REMOVED lines=20> */
.L_x_1293:
[----:B------:R-:W-:Y:S05]  /*1cf0*/  BSYNC B6 ;  /* 0x0000000000067941 */ /* 0x000fea0003800000 */
.L_x_1292:
        /* <DEDUP_REMOVED lines=20> */
.L_x_1295:
[----:B------:R-:W-:Y:S05]  /*1e40*/  BSYNC B6 ;  /* 0x0000000000067941 */ /* 0x000fea0003800000 */
.L_x_1294:
[----:B------:R-:W2:Y:S01]  /*1e50*/  LDL.64 R32, [R1+0x20] ;  /* 0x0000200001207983 */ /* 0x000ea20000100a00 */
[----:B------:R-:W-:-:S03]  /*1e60*/  ULDC.64 UR4, c[0x0][0x9f8] ;  /* 0x00027e0000047ab9 */ /* 0x000fc60000000a00 */
[----:B------:R-:W2:Y:S01]  /*1e70*/  LDL.64 R20, [R1+0x20] ;  /* 0x0000200001147983 */ /* 0x000ea20000100a00 */
[----:B------:R-:W-:Y:S01]  /*1e80*/  ISETP.NE.U32.AND P0, PT, RZ, UR4, PT ;  /* 0x00000004ff007c0c */ /* 0x000fe2000bf05070 */
[----:B------:R-:W-:Y:S01]  /*1e90*/  IMAD.MOV.U32 R67, RZ, RZ, R155 ;  /* 0x000000ffff437224 */ /* 0x000fe200078e009b */
[----:B------:R-:W0:Y:S01]  /*1ea0*/  LDC R53, c[0x0][0x3f4] ;  /* 0x0000fd00ff357b82 */ /* 0x000e220000000800 */
[----:B------:R-:W3:Y:S01]  /*1eb0*/  LDL R30, [R1+0x30] ;  /* 0x00003000011e7983 */ /* 0x000ee20000100800 */
[----:B------:R-:W-:Y:S01]  /*1ec0*/  ISETP.NE.AND.EX P0, PT, RZ, UR5, PT, P0 ;  /* 0x00000005ff007c0c */ /* 0x000fe2000bf05300 */
[----:B------:R-:W1:Y:S05]  /*1ed0*/  S2R R29, SR_TID.X ;  /* 0x00000000001d7919 */ /* 0x000e6a0000002100 */
[----:B------:R-:W4:Y:S01]  /*1ee0*/  LDC.64 R6, c[0x0][0x3f8] ;  /* 0x0000fe00ff067b82 */ /* 0x000f220000000a00 */
[----:B------:R-:W3:Y:S01]  /*1ef0*/  LDL R12, [R1+0x78] ;  /* 0x00007800010c7983 */ /* 0x000ee20000100800 */
[----:B------:R-:W-:Y:S01]  /*1f00*/  VIADD R66, R16, 0x20 ;  /* 0x0000002010427836 */ /* 0x000fe20000000000 */
[----:B------:R-:W-:-:S05]  /*1f10*/  ULDC UR4, c[0x0][0x2f4] ;  /* 0x0000bd0000047ab9 */ /* 0x000fca0000000800 */
[----:B------:R-:W1:Y:S08]  /*1f20*/  @P0 LDC.64 R8, c[0x0][0x9f8] ;  /* 0x00027e00ff080b82 */ /* 0x000e700000000a00 */
[----:B------:R-:W4:Y:S01]  /*1f30*/  LDC.64 R4, c[0x0][0x408] ;  /* 0x00010200ff047b82 */ /* 0x000f220000000a00 */
[----:B-1----:R-:W-:-:S05]  /*1f40*/  @P0 IMAD.WIDE R8, R155, 0x4, R8 ;  /* 0x000000049b080825 */ /* 0x002fca00078e0208 */
[----:B------:R1:W3:Y:S01]  /*1f50*/  @P0 LDG.E R67, desc[UR42][R8.64] ;  /* 0x0000002a08430981 */ /* 0x0002e2000c1e1900 */
[----:B------:R-:W-:Y:S01]  /*1f60*/  VIADD R31, R29, 0xffffff80 ;  /* 0xffffff801d1f7836 */ /* 0x000fe20000000000 */
[----:B------:R-:W-:-:S04]  /*1f70*/  ISETP.GE.AND P1, PT, R66, UR4, PT ;  /* 0x0000000442007c0c */ /* 0x000fc8000bf26270 */
[----:B------:R-:W-:Y:S01]  /*1f80*/  LEA.HI R29, R31, R31, RZ, 0x1 ;  /* 0x0000001f1f1d7211 */ /* 0x000fe200078f08ff */
[----:B--2---:R-:W-:-:S05]  /*1f90*/  IMAD.MOV.U32 R20, RZ, RZ, R32 ;  /* 0x000000ffff147224 */ /* 0x004fca00078e0020 */
[----:B------:R-:W-:-:S05]  /*1fa0*/  SHF.R.S32.HI R21, RZ, 0x1f, R20 ;  /* 0x0000001fff157819 */ /* 0x000fca0000011414 */
[----:B------:R2:W-:Y:S04]  /*1fb0*/  STL [R1+0x24], R21 ;  /* 0x0000241501007387 */ /* 0x0005e80000100800 */
[----:B------:R-:W2:Y:S04]  /*1fc0*/  LDL R15, [R1+0x44] ;  /* 0x00004400010f7983 */ /* 0x000ea80000100800 */
[----:B------:R-:W2:Y:S01]  /*1fd0*/  LDL R14, [R1+0x14] ;  /* 0x00001400010e7983 */ /* 0x000ea20000100800 */
[----:B------:R-:W-:Y:S02]  /*1fe0*/  SEL R3, RZ, 0xffffffff, P1 ;  /* 0xffffffffff037807 */ /* 0x000fe40000800000 */
[----:B------:R-:W-:-:S02]  /*1ff0*/  SHF.R.S32.HI R29, RZ, 0x1, R29 ;  /* 0x00000001ff1d7819 */ /* 0x000fc4000001141d */
[C---:B------:R-:W-:Y:S01]  /*2000*/  ISETP.GE.AND P0, PT, R16.reuse, UR4, PT ;  /* 0x0000000410007c0c */ /* 0x040fe2000bf06270 */
[----:B-1----:R-:W-:Y:S01]  /*2010*/  IMAD.SHL.U32 R9, R3, 0x2, RZ ;  /* 0x0000000203097824 */ /* 0x002fe200078e00ff */
[----:B------:R-:W-:Y:S02]  /*2020*/  SHF.R.S32.HI R3, RZ, 0x1f, R29 ;  /* 0x0000001fff037819 */ /* 0x000fe4000001141d */
[----:B------:R-:W-:Y:S02]  /*2030*/  SEL R0, RZ, 0x1, P0 ;  /* 0x00000001ff007807 */ /* 0x000fe40000000000 */
[-C--:B0-----:R-:W-:Y:S02]  /*2040*/  ISETP.GE.AND P3, PT, R16, R53.reuse, PT ;  /* 0x000000351000720c */ /* 0x081fe40003f66270 */
[----:B------:R-:W-:Y:S01]  /*2050*/  ISETP.GE.AND P2, PT, R66, R53, PT ;  /* 0x000000354200720c */ /* 0x000fe20003f46270 */
[----:B----4-:R-:W-:Y:S01]  /*2060*/  IMAD R8, R3, R6, RZ ;  /* 0x0000000603087224 */ /* 0x010fe200078e02ff */
[----:B------:R-:W-:Y:S01]  /*2070*/  LOP3.LUT R0, R9, 0x2, R0, 0xe2, !PT ;  /* 0x0000000209007812 */ /* 0x000fe200078ee200 */
[----:B------:R-:W-:Y:S01]  /*2080*/  IMAD R10, R3, R4, RZ ;  /* 0x00000004030a7224 */ /* 0x000fe200078e02ff */
[----:B------:R-:W-:-:S02]  /*2090*/  SEL R3, R53, RZ, P3 ;  /* 0x000000ff35037207 */ /* 0x000fc40001800000 */
[----:B------:R-:W-:-:S03]  /*20a0*/  SEL R9, R53, RZ, P2 ;  /* 0x000000ff35097207 */ /* 0x000fc60001000000 */
[----:B------:R-:W-:Y:S02]  /*20b0*/  IMAD.IADD R3, R16, 0x1, R3 ;  /* 0x0000000110037824 */ /* 0x000fe400078e0203 */
[----:B------:R-:W-:Y:S02]  /*20c0*/  IMAD.IADD R9, R66, 0x1, R9 ;  /* 0x0000000142097824 */ /* 0x000fe400078e0209 */
[C---:B------:R-:W-:Y:S01]  /*20d0*/  IMAD R11, R29.reuse, R7, R8 ;  /* 0x000000071d0b7224 */ /* 0x040fe200078e0208 */
[----:B------:R-:W-:Y:S01]  /*20e0*/  SHF.R.S32.HI R8, RZ, 0x1f, R3 ;  /* 0x0000001fff087819 */ /* 0x000fe20000011403 */
[----:B------:R-:W-:Y:S01]  /*20f0*/  IMAD R13, R29, R5, R10 ;  /* 0x000000051d0d7224 */ /* 0x000fe200078e020a */
[----:B------:R-:W-:Y:S02]  /*2100*/  SHF.R.S32.HI R10, RZ, 0x1f, R9 ;  /* 0x0000001fff0a7819 */ /* 0x000fe40000011409 */
[----:B------:R-:W-:Y:S02]  /*2110*/  LEA.HI R64, R8, R3, RZ, 0x4 ;  /* 0x0000000308407211 */ /* 0x000fe400078f20ff */
[----:B------:R-:W-:-:S02]  /*2120*/  LEA.HI R63, R10, R9, RZ, 0x4 ;  /* 0x000000090a3f7211 */ /* 0x000fc400078f20ff */
[----:B------:R-:W-:Y:S02]  /*2130*/  LEA.HI R3, R8, R3, RZ, 0x5 ;  /* 0x0000000308037211 */ /* 0x000fe400078f28ff */
[----:B------:R-:W-:-:S03]  /*2140*/  LEA.HI R9, R10, R9, RZ, 0x5 ;  /* 0x000000090a097211 */ /* 0x000fc600078f28ff */
[----:B------:R-:W-:Y:S01]  /*2150*/  IMAD.SHL.U32 R8, R3, 0x80, RZ ;  /* 0x0000008003087824 */ /* 0x000fe200078e00ff */
[C---:B---3--:R-:W-:Y:S01]  /*2160*/  LOP3.LUT R3, R30.reuse, 0x10, R64, 0xf8, !PT ;  /* 0x000000101e037812 */ /* 0x048fe200078ef840 */
[----:B------:R-:W-:Y:S01]  /*2170*/  IMAD.SHL.U32 R10, R9, 0x80, RZ ;  /* 0x00000080090a7824 */ /* 0x000fe200078e00ff */
[----:B------:R-:W-:Y:S02]  /*2180*/  LOP3.LUT R9, R30, 0x10, R63, 0xf8, !PT ;  /* 0x000000101e097812 */ /* 0x000fe400078ef83f */
[----:B------:R-:W0:Y:S01]  /*2190*/  S2R R30, SR_TID.X ;  /* 0x00000000001e7919 */ /* 0x000e220000002100 */
[----:B------:R-:W-:Y:S01]  /*21a0*/  SHF.R.S32.HI R17, RZ, 0x1f, R16 ;  /* 0x0000001fff117819 */ /* 0x000fe20000011410 */
[----:B------:R-:W-:-:S04]  /*21b0*/  IMAD.WIDE.U32 R44, R29, R6, R20 ;  /* 0x000000061d2c7225 */ /* 0x000fc800078e0014 */
[----:B------:R-:W-:-:S04]  /*21c0*/  IMAD.WIDE.U32 R42, R29, R6, R16 ;  /* 0x000000061d2a7225 */ /* 0x000fc800078e0010 */
[----:B------:R-:W-:Y:S02]  /*21d0*/  IMAD.IADD R45, R45, 0x1, R11 ;  /* 0x000000012d2d7824 */ /* 0x000fe400078e020b */
[----:B------:R-:W-:Y:S01]  /*21e0*/  IMAD.IADD R43, R11, 0x1, R43 ;  /* 0x000000010b2b7824 */ /* 0x000fe200078e022b */
[----:B-----5:R-:W-:Y:S01]  /*21f0*/  SHF.R.S32.HI R11, RZ, 0x1f, R24 ;  /* 0x0000001fff0b7819 */ /* 0x020fe20000011418 */
[----:B------:R-:W-:Y:S01]  /*2200*/  IMAD.IADD R65, R65, 0x1, R28 ;  /* 0x0000000141417824 */ /* 0x000fe200078e021c */
[----:B------:R-:W-:Y:S01]  /*2210*/  LEA.HI R28, R31, R31, RZ, 0x1 ;  /* 0x0000001f1f1c7211 */ /* 0x000fe200078f08ff */
[----:B------:R-:W-:Y:S01]  /*2220*/  IMAD.WIDE.U32 R40, R29, R4, R20 ;  /* 0x000000041d287225 */ /* 0x000fe200078e0014 */
[----:B------:R-:W-:-:S03]  /*2230*/  LOP3.LUT R8, R8, 0xfffff000, RZ, 0xc0, !PT ;  /* 0xfffff00008087812 */ /* 0x000fc600078ec0ff */
[----:B--2---:R-:W-:Y:S01]  /*2240*/  IMAD.WIDE.U32 R20, R29, R4, R16 ;  /* 0x000000041d147225 */ /* 0x004fe200078e0010 */
[-C--:B------:R-:W-:Y:S02]  /*2250*/  LOP3.LUT R3, R3, R12.reuse, RZ, 0x3c, !PT ;  /* 0x0000000c03037212 */ /* 0x080fe400078e3cff */
[----:B------:R-:W-:Y:S02]  /*2260*/  LOP3.LUT R10, R10, 0xfffff000, RZ, 0xc0, !PT ;  /* 0xfffff0000a0a7812 */ /* 0x000fe400078ec0ff */
[----:B------:R-:W-:Y:S01]  /*2270*/  LOP3.LUT R9, R9, R12, RZ, 0x3c, !PT ;  /* 0x0000000c09097212 */ /* 0x000fe200078e3cff */
[----:B------:R-:W-:Y:S01]  /*2280*/  IMAD R12, R11, R6, RZ ;  /* 0x000000060b0c7224 */ /* 0x000fe200078e02ff */
[----:B------:R-:W-:Y:S01]  /*2290*/  LOP3.LUT R28, R28, 0xfffffffe, RZ, 0xc0, !PT ;  /* 0xfffffffe1c1c7812 */ /* 0x000fe200078ec0ff */
[----:B------:R-:W-:Y:S02]  /*22a0*/  IMAD.IADD R41, R41, 0x1, R13 ;  /* 0x0000000129297824 */ /* 0x000fe400078e020d */
[----:B------:R-:W-:-:S02]  /*22b0*/  IMAD.IADD R21, R13, 0x1, R21 ;  /* 0x000000010d157824 */ /* 0x000fc400078e0215 */
[----:B------:R-:W-:Y:S02]  /*22c0*/  IMAD R11, R11, R4, RZ ;  /* 0x000000040b0b7224 */ /* 0x000fe400078e02ff */
[----:B------:R-:W-:-:S04]  /*22d0*/  IMAD.WIDE.U32 R44, R24, R6, R44 ;  /* 0x00000006182c7225 */ /* 0x000fc800078e002c */
[----:B------:R-:W-:Y:S01]  /*22e0*/  IMAD.WIDE.U32 R42, R24, R6, R42 ;  /* 0x00000006182a7225 */ /* 0x000fe200078e002a */
[----:B------:R-:W-:-:S03]  /*22f0*/  LOP3.LUT R52, R0, 0x1, RZ, 0xc0, !PT ;  /* 0x0000000100347812 */ /* 0x000fc600078ec0ff */
[C---:B------:R-:W-:Y:S02]  /*2300*/  IMAD R11, R24.reuse, R5, R11 ;  /* 0x00000005180b7224 */ /* 0x040fe400078e020b */
[----:B------:R-:W-:Y:S01]  /*2310*/  IMAD.WIDE.U32 R40, R24, R4, R40 ;  /* 0x0000000418287225 */ /* 0x000fe200078e0028 */
[----:B------:R-:W-:-:S03]  /*2320*/  LOP3.LUT R51, R0, 0x2, RZ, 0xc0, !PT ;  /* 0x0000000200337812 */ /* 0x000fc600078ec0ff */
[----:B------:R-:W-:-:S04]  /*2330*/  IMAD.WIDE.U32 R20, R24, R4, R20 ;  /* 0x0000000418147225 */ /* 0x000fc800078e0014 */
[----:B------:R-:W-:Y:S01]  /*2340*/  IMAD.IADD R28, R31, 0x1, -R28 ;  /* 0x000000011f1c7824 */ /* 0x000fe200078e0a1c */
[C---:B------:R-:W-:Y:S01]  /*2350*/  SHF.L.U64.HI R60, R6.reuse, 0x7, R7 ;  /* 0x00000007063c7819 */ /* 0x040fe20000010207 */
[----:B------:R-:W-:Y:S01]  /*2360*/  IMAD.SHL.U32 R59, R6, 0x80, RZ ;  /* 0x00000080063b7824 */ /* 0x000fe200078e00ff */
[C---:B------:R-:W-:Y:S01]  /*2370*/  SHF.L.U64.HI R58, R4.reuse, 0x7, R5 ;  /* 0x00000007043a7819 */ /* 0x040fe20000010205 */
[----:B------:R-:W-:Y:S01]  /*2380*/  IMAD.SHL.U32 R57, R4, 0x80, RZ ;  /* 0x0000008004397824 */ /* 0x000fe200078e00ff */
[----:B------:R-:W-:Y:S01]  /*2390*/  SHF.R.S32.HI R56, RZ, 0x1f, R154 ;  /* 0x0000001fff387819 */ /* 0x000fe2000001149a */
[----:B------:R-:W-:Y:S01]  /*23a0*/  IMAD R55, R28, 0xc0, R29 ;  /* 0x000000c01c377824 */ /* 0x000fe200078e021d */
[----:B------:R-:W-:Y:S01]  /*23b0*/  SHF.R.S32.HI R50, RZ, 0x1f, R67 ;  /* 0x0000001fff327819 */ /* 0x000fe20000011443 */
[----:B------:R-:W-:Y:S01]  /*23c0*/  IMAD.SHL.U32 R53, R53, 0x2, RZ ;  /* 0x0000000235357824 */ /* 0x000fe200078e00ff */
[----:B------:R-:W-:Y:S01]  /*23d0*/  LOP3.LUT R0, R63, 0xfffffff0, RZ, 0xc0, !PT ;  /* 0xfffffff03f007812 */ /* 0x000fe200078ec0ff */
[----:B------:R-:W-:-:S02]  /*23e0*/  IMAD.IADD R47, R41, 0x1, R11 ;  /* 0x00000001292f7824 */ /* 0x000fc400078e020b */
[----:B------:R-:W-:Y:S01]  /*23f0*/  IMAD.IADD R46, R11, 0x1, R21 ;  /* 0x000000010b2e7824 */ /* 0x000fe200078e0215 */
[--C-:B------:R-:W-:Y:S01]  /*2400*/  IADD3 R62, R3, R8, R15.reuse ;  /* 0x00000008033e7210 */ /* 0x100fe20007ffe00f */
[----:B------:R-:W-:Y:S01]  /*2410*/  IMAD R3, R24, R7, R12 ;  /* 0x0000000718037224 */ /* 0x000fe200078e020c */
[----:B------:R-:W-:Y:S02]  /*2420*/  IADD3 R61, R9, R10, R15 ;  /* 0x0000000a093d7210 */ /* 0x000fe40007ffe00f */
[----:B0-----:R-:W-:Y:S01]  /*2430*/  SHF.R.U32.HI R15, RZ, 0x7, R30 ;  /* 0x00000007ff0f7819 */ /* 0x001fe2000001161e */
[----:B------:R-:W-:Y:S01]  /*2440*/  IMAD.IADD R49, R45, 0x1, R3 ;  /* 0x000000012d317824 */ /* 0x000fe200078e0203 */
[----:B------:R-:W-:Y:S01]  /*2450*/  ISETP.GE.AND P1, PT, R14, UR4, PT ;  /* 0x000000040e007c0c */ /* 0x000fe2000bf26270 */
[----:B------:R-:W-:Y:S01]  /*2460*/  IMAD.IADD R48, R3, 0x1, R43 ;  /* 0x0000000103307824 */ /* 0x000fe200078e022b */
[----:B------:R-:W-:Y:S01]  /*2470*/  LOP3.LUT R3, R64, 0xfffffff0, RZ, 0xc0, !PT ;  /* 0xfffffff040037812 */ /* 0x000fe200078ec0ff */
[----:B------:R-:W-:-:S10]  /*2480*/  VIADD R54, R15, 0x8 ;  /* 0x000000080f367836 */ /* 0x000fd40000000000 */
.L_x_1338:
[----:B--2---:R-:W2:Y:S01]  /*2490*/  LDL R10, [R1+0x50] ;  /* 0x00005000010a7983 */ /* 0x004ea20000100800 */
[----:B0-----:R-:W0:Y:S01]  /*24a0*/  LDC R77, c[0x0][0x430] ;  /* 0x00010c00ff4d7b82 */ /* 0x001e220000000800 */
        /* <DEDUP_REMOVED lines=36> */
[C---:B------:R-:W-:Y:S01]  /*26f0*/  IMAD.WIDE.U32 R4, R77.reuse, UR4, RZ ;  /* 0x000000044d047c25 */ /* 0x040fe2000f8e00ff */
[----:B------:R-:W-:Y:S02]  /*2700*/  ULDC.U8 UR6, c[0x0][0x410] ;  /* 0x0001040000067ab9 */ /* 0x000fe40000000000 */
[----:B------:R-:W-:Y:S01]  /*2710*/  ISETP.NE.AND P0, PT, RZ, UR6, PT ;  /* 0x00000006ff007c0c */ /* 0x000fe2000bf05270 */
[----:B------:R-:W-:Y:S02]  /*2720*/  IMAD R6, R76, UR4, RZ ;  /* 0x000000044c067c24 */ /* 0x000fe4000f8e02ff */
[----:B------:R-:W-:Y:S02]  /*2730*/  IMAD R10, R58, R2, RZ ;  /* 0x000000023a0a7224 */ /* 0x000fe400078e02ff */
[----:B------:R-:W-:Y:S01]  /*2740*/  IMAD R7, R77, UR5, R6 ;  /* 0x000000054d077c24 */ /* 0x000fe2000f8e0206 */
[----:B------:R-:W-:Y:S01]  /*2750*/  ULDC.64 UR4, c[0x0][0x310] ;  /* 0x0000c40000047ab9 */ /* 0x000fe20000000a00 */
[----:B------:R-:W-:Y:S01]  /*2760*/  SHF.R.S32.HI R6, RZ, 0x1f, R2 ;  /* 0x0000001fff067819 */ /* 0x000fe20000011402 */
[----:B------:R-:W-:-:S02]  /*2770*/  IMAD R9, R71, UR4, RZ ;  /* 0x0000000447097c24 */ /* 0x000fc4000f8e02ff */
        /* <DEDUP_REMOVED lines=9> */
[-C--:B------:R-:W-:Y:S01]  /*2810*/  IMAD R8, R60, R2.reuse, RZ ;  /* 0x000000023c087224 */ /* 0x080fe200078e02ff */
[----:B------:R-:W-:Y:S01]  /*2820*/  IADD3 R72, P5, R4, UR4, RZ ;  /* 0x0000000404487c10 */ /* 0x000fe2000ffbe0ff */
[----:B------:R-:W-:Y:S02]  /*2830*/  IMAD R15, R6, R57, R10 ;  /* 0x00000039060f7224 */ /* 0x000fe400078e020a */
[----:B------:R-:W-:Y:S01]  /*2840*/  IMAD R70, R12, -0x80, R27 ;  /* 0xffffff800c467824 */ /* 0x000fe200078e021b */
[----:B------:R-:W-:Y:S01]  /*2850*/  IADD3.X R81, R5, UR5, R7, P5, !PT ;  /* 0x0000000505517c10 */ /* 0x000fe2000affe407 */
[----:B------:R-:W-:Y:S02]  /*2860*/  IMAD R9, R6, R59, R8 ;  /* 0x0000003b06097224 */ /* 0x000fe400078e0208 */
[----:B------:R-:W-:Y:S01]  /*2870*/  IMAD.WIDE.U32 R12, R59, R2, RZ ;  /* 0x000000023b0c7225 */ /* 0x000fe200078e00ff */
[----:B------:R-:W-:-:S03]  /*2880*/  VIMNMX R70, R70, 0x80, PT ;  /* 0x0000008046467848 */ /* 0x000fc60003fe0100 */
[----:B------:R-:W-:-:S04]  /*2890*/  IMAD.WIDE.U32 R10, R57, R2, RZ ;  /* 0x00000002390a7225 */ /* 0x000fc800078e00ff */
[----:B------:R-:W-:Y:S02]  /*28a0*/  IMAD.IADD R14, R13, 0x1, R9 ;  /* 0x000000010d0e7824 */ /* 0x000fe400078e0209 */
        /* <DEDUP_REMOVED lines=15> */
[----:B------:R-:W2:Y:S01]  /*29a0*/  LDL.64 R74, [R1+0x20] ;  /* 0x00002000014a7983 */ /* 0x000ea20000100a00 */
[----:B------:R-:W-:Y:S01]  /*29b0*/  ULDC.64 UR4, c[0x0][0x3e8] ;  /* 0x0000fa0000047ab9 */ /* 0x000fe20000000a00 */
[----:B------:R-:W-:Y:S02]  /*29c0*/  ULDC.64 UR6, c[0x0][0x400] ;  /* 0x0001000000067ab9 */ /* 0x000fe40000000a00 */
[----:B------:R-:W3:Y:S04]  /*29d0*/  LDL R39, [R1+0x3c] ;  /* 0x00003c0001277983 */ /* 0x000ee80000100800 */
[----:B------:R-:W4:Y:S01]  /*29e0*/  LDL R38, [R1+0x40] ;  /* 0x0000400001267983 */ /* 0x000f220000100800 */
[----:B------:R-:W-:Y:S02]  /*29f0*/  IADD3 R12, P0, P6, R44, UR4, R12 ;  /* 0x000000042c0c7c10 */ /* 0x000fe4000fe1e00c */
[----:B------:R-:W-:-:S02]  /*2a00*/  CS2R R34, SRZ ;  /* 0x0000000000227805 */ /* 0x000fc4000001ff00 */
[----:B------:R-:W-:Y:S02]  /*2a10*/  CS2R R36, SRZ ;  /* 0x0000000000247805 */ /* 0x000fe4000001ff00 */
[----:B------:R-:W-:Y:S02]  /*2a20*/  IADD3.X R13, R49, UR5, R14, P0, P6 ;  /* 0x00000005310d7c10 */ /* 0x000fe400087ec40e */
[----:B------:R-:W-:-:S04]  /*2a30*/  IADD3 R10, P0, P6, R40, UR6, R10 ;  /* 0x00000006280a7c10 */ /* 0x000fc8000fe1e00a */
[----:B------:R-:W-:Y:S02]  /*2a40*/  IADD3.X R11, R47, UR7, R15, P0, P6 ;  /* 0x000000072f0b7c10 */ /* 0x000fe400087ec40f */
[----:B------:R-:W-:Y:S02]  /*2a50*/  CS2R R30, SRZ ;  /* 0x00000000001e7805 */ /* 0x000fe4000001ff00 */
[----:B------:R-:W-:Y:S02]  /*2a60*/  CS2R R8, SRZ ;  /* 0x0000000000087805 */ /* 0x000fe4000001ff00 */
[----:B------:R-:W-:Y:S02]  /*2a70*/  CS2R R32, SRZ ;  /* 0x0000000000207805 */ /* 0x000fe4000001ff00 */
[----:B------:R-:W-:Y:S02]  /*2a80*/  CS2R R28, SRZ ;  /* 0x00000000001c7805 */ /* 0x000fe4000001ff00 */
[----:B--2---:R-:W-:-:S02]  /*2a90*/  ISETP.GE.AND P6, PT, R74, R80, PT ;  /* 0x000000504a00720c */ /* 0x004fc40003fc6270 */
[----:B---3--:R-:W-:-:S11]  /*2aa0*/  ISETP.GE.AND P0, PT, R39, R80, PT ;  /* 0x000000502700720c */ /* 0x008fd60003f06270 */
[----:B------:R0:W5:Y:S04]  /*2ab0*/  @!P6 LDG.E.64 R34, desc[UR42][R12.64] ;  /* 0x0000002a0c22e981 */ /* 0x000168000c1e1b00 */
[----:B------:R0:W5:Y:S01]  /*2ac0*/  @!P6 LDG.E.64 R36, desc[UR42][R10.64] ;  /* 0x0000002a0a24e981 */ /* 0x000162000c1e1b00 */
[----:B----4-:R-:W-:-:S03]  /*2ad0*/  ISETP.GE.AND P6, PT, R38, R80, PT ;  /* 0x000000502600720c */ /* 0x010fc60003fc6270 */
[----:B------:R0:W5:Y:S04]  /*2ae0*/  @!P0 LDG.E.64 R30, desc[UR42][R12.64+0x10] ;  /* 0x0000102a0c1e8981 */ /* 0x000168000c1e1b00 */
[----:B------:R0:W5:Y:S06]  /*2af0*/  @!P0 LDG.E.64 R32, desc[UR42][R10.64+0x10] ;  /* 0x0000102a0a208981 */ /* 0x00016c000c1e1b00 */
[----:B------:R0:W5:Y:S04]  /*2b00*/  @!P6 LDG.E.64 R8, desc[UR42][R12.64+0x20] ;  /* 0x0000202a0c08e981 */ /* 0x000168000c1e1b00 */
[----:B------:R0:W5:Y:S02]  /*2b10*/  @!P6 LDG.E.64 R28, desc[UR42][R10.64+0x20] ;  /* 0x0000202a0a1ce981 */ /* 0x000164000c1e1b00 */
.L_x_1300:
[----:B------:R-:W-:Y:S05]  /*2b20*/  BSYNC B1 ;  /* 0x0000000000017941 */ /* 0x000fea0003800000 */
.L_x_1299:
        /* <DEDUP_REMOVED lines=10> */
.L_x_1301:
[----:B------:R-:W2:Y:S01]  /*2bd0*/  LDL R4, [R1+0x18] ;  /* 0x0000180001047983 */ /* 0x000ea20000100800 */
[----:B------:R-:W-:Y:S01]  /*2be0*/  IMAD R68, R23, 0x8, R18 ;  /* 0x0000000817447824 */ /* 0x000fe200078e0212 */
[----:B------:R-:W-:Y:S01]  /*2bf0*/  BSSY B1, `(.L_x_1302) ;  /* 0x0000004000017945 */ /* 0x000fe20003800000 */
[----:B--2---:R-:W-:-:S04]  /*2c00*/  SHF.L.U32 R79, R4, 0x1f, RZ ;  /* 0x0000001f044f7819 */ /* 0x004fc800000006ff */
[----:B------:R-:W1:Y:S02]  /*2c10*/  SYNCS.PHASECHK.TRANS64.TRYWAIT P6, [R68+URZ+0x19c90], R79 ;  /* 0x019c904f440075a7 */ /* 0x000e6400080c017f */
[----:B-1----:R-:W-:Y:S05]  /*2c20*/  @!P6 BRA `(.L_x_1303) ;  /* 0x000001ec0034e947 */ /* 0x002fea0003800000 */
.L_x_1637:
[----:B------:R-:W-:Y:S05]  /*2c30*/  BSYNC B1 ;  /* 0x0000000000017941 */ /* 0x000fea0003800000 */
.L_x_1302:
[----:B------:R-:W-:-:S03]  /*2c40*/  UMOV UR4, 0xffffffff ;  /* 0xffffffff00047882 */ /* 0x000fc60000000000 */
[----:B------:R-:W-:Y:S05]  /*2c50*/  BRA.DIV UR4, `(.L_x_1304) ;  /* 0x000001ee043c7947 */ /* 0x000fea000b800000 */
[----:B------:R2:W3:Y:S04]  /*2c60*/  SHFL.IDX PT, R39, R81, RZ, 0x1e1f ;  /* 0x001e1fff51277589 */ /* 0x0004e800000e0000 */
[----:B------:R2:W4:Y:S02]  /*2c70*/  SHFL.IDX PT, R14, R72, RZ, 0x1e1f ;  /* 0x001e1fff480e7589 */ /* 0x00052400000e0000 */
.L_x_1641:
[----:B------:R-:W-:Y:S05]  /*2c80*/  @P5 BRA `(.L_x_1305) ;  /* 0x0000003c00005947 */ /* 0x000fea0003800000 */
[----:B------:R-:W-:Y:S01]  /*2c90*/  ISETP.NE.AND P5, PT, R52, RZ, PT ;  /* 0x000000ff3400720c */ /* 0x000fe20003fa5270 */
[----:B------:R-:W-:-:S12]  /*2ca0*/  BSSY B1, `(.L_x_1306) ;  /* 0x0000072000017945 */ /* 0x000fd80003800000 */
[----:B------:R-:W-:Y:S05]  /*2cb0*/  @!P5 BRA `(.L_x_1307) ;  /* 0x0000000400c0d947 */ /* 0x000fea0003800000 */
[----:B0-----:R-:W5:Y:S01]  /*2cc0*/  LDL.64 R12, [R1+0x20] ;  /* 0x00002000010c7983 */ /* 0x001f620000100a00 */
[----:B----4-:R-:W-:Y:S01]  /*2cd0*/  IADD3 R10, P5, R16, R14, RZ ;  /* 0x0000000e100a7210 */ /* 0x010fe20007fbe0ff */
[----:B------:R-:W-:Y:S02]  /*2ce0*/  BSSY B2, `(.L_x_1308) ;  /* 0x000006c000027945 */ /* 0x000fe40003800000 */
[----:B------:R0:W4:Y:S02]  /*2cf0*/  LDS.128 R4, [R69+0x13800] ;  /* 0x0138000045047984 */ /* 0x0001240000000c00 */
[----:B---3--:R-:W-:Y:S01]  /*2d00*/  IMAD.X R11, R39, 0x1, R17, P5 ;  /* 0x00000001270b7824 */ /* 0x008fe200028e0611 */
[----:B-----5:R-:W-:-:S13]  /*2d10*/  ISETP.GE.AND P6, PT, R12, R80, PT ;  /* 0x000000500c00720c */ /* 0x020fda0003fc6270 */
[----:B0---4-:R-:W-:Y:S05]  /*2d20*/  @P6 BRA `(.L_x_1309) ;  /* 0x00000004009c6947 */ /* 0x011fea0003800000 */
[----:B------:R-:W-:Y:S01]  /*2d30*/  SHF.R.U32.HI R12, RZ, 0x8, R35 ;  /* 0x00000008ff0c7819 */ /* 0x000fe20000011623 */
[----:B------:R-:W-:Y:S01]  /*2d40*/  IMAD.MOV.U32 R15, RZ, RZ, R4 ;  /* 0x000000ffff0f7224 */ /* 0x000fe200078e0004 */
        /* <DEDUP_REMOVED lines=11> */
[----:B------:R-:W-:Y:S02]  /*2e00*/  F2FP.F16.E4M3.UNPACK_B R4, R5 ;  /* 0x00000005ff04723e */ /* 0x000fe400020006ff */
[----:B------:R-:W-:Y:S02]  /*2e10*/  F2FP.F16.E4M3.UNPACK_B R35, R83.H1 ;  /* 0x00000053ff23723e */ /* 0x000fe400030006ff */
        /* <DEDUP_REMOVED lines=9> */
[-C--:B------:R-:W-:Y:S01]  /*2eb0*/  FMUL.FTZ R87, R34, R85.reuse ;  /* 0x0000005522577220 */ /* 0x080fe20000410000 */
        /* <DEDUP_REMOVED lines=26> */
[----:B------:R-:W-:Y:S01]  /*3060*/  F2FP.F16.E4M3.UNPACK_B R83, R12.H1 ;  /* 0x0000000cff53723e */ /* 0x000fe200030006ff */
[-C--:B------:R-:W-:Y:S01]  /*3070*/  FFMA.FTZ R36, R36, R15.reuse, -R85 ;  /* 0x0000000f24247223 */ /* 0x080fe20000010855 */
[----:B------:R-:W-:Y:S01]  /*3080*/  FFMA.FTZ R37, R37, R15, R84 ;  /* 0x0000000f25257223 */ /* 0x000fe20000010054 */
[-C--:B------:R-:W-:Y:S01]  /*3090*/  FFMA.FTZ R15, R34, R82.reuse, -R81 ;  /* 0x00000052220f7223 */ /* 0x080fe20000010851 */
[----:B------:R-:W-:Y:S01]  /*30a0*/  FFMA.FTZ R34, R35, R82, R72 ;  /* 0x0000005223227223 */ /* 0x000fe20000010048 */
[----:B------:R-:W-:Y:S01]  /*30b0*/  F2FP.F16.E4M3.UNPACK_B R72, R7.H1 ;  /* 0x00000007ff48723e */ /* 0x000fe200030006ff */
[--C-:B------:R-:W-:Y:S01]  /*30c0*/  HADD2.F32 R84, -RZ, R83.reuse.H1_H1 ;  /* 0x30000053ff547230 */ /* 0x100fe20000004100 */
[----:B------:R-:W-:Y:S01]  /*30d0*/  F2FP.SATFINITE.E4M3.F32.PACK_AB_MERGE_C R35, R87, R86, RZ ;  /* 0x000000565723723e */ /* 0x000fe200048070ff */
[----:B------:R-:W-:Y:S01]  /*30e0*/  HADD2.F32 R83, -RZ, R83.H0_H0 ;  /* 0x20000053ff537230 */ /* 0x000fe20000004100 */
[-C--:B------:R-:W-:Y:S01]  /*30f0*/  F2FP.F16.E4M3.UNPACK_B R86, R13.reuse.H1 ;  /* 0x0000000dff56723e */ /* 0x080fe200030006ff */
[--C-:B------:R-:W-:Y:S01]  /*3100*/  HADD2.F32 R81, -RZ, R72.reuse.H0_H0 ;  /* 0x20000048ff517230 */ /* 0x100fe20000004100 */
[----:B------:R-:W-:Y:S01]  /*3110*/  F2FP.SATFINITE.E4M3.F32.PACK_AB_MERGE_C R36, R37, R36, RZ ;  /* 0x000000242524723e */ /* 0x000fe200048070ff */
[----:B------:R-:W-:Y:S01]  /*3120*/  HADD2.F32 R72, -RZ, R72.H1_H1 ;  /* 0x30000048ff487230 */ /* 0x000fe20000004100 */
[----:B------:R-:W-:Y:S01]  /*3130*/  F2FP.F16.E4M3.UNPACK_B R37, R6.H1 ;  /* 0x00000006ff25723e */ /* 0x000fe200030006ff */
[--C-:B------:R-:W-:Y:S01]  /*3140*/  HADD2.F32 R87, -RZ, R86.reuse.H1_H1 ;  /* 0x30000056ff577230 */ /* 0x100fe20000004100 */
[----:B------:R-:W-:Y:S01]  /*3150*/  F2FP.F16.E4M3.UNPACK_B R85, R13 ;  /* 0x0000000dff55723e */ /* 0x000fe200020006ff */
[----:B------:R-:W-:Y:S01]  /*3160*/  HADD2.F32 R86, -RZ, R86.H0_H0 ;  /* 0x20000056ff567230 */ /* 0x000fe20000004100 */
        /* <DEDUP_REMOVED lines=19> */
[--C-:B------:R-:W-:Y:S01]  /*32a0*/  HADD2.F32 R7, -RZ, R6.reuse.H0_H0 ;  /* 0x20000006ff077230 */ /* 0x100fe20000004100 */
[----:B------:R-:W-:Y:S01]  /*32b0*/  F2FP.SATFINITE.E4M3.F32.PACK_AB_MERGE_C R37, R37, R92, RZ ;  /* 0x0000005c2525723e */ /* 0x000fe200048070ff */
[----:B------:R-:W-:Y:S02]  /*32c0*/  HADD2.F32 R6, -RZ, R6.H1_H1 ;  /* 0x30000006ff067230 */ /* 0x000fe40000004100 */
[----:B------:R-:W-:Y:S01]  /*32d0*/  FMUL.FTZ R81, R13, R86 ;  /* 0x000000560d517220 */ /* 0x000fe20000410000 */
[----:B------:R-:W-:-:S02]  /*32e0*/  HADD2.F32 R82, -RZ, R82.H0_H0 ;  /* 0x20000052ff527230 */ /* 0x000fc40000004100 */
[----:B------:R-:W-:Y:S01]  /*32f0*/  FMUL.FTZ R86, R12, R86 ;  /* 0x000000560c567220 */ /* 0x000fe20000410000 */
[----:B------:R-:W-:Y:S01]  /*3300*/  F2FP.SATFINITE.E4M3.F32.PACK_AB_MERGE_C R84, R84, R87, RZ ;  /* 0x000000575454723e */ /* 0x000fe200048070ff */
        /* <DEDUP_REMOVED lines=9> */
.L_x_1309:
[----:B------:R-:W-:Y:S05]  /*33a0*/  BSYNC B2 ;  /* 0x0000000000027941 */ /* 0x000fea0003800000 */
.L_x_1308:
[----:B------:R0:W-:Y:S02]  /*33b0*/  ST.E.128 desc[UR42][R10.64], R4 ;  /* 0x000000040a007985 */ /* 0x0001e4000c101d2a */
.L_x_1307:
[----:B------:R-:W-:Y:S05]  /*33c0*/  BSYNC B1 ;  /* 0x0000000000017941 */ /* 0x000fea0003800000 */
.L_x_1306:
        /* <DEDUP_REMOVED lines=68> */
[----:B------:R-:W-:-:S02]  /*3810*/  F2FP.F16.E4M3.UNPACK_B R34, R7.H1 ;  /* 0x00000007ff22723e */ /* 0x000fc400030006ff */
[----:B------:R-:W-:Y:S01]  /*3820*/  F2FP.SATFINITE.E4M3.F32.PACK_AB_MERGE_C R31, R81, R72, RZ ;  /* 0x00000048511f723e */ /* 0x000fe200048070ff */
[--C-:B------:R-:W-:Y:S01]  /*3830*/  HADD2.F32 R81, -RZ, R75.reuse.H1_H1 ;  /* 0x3000004bff517230 */ /* 0x100fe20000004100 */
[----:B------:R-:W-:Y:S01]  /*3840*/  F2FP.SATFINITE.E4M3.F32.PACK_AB_MERGE_C R32, R33, R32, RZ ;  /* 0x000000202120723e */ /* 0x000fe200048070ff */
[--C-:B------:R-:W-:Y:S01]  /*3850*/  HADD2.F32 R35, -RZ, R34.reuse.H0_H0 ;  /* 0x20000022ff237230 */ /* 0x100fe20000004100 */
        /* <DEDUP_REMOVED lines=8> */
[----:B------:R-:W-:Y:S01]  /*38e0*/  FMUL.FTZ R12, R34, R81 ;  /* 0x00000051220c7220 */ /* 0x000fe20000410000 */
[----:B------:R-:W-:Y:S01]  /*38f0*/  HADD2.F32 R82, -RZ, R74.H1_H1 ;  /* 0x3000004aff527230 */ /* 0x000fe20000004100 */
[----:B------:R-:W-:Y:S01]  /*3900*/  F2FP.F16.E4M3.UNPACK_B R7, R7 ;  /* 0x00000007ff07723e */ /* 0x000fe200020006ff */
[----:B------:R-:W-:Y:S02]  /*3910*/  HADD2.F32 R33, -RZ, R33.H0_H0 ;  /* 0x20000021ff217230 */ /* 0x000fe40000004100 */
[----:B------:R-:W-:Y:S01]  /*3920*/  FFMA.FTZ R83, R35, R72, -R12 ;  /* 0x0000004823537223 */ /* 0x000fe2000001080c */
[----:B------:R-:W-:Y:S02]  /*3930*/  HADD2.F32 R12, -RZ, R36.H1_H1 ;  /* 0x30000024ff0c7230 */ /* 0x000fe40000004100 */
[----:B------:R-:W-:Y:S01]  /*3940*/  FMUL.FTZ R84, R13, R82 ;  /* 0x000000520d547220 */ /* 0x000fe20000410000 */
[----:B------:R-:W-:Y:S01]  /*3950*/  F2FP.F16.E4M3.UNPACK_B R6, R6 ;  /* 0x00000006ff06723e */ /* 0x000fe200020006ff */
[----:B------:R-:W-:Y:S01]  /*3960*/  FMUL.FTZ R82, R33, R82 ;  /* 0x0000005221527220 */ /* 0x000fe20000410000 */
[----:B------:R-:W-:Y:S01]  /*3970*/  FMUL.FTZ R81, R35, R81 ;  /* 0x0000005123517220 */ /* 0x000fe20000410000 */
        /* <DEDUP_REMOVED lines=24> */
.L_x_1313:
[----:B------:R-:W-:Y:S05]  /*3b00*/  BSYNC B2 ;  /* 0x0000000000027941 */ /* 0x000fea0003800000 */
.L_x_1312:
[----:B--2---:R0:W-:Y:S02]  /*3b10*/  ST.E.128 desc[UR42][R10.64], R4 ;  /* 0x000000040a007985 */ /* 0x0041e4000c101d2a */
.L_x_1311:
[----:B------:R-:W-:Y:S05]  /*3b20*/  BSYNC B1 ;  /* 0x0000000000017941 */ /* 0x000fea0003800000 */
.L_x_1310:
[----:B------:R-:W-:Y:S05]  /*3b30*/  @P1 BRA `(.L_x_1305) ;  /* 0x0000002c00541947 */ /* 0x000fea0003800000 */
[----:B0-----:R-:W4:Y:S04]  /*3b40*/  LDL R4, [R1+0x14] ;  /* 0x0000140001047983 */ /* 0x001f280000100800 */
[----:B------:R-:W5:Y:S04]  /*3b50*/  LDL R13, [R1+0x40] ;  /* 0x00004000010d7983 */ /* 0x000f680000100800 */
[----:B------:R-:W3:Y:S01]  /*3b60*/  LDL R12, [R1+0x34] ;  /* 0x00003400010c7983 */ /* 0x000ee20000100800 */
[----:B------:R-:W-:Y:S01]  /*3b70*/  BSSY B1, `(.L_x_1314) ;  /* 0x000006d000017945 */ /* 0x000fe20003800000 */
[----:B----4-:R-:W-:-:S02]  /*3b80*/  IADD3 R10, P5, R4, R14, RZ ;  /* 0x0000000e040a7210 */ /* 0x010fc40007fbe0ff */
[----:B------:R0:W4:Y:S01]  /*3b90*/  LDS.128 R4, [R69+0x15800] ;  /* 0x0158000045047984 */ /* 0x0001220000000c00 */
[----:B-----5:R-:W-:Y:S02]  /*3ba0*/  ISETP.GE.AND P6, PT, R13, R80, PT ;  /* 0x000000500d00720c */ /* 0x020fe40003fc6270 */
[----:B---3--:R-:W-:-:S11]  /*3bb0*/  IMAD.X R11, R39, 0x1, R12, P5 ;  /* 0x00000001270b7824 */ /* 0x008fd600028e060c */
[----:B0-----:R-:W-:Y:S05]  /*3bc0*/  @P6 BRA `(.L_x_1315) ;  /* 0x00000004009c6947 */ /* 0x001fea0003800000 */
        /* <DEDUP_REMOVED lines=8> */
[----:B----4-:R-:W-:Y:S01]  /*3c50*/  IMAD.MOV.U32 R9, RZ, RZ, R4 ;  /* 0x000000ffff097224 */ /* 0x010fe200078e0004 */
[----:B------:R-:W-:Y:S01]  /*3c60*/  LOP3.LUT R15, R15, 0xff00, R12, 0xf8, !PT ;  /* 0x0000ff000f0f7812 */ /* 0x000fe200078ef80c */
[----:B------:R-:W-:Y:S01]  /*3c70*/  IMAD.U32 R12, R14, 0x10000, RZ ;  /* 0x000100000e0c7824 */ /* 0x000fe200078e00ff */
[----:B------:R-:W-:-:S02]  /*3c80*/  F2FP.F16.E4M3.UNPACK_B R4, R5 ;  /* 0x00000005ff04723e */ /* 0x000fc400020006ff */
[----:B------:R-:W-:Y:S02]  /*3c90*/  F2FP.F16.E4M3.UNPACK_B R14, R73.H1 ;  /* 0x00000049ff0e723e */ /* 0x000fe400030006ff */
[----:B------:R-:W-:Y:S01]  /*3ca0*/  LOP3.LUT R13, R13, 0xff00, R8, 0xf8, !PT ;  /* 0x0000ff000d0d7812 */ /* 0x000fe200078ef808 */
[----:B------:R-:W-:Y:S01]  /*3cb0*/  IMAD.U32 R8, R28, 0x10000, RZ ;  /* 0x000100001c087824 */ /* 0x000fe200078e00ff */
[----:B------:R-:W-:Y:S01]  /*3cc0*/  LOP3.LUT R30, R15, 0xff0000, R12, 0xf8, !PT ;  /* 0x00ff00000f1e7812 */ /* 0x000fe200078ef80c */
[----:B------:R-:W-:Y:S01]  /*3cd0*/  HADD2.F32 R12, -RZ, R4.H1_H1 ;  /* 0x30000004ff0c7230 */ /* 0x000fe20000004100 */
[----:B------:R-:W-:Y:S01]  /*3ce0*/  F2FP.F16.E4M3.UNPACK_B R15, R38.H1 ;  /* 0x00000026ff0f723e */ /* 0x000fe200030006ff */
[----:B------:R-:W-:Y:S01]  /*3cf0*/  HADD2.F32 R31, -RZ, R14.H0_H0 ;  /* 0x2000000eff1f7230 */ /* 0x000fe20000004100 */
[----:B------:R-:W-:Y:S01]  /*3d00*/  F2FP.F16.E4M3.UNPACK_B R5, R5.H1 ;  /* 0x00000005ff05723e */ /* 0x000fe200030006ff */
[----:B------:R-:W-:Y:S01]  /*3d10*/  HADD2.F32 R4, -RZ, R4.H0_H0 ;  /* 0x20000004ff047230 */ /* 0x000fe20000004100 */
[----:B------:R-:W-:Y:S01]  /*3d20*/  LOP3.LUT R8, R13, 0xff0000, R8, 0xf8, !PT ;  /* 0x00ff00000d087812 */ /* 0x000fe200078ef808 */
[----:B------:R-:W-:-:S02]  /*3d30*/  HADD2.F32 R28, -RZ, R14.H1_H1 ;  /* 0x3000000eff1c7230 */ /* 0x000fc40000004100 */
[----:B------:R-:W-:Y:S01]  /*3d40*/  FMUL.FTZ R33, R12, R31 ;  /* 0x0000001f0c217220 */ /* 0x000fe20000410000 */
[----:B------:R-:W-:Y:S01]  /*3d50*/  HADD2.F32 R29, -RZ, R15.H0_H0 ;  /* 0x2000000fff1d7230 */ /* 0x000fe20000004100 */
[----:B------:R-:W-:Y:S01]  /*3d60*/  F2FP.F16.E4M3.UNPACK_B R73, R73 ;  /* 0x00000049ff49723e */ /* 0x000fe200020006ff */
        /* <DEDUP_REMOVED lines=15> */
[----:B------:R-:W-:Y:S01]  /*3e60*/  HADD2.F32 R15, -RZ, R12.H1_H1 ;  /* 0x3000000cff0f7230 */ /* 0x000fe20000004100 */
[----:B------:R-:W-:Y:S01]  /*3e70*/  F2FP.SATFINITE.E4M3.F32.PACK_AB_MERGE_C R39, R34, R33, RZ ;  /* 0x000000212227723e */ /* 0x000fe200048070ff */
[--C-:B------:R-:W-:Y:S02]  /*3e80*/  HADD2.F32 R12, -RZ, R9.reuse.H0_H0 ;  /* 0x20000009ff0c7230 */ /* 0x100fe40000004100 */
[-C--:B------:R-:W-:Y:S01]  /*3e90*/  FMUL.FTZ R32, R14, R28.reuse ;  /* 0x0000001c0e207220 */ /* 0x080fe20000410000 */
[----:B------:R-:W-:Y:S02]  /*3ea0*/  HADD2.F32 R13, -RZ, R9.H1_H1 ;  /* 0x30000009ff0d7230 */ /* 0x000fe40000004100 */
[----:B------:R-:W-:Y:S01]  /*3eb0*/  FMUL.FTZ R31, R15, R28 ;  /* 0x0000001c0f1f7220 */ /* 0x000fe20000410000 */
[----:B------:R-:W-:Y:S01]  /*3ec0*/  HADD2.F32 R73, -RZ, R73.H0_H0 ;  /* 0x20000049ff497230 */ /* 0x000fe20000004100 */
[----:B------:R-:W-:Y:S01]  /*3ed0*/  F2FP.SATFINITE.E4M3.F32.PACK_AB_MERGE_C R5, R5, R4, R39 ;  /* 0x000000040505723e */ /* 0x000fe20004807027 */
[----:B------:R-:W-:-:S02]  /*3ee0*/  HADD2.F32 R9, -RZ, R38.H1_H1 ;  /* 0x30000026ff097230 */ /* 0x000fc40000004100 */
[----:B------:R-:W-:Y:S02]  /*3ef0*/  HADD2.F32 R38, -RZ, R38.H0_H0 ;  /* 0x20000026ff267230 */ /* 0x000fe40000004100 */
[-C--:B------:R-:W-:Y:S01]  /*3f00*/  FMUL.FTZ R29, R13, R73.reuse ;  /* 0x000000490d1d7220 */ /* 0x080fe20000410000 */
[----:B------:R-:W-:Y:S01]  /*3f10*/  FMUL.FTZ R28, R12, R73 ;  /* 0x000000490c1c7220 */ /* 0x000fe20000410000 */
[-C--:B------:R-:W-:Y:S01]  /*3f20*/  FFMA.FTZ R31, R14, R9.reuse, -R31 ;  /* 0x000000090e1f7223 */ /* 0x080fe2000001081f */
[----:B------:R-:W-:Y:S01]  /*3f30*/  FFMA.FTZ R32, R15, R9, R32 ;  /* 0x000000090f207223 */ /* 0x000fe20000010020 */
[-C--:B------:R-:W-:Y:S01]  /*3f40*/  FFMA.FTZ R9, R12, R38.reuse, -R29 ;  /* 0x000000260c097223 */ /* 0x080fe2000001081d */
[----:B------:R-:W-:Y:S01]  /*3f50*/  FFMA.FTZ R38, R13, R38, R28 ;  /* 0x000000260d267223 */ /* 0x000fe2000001001c */
[----:B------:R-:W-:Y:S02]  /*3f60*/  F2FP.F16.E4M3.UNPACK_B R13, R7.H1 ;  /* 0x00000007ff0d723e */ /* 0x000fe400030006ff */
[----:B------:R-:W-:-:S02]  /*3f70*/  F2FP.SATFINITE.E4M3.F32.PACK_AB_MERGE_C R37, R32, R31, RZ ;  /* 0x0000001f2025723e */ /* 0x000fc400048070ff */
[----:B------:R-:W-:Y:S01]  /*3f80*/  F2FP.F16.E4M3.UNPACK_B R32, R30.H1 ;  /* 0x0000001eff20723e */ /* 0x000fe200030006ff */
[--C-:B------:R-:W-:Y:S01]  /*3f90*/  HADD2.F32 R15, -RZ, R13.reuse.H1_H1 ;  /* 0x3000000dff0f7230 */ /* 0x100fe20000004100 */
[----:B------:R-:W-:Y:S01]  /*3fa0*/  F2FP.F16.E4M3.UNPACK_B R12, R6.H1 ;  /* 0x00000006ff0c723e */ /* 0x000fe200030006ff */
[----:B------:R-:W-:Y:S01]  /*3fb0*/  HADD2.F32 R14, -RZ, R13.H0_H0 ;  /* 0x2000000dff0e7230 */ /* 0x000fe20000004100 */
[----:B------:R-:W-:Y:S01]  /*3fc0*/  F2FP.F16.E4M3.UNPACK_B R29, R8.H1 ;  /* 0x00000008ff1d723e */ /* 0x000fe200030006ff */
[----:B------:R-:W-:Y:S01]  /*3fd0*/  HADD2.F32 R34, -RZ, R32.H1_H1 ;  /* 0x30000020ff227230 */ /* 0x000fe20000004100 */
[----:B------:R-:W-:Y:S01]  /*3fe0*/  F2FP.F16.E4M3.UNPACK_B R31, R30 ;  /* 0x0000001eff1f723e */ /* 0x000fe200020006ff */
[----:B------:R-:W-:Y:S01]  /*3ff0*/  HADD2.F32 R13, -RZ, R12.H1_H1 ;  /* 0x3000000cff0d7230 */ /* 0x000fe20000004100 */
[----:B------:R-:W-:Y:S01]  /*4000*/  F2FP.F16.E4M3.UNPACK_B R28, R8 ;  /* 0x00000008ff1c723e */ /* 0x000fe200020006ff */
[----:B------:R-:W-:Y:S02]  /*4010*/  HADD2.F32 R30, -RZ, R29.H1_H1 ;  /* 0x3000001dff1e7230 */ /* 0x000fe40000004100 */
[----:B------:R-:W-:Y:S01]  /*4020*/  FMUL.FTZ R35, R15, R34 ;  /* 0x000000220f237220 */ /* 0x000fe20000410000 */
[----:B------:R-:W-:-:S02]  /*4030*/  HADD2.F32 R33, -RZ, R31.H1_H1 ;  /* 0x3000001fff217230 */ /* 0x000fc40000004100 */
        /* <DEDUP_REMOVED lines=17> */
[----:B------:R-:W-:-:S02]  /*4150*/  HADD2.F32 R13, -RZ, R32.H0_H0 ;  /* 0x20000020ff0d7230 */ /* 0x000fc40000004100 */
[----:B------:R-:W-:Y:S02]  /*4160*/  HADD2.F32 R6, -RZ, R6.H1_H1 ;  /* 0x30000006ff067230 */ /* 0x000fe40000004100 */
        /* <DEDUP_REMOVED lines=13> */
.L_x_1315:
[----:B------:R-:W-:Y:S05]  /*4240*/  BSYNC B1 ;  /* 0x0000000000017941 */ /* 0x000fea0003800000 */
.L_x_1314:
[----:B----4-:R0:W-:Y:S01]  /*4250*/  ST.E.128 desc[UR42][R10.64], R4 ;  /* 0x000000040a007985 */ /* 0x0101e2000c101d2a */
[----:B------:R-:W-:Y:S05]  /*4260*/  BRA `(.L_x_1305) ;  /* 0x0000002400887947 */ /* 0x000fea0003800000 */
.L_x_1298:
        /* <DEDUP_REMOVED lines=31> */
.L_x_1317:
[----:B------:R-:W-:Y:S05]  /*4460*/  BSYNC B1 ;  /* 0x0000000000017941 */ /* 0x000fea0003800000 */
.L_x_1316:
        /* <DEDUP_REMOVED lines=12> */
.L_x_1318:
[----:B------:R-:W2:Y:S01]  /*4530*/  LDL R8, [R1+0x18] ;  /* 0x0000180001087983 */ /* 0x000ea20000100800 */
[----:B------:R-:W-:Y:S01]  /*4540*/  IMAD R68, R23, 0x8, R18 ;  /* 0x0000000817447824 */ /* 0x000fe200078e0212 */
[----:B------:R-:W-:Y:S01]  /*4550*/  BSSY B1, `(.L_x_1319) ;  /* 0x0000004000017945 */ /* 0x000fe20003800000 */
[----:B--2---:R-:W-:-:S04]  /*4560*/  SHF.L.U32 R79, R8, 0x1f, RZ ;  /* 0x0000001f084f7819 */ /* 0x004fc800000006ff */
[----:B------:R-:W1:Y:S02]  /*4570*/  SYNCS.PHASECHK.TRANS64.TRYWAIT P6, [R68+URZ+0x19c90], R79 ;  /* 0x019c904f440075a7 */ /* 0x000e6400080c017f */
[----:B-1----:R-:W-:Y:S05]  /*4580*/  @!P6 BRA `(.L_x_1320) ;  /* 0x000001d40038e947 */ /* 0x002fea0003800000 */
.L_x_1642:
[----:B------:R-:W-:Y:S05]  /*4590*/  BSYNC B1 ;  /* 0x0000000000017941 */ /* 0x000fea0003800000 */
.L_x_1319:
[----:B------:R-:W-:-:S03]  /*45a0*/  UMOV UR4, 0xffffffff ;  /* 0xffffffff00047882 */ /* 0x000fc60000000000 */
[----:B------:R-:W-:Y:S05]  /*45b0*/  BRA.DIV UR4, `(.L_x_1321) ;  /* 0x000001d604407947 */ /* 0x000fea000b800000 */
[----:B------:R-:W2:Y:S04]  /*45c0*/  SHFL.IDX PT, R81, R81, RZ, 0x1e1f ;  /* 0x001e1fff51517589 */ /* 0x000ea800000e0000 */
[----:B------:R3:W4:Y:S02]  /*45d0*/  SHFL.IDX PT, R82, R72, RZ, 0x1e1f ;  /* 0x001e1fff48527589 */ /* 0x00072400000e0000 */
.L_x_1646:
[----:B------:R-:W-:Y:S05]  /*45e0*/  @P5 BRA `(.L_x_1305) ;  /* 0x0000002000a85947 */ /* 0x000fea0003800000 */
[----:B------:R-:W5:Y:S01]  /*45f0*/  LDC R90, c[0x0][0x2f4] ;  /* 0x0000bd00ff5a7b82 */ /* 0x000f620000000800 */
[----:B------:R-:W-:Y:S01]  /*4600*/  ISETP.NE.AND P5, PT, R52, RZ, PT ;  /* 0x000000ff3400720c */ /* 0x000fe20003fa5270 */
[----:B------:R-:W-:Y:S01]  /*4610*/  BSSY B1, `(.L_x_1322) ;  /* 0x00000f7000017945 */ /* 0x000fe20003800000 */
[----:B-----5:R-:W-:-:S11]  /*4620*/  IMAD.IADD R92, R90, 0x1, -R53 ;  /* 0x000000015a5c7824 */ /* 0x020fd600078e0a35 */
[----:B------:R-:W-:Y:S05]  /*4630*/  @!P5 BRA `(.L_x_1323) ;  /* 0x0000000c00d0d947 */ /* 0x000fea0003800000 */
[----:B0-----:R-:W5:Y:S04]  /*4640*/  LDL R13, [R1+0x30] ;  /* 0x00003000010d7983 */ /* 0x001f680000100800 */
[----:B------:R-:W5:Y:S04]  /*4650*/  LDL R12, [R1+0x78] ;  /* 0x00007800010c7983 */ /* 0x000f680000100800 */
[----:B------:R-:W5:Y:S01]  /*4660*/  LDL R10, [R1+0x44] ;  /* 0x00004400010a7983 */ /* 0x000f620000100800 */
[----:B------:R-:W-:Y:S01]  /*4670*/  SEL R8, R53, R92, !P3 ;  /* 0x0000005c35087207 */ /* 0x000fe20005800000 */
[----:B------:R-:W-:Y:S01]  /*4680*/  BSSY B2, `(.L_x_1324) ;  /* 0x00000ed000027945 */ /* 0x000fe20003800000 */
[----:B---34-:R-:W-:-:S02]  /*4690*/  IADD3 R72, P6, R3, R82, RZ ;  /* 0x0000005203487210 */ /* 0x018fc40007fde0ff */
[----:B------:R-:W-:Y:S02]  /*46a0*/  SHF.R.S32.HI R9, RZ, 0x1f, R8 ;  /* 0x0000001fff097819 */ /* 0x000fe40000011408 */
[----:B--2---:R-:W-:Y:S02]  /*46b0*/  LEA.HI.X.SX32 R73, R3, R81, 0x1, P6 ;  /* 0x0000005103497211 */ /* 0x004fe400030f0eff */
[----:B------:R-:W-:-:S04]  /*46c0*/  LEA.HI R9, R9, R8, RZ, 0x5 ;  /* 0x0000000809097211 */ /* 0x000fc800078f28ff */
[----:B------:R-:W-:-:S04]  /*46d0*/  SHF.R.S32.HI R9, RZ, 0x5, R9 ;  /* 0x00000005ff097819 */ /* 0x000fc80000011409 */
[----:B------:R-:W-:-:S04]  /*46e0*/  LEA.HI.SX32 R9, R64, R9, 0x1c ;  /* 0x0000000940097211 */ /* 0x000fc800078fe2ff */
[C---:B------:R-:W-:Y:S01]  /*46f0*/  LEA.HI R8, R9.reuse, R9, RZ, 0x1 ;  /* 0x0000000909087211 */ /* 0x040fe200078f08ff */
[----:B------:R-:W-:-:S04]  /*4700*/  IMAD.SHL.U32 R11, R9, 0x10, RZ ;  /* 0x00000010090b7824 */ /* 0x000fc800078e00ff */
[----:B------:R-:W-:Y:S01]  /*4710*/  IMAD.SHL.U32 R9, R8, 0x800, RZ ;  /* 0x0000080008097824 */ /* 0x000fe200078e00ff */
[----:B------:R-:W-:-:S04]  /*4720*/  ISETP.GE.AND P5, PT, R11, R90, PT ;  /* 0x0000005a0b00720c */ /* 0x000fc80003fa6270 */
[----:B------:R-:W-:-:S09]  /*4730*/  LOP3.LUT R9, R9, 0xfffff000, RZ, 0xc0, !PT ;  /* 0xfffff00009097812 */ /* 0x000fd200078ec0ff */
[----:B------:R-:W-:-:S04]  /*4740*/  @!P5 IADD3 R74, P6, R82, R11, RZ ;  /* 0x0000000b524ad210 */ /* 0x000fc80007fde0ff */
[----:B------:R-:W-:Y:S02]  /*4750*/  @!P5 LEA.HI.X.SX32 R75, R11, R81, 0x1, P6 ;  /* 0x000000510b4bd211 */ /* 0x000fe400030f0eff */
[----:B------:R-:W-:Y:S02]  /*4760*/  ISETP.GE.AND P6, PT, R16, R80, PT ;  /* 0x000000501000720c */ /* 0x000fe40003fc6270 */
[----:B-----5:R-:W-:-:S04]  /*4770*/  LOP3.LUT R8, R13, 0x10, R11, 0xf8, !PT ;  /* 0x000000100d087812 */ /* 0x020fc800078ef80b */
[----:B------:R-:W-:-:S04]  /*4780*/  LOP3.LUT R8, R8, R12, RZ, 0x3c, !PT ;  /* 0x0000000c08087212 */ /* 0x000fc800078e3cff */
        /* <DEDUP_REMOVED lines=8> */
[----:B------:R-:W-:Y:S01]  /*4810*/  SHF.R.U32.HI R28, RZ, 0x8, R29 ;  /* 0x00000008ff1c7819 */ /* 0x000fe2000001161d */
[----:B0-----:R-:W-:Y:S01]  /*4820*/  IMAD.MOV.U32 R36, RZ, RZ, R8 ;  /* 0x000000ffff247224 */ /* 0x001fe200078e0008 */
[----:B------:R-:W-:Y:S02]  /*4830*/  LOP3.LUT R97, R29, 0xff0000ff, RZ, 0xc0, !PT ;  /* 0xff0000ff1d617812 */ /* 0x000fe400078ec0ff */
[----:B------:R-:W-:Y:S01]  /*4840*/  SHF.R.U32.HI R100, RZ, 0x8, R31 ;  /* 0x00000008ff647819 */ /* 0x000fe2000001161f */
[----:B------:R-:W-:Y:S01]  /*4850*/  IMAD.SHL.U32 R8, R28, 0x100, RZ ;  /* 0x000001001c087824 */ /* 0x000fe200078e00ff */
[----:B------:R-:W-:Y:S01]  /*4860*/  SHF.R.U32.HI R94, RZ, 0x10, R29 ;  /* 0x00000010ff5e7819 */ /* 0x000fe2000001161d */
[----:B------:R-:W-:Y:S01]  /*4870*/  IMAD.MOV.U32 R28, RZ, RZ, R10 ;  /* 0x000000ffff1c7224 */ /* 0x000fe200078e000a */
[--C-:B------:R-:W-:Y:S01]  /*4880*/  SHF.R.U32.HI R99, RZ, 0x8, R37.reuse ;  /* 0x00000008ff637819 */ /* 0x100fe20000011625 */
[----:B--2---:R-:W-:Y:S01]  /*4890*/  IMAD.MOV.U32 R29, RZ, RZ, R14 ;  /* 0x000000ffff1d7224 */ /* 0x004fe200078e000e */
[----:B------:R-:W-:-:S02]  /*48a0*/  SHF.R.U32.HI R30, RZ, 0x10, R37 ;  /* 0x00000010ff1e7819 */ /* 0x000fc40000011625 */
[----:B------:R-:W-:Y:S01]  /*48b0*/  LOP3.LUT R96, R37, 0xff0000ff, RZ, 0xc0, !PT ;  /* 0xff0000ff25607812 */ /* 0x000fe200078ec0ff */
[----:B------:R-:W-:Y:S01]  /*48c0*/  IMAD.MOV.U32 R37, RZ, RZ, R12 ;  /* 0x000000ffff257224 */ /* 0x000fe200078e000c */
[----:B------:R-:W-:Y:S01]  /*48d0*/  LOP3.LUT R97, R97, 0xff00, R8, 0xf8, !PT ;  /* 0x0000ff0061617812 */ /* 0x000fe200078ef808 */
[----:B------:R-:W-:Y:S01]  /*48e0*/  IMAD.SHL.U32 R8, R100, 0x100, RZ ;  /* 0x0000010064087824 */ /* 0x000fe200078e00ff */
[----:B------:R-:W-:Y:S01]  /*48f0*/  SHF.R.U32.HI R38, RZ, 0x10, R31 ;  /* 0x00000010ff267819 */ /* 0x000fe2000001161f */
[----:B------:R-:W-:Y:S01]  /*4900*/  IMAD.U32 R12, R94, 0x10000, RZ ;  /* 0x000100005e0c7824 */ /* 0x000fe200078e00ff */
[----:B------:R-:W-:Y:S01]  /*4910*/  LOP3.LUT R95, R31, 0xff0000ff, RZ, 0xc0, !PT ;  /* 0xff0000ff1f5f7812 */ /* 0x000fe200078ec0ff */
[----:B------:R-:W-:Y:S01]  /*4920*/  IMAD.U32 R14, R30, 0x10000, RZ ;  /* 0x000100001e0e7824 */ /* 0x000fe200078e00ff */
[--C-:B------:R-:W-:Y:S02]  /*4930*/  SHF.R.U32.HI R31, RZ, 0x10, R39.reuse ;  /* 0x00000010ff1f7819 */ /* 0x100fe40000011627 */
[----:B------:R-:W-:-:S02]  /*4940*/  SHF.R.U32.HI R98, RZ, 0x8, R39 ;  /* 0x00000008ff627819 */ /* 0x000fc40000011627 */
[----:B------:R-:W-:Y:S01]  /*4950*/  LOP3.LUT R101, R39, 0xff0000ff, RZ, 0xc0, !PT ;  /* 0xff0000ff27657812 */ /* 0x000fe200078ec0ff */
[----:B------:R-:W-:Y:S01]  /*4960*/  IMAD.SHL.U32 R39, R99, 0x100, RZ ;  /* 0x0000010063277824 */ /* 0x000fe200078e00ff */
[----:B------:R-:W-:Y:S01]  /*4970*/  LOP3.LUT R95, R95, 0xff00, R8, 0xf8, !PT ;  /* 0x0000ff005f5f7812 */ /* 0x000fe200078ef808 */
[----:B------:R-:W-:Y:S01]  /*4980*/  IMAD.SHL.U32 R10, R98, 0x100, RZ ;  /* 0x00000100620a7824 */ /* 0x000fe200078e00ff */
[----:B------:R-:W-:Y:S01]  /*4990*/  LOP3.LUT R12, R97, 0xff0000, R12, 0xf8, !PT ;  /* 0x00ff0000610c7812 */ /* 0x000fe200078ef80c */
[----:B------:R-:W-:Y:S01]  /*49a0*/  IMAD.U32 R8, R38, 0x10000, RZ ;  /* 0x0001000026087824 */ /* 0x000fe200078e00ff */
[----:B------:R-:W-:Y:S01]  /*49b0*/  LOP3.LUT R99, R96, 0xff00, R39, 0xf8, !PT ;  /* 0x0000ff0060637812 */ /* 0x000fe200078ef827 */
[----:B------:R-:W-:Y:S01]  /*49c0*/  IMAD.U32 R31, R31, 0x10000, RZ ;  /* 0x000100001f1f7824 */ /* 0x000fe200078e00ff */
[----:B------:R-:W-:Y:S02]  /*49d0*/  F2FP.F16.E4M3.UNPACK_B R97, R91.H1 ;  /* 0x0000005bff61723e */ /* 0x000fe400030006ff */
[----:B------:R-:W-:-:S02]  /*49e0*/  F2FP.F16.E4M3.UNPACK_B R38, R37.H1 ;  /* 0x00000025ff26723e */ /* 0x000fc400030006ff */
[----:B------:R-:W-:Y:S02]  /*49f0*/  F2FP.F16.E4M3.UNPACK_B R39, R36.H1 ;  /* 0x00000024ff27723e */ /* 0x000fe400030006ff */
[----:B------:R-:W-:Y:S01]  /*4a00*/  LOP3.LUT R98, R101, 0xff00, R10, 0xf8, !PT ;  /* 0x0000ff0065627812 */ /* 0x000fe200078ef80a */
[----:B------:R-:W-:Y:S01]  /*4a10*/  HADD2.F32 R10, -RZ, R97.H0_H0 ;  /* 0x20000061ff0a7230 */ /* 0x000fe20000004100 */
[----:B------:R-:W-:Y:S01]  /*4a20*/  LOP3.LUT R8, R95, 0xff0000, R8, 0xf8, !PT ;  /* 0x00ff00005f087812 */ /* 0x000fe200078ef808 */
[----:B------:R-:W-:Y:S01]  /*4a30*/  HADD2.F32 R95, -RZ, R38.H0_H0 ;  /* 0x20000026ff5f7230 */ /* 0x000fe20000004100 */
[----:B------:R-:W-:Y:S01]  /*4a40*/  F2FP.F16.E4M3.UNPACK_B R96, R93.H1 ;  /* 0x0000005dff60723e */ /* 0x000fe200030006ff */
[--C-:B------:R-:W-:Y:S01]  /*4a50*/  HADD2.F32 R94, -RZ, R39.reuse.H0_H0 ;  /* 0x20000027ff5e7230 */ /* 0x100fe20000004100 */
[----:B------:R-:W-:Y:S01]  /*4a60*/  LOP3.LUT R14, R99, 0xff0000, R14, 0xf8, !PT ;  /* 0x00ff0000630e7812 */ /* 0x000fe200078ef80e */
[----:B------:R-:W-:Y:S02]  /*4a70*/  HADD2.F32 R39, -RZ, R39.H1_H1 ;  /* 0x30000027ff277230 */ /* 0x000fe40000004100 */
[----:B------:R-:W-:Y:S01]  /*4a80*/  FMUL.FTZ R101, R95, R10 ;  /* 0x0000000a5f657220 */ /* 0x000fe20000410000 */
[----:B------:R-:W-:-:S02]  /*4a90*/  HADD2.F32 R30, -RZ, R96.H0_H0 ;  /* 0x20000060ff1e7230 */ /* 0x000fc40000004100 */
[----:B------:R-:W-:Y:S01]  /*4aa0*/  FMUL.FTZ R100, R94, R10 ;  /* 0x0000000a5e647220 */ /* 0x000fe20000410000 */
[----:B------:R-:W-:Y:S01]  /*4ab0*/  LOP3.LUT R10, R98, 0xff0000, R31, 0xf8, !PT ;  /* 0x00ff0000620a7812 */ /* 0x000fe200078ef81f */
[----:B------:R-:W-:Y:S02]  /*4ac0*/  HADD2.F32 R98, -RZ, R96.H1_H1 ;  /* 0x30000060ff627230 */ /* 0x000fe40000004100 */
[-C--:B------:R-:W-:Y:S01]  /*4ad0*/  FFMA.FTZ R31, R94, R30.reuse, -R101 ;  /* 0x0000001e5e1f7223 */ /* 0x080fe20000010865 */
[----:B------:R-:W-:Y:S01]  /*4ae0*/  FFMA.FTZ R30, R95, R30, R100 ;  /* 0x0000001e5f1e7223 */ /* 0x000fe20000010064 */
[----:B------:R-:W-:Y:S01]  /*4af0*/  HADD2.F32 R100, -RZ, R97.H1_H1 ;  /* 0x30000061ff647230 */ /* 0x000fe20000004100 */
[----:B------:R-:W-:Y:S02]  /*4b00*/  F2FP.F16.E4M3.UNPACK_B R97, R91 ;  /* 0x0000005bff61723e */ /* 0x000fe400020006ff */
[----:B------:R-:W-:Y:S02]  /*4b10*/  F2FP.F16.E4M3.UNPACK_B R94, R36 ;  /* 0x00000024ff5e723e */ /* 0x000fe400020006ff */
[----:B------:R-:W-:Y:S01]  /*4b20*/  F2FP.F16.E4M3.UNPACK_B R91, R37 ;  /* 0x00000025ff5b723e */ /* 0x000fe200020006ff */
[----:B------:R-:W-:Y:S01]  /*4b30*/  HADD2.F32 R36, -RZ, R97.H0_H0 ;  /* 0x20000061ff247230 */ /* 0x000fe20000004100 */
[----:B------:R-:W-:Y:S01]  /*4b40*/  F2FP.F16.E4M3.UNPACK_B R95, R93 ;  /* 0x0000005dff5f723e */ /* 0x000fe200020006ff */
[----:B------:R-:W-:-:S02]  /*4b50*/  HADD2.F32 R93, -RZ, R38.H1_H1 ;  /* 0x30000026ff5d7230 */ /* 0x000fc40000004100 */
[-C--:B------:R-:W-:Y:S01]  /*4b60*/  FMUL.FTZ R104, R39, R100.reuse ;  /* 0x0000006427687220 */ /* 0x080fe20000410000 */
[--C-:B------:R-:W-:Y:S01]  /*4b70*/  HADD2.F32 R38, -RZ, R94.reuse.H0_H0 ;  /* 0x2000005eff267230 */ /* 0x100fe20000004100 */
[----:B------:R-:W-:Y:S01]  /*4b80*/  F2FP.F16.E4M3.UNPACK_B R101, R87.H1 ;  /* 0x00000057ff65723e */ /* 0x000fe200030006ff */
[----:B------:R-:W-:Y:S02]  /*4b90*/  HADD2.F32 R37, -RZ, R91.H0_H0 ;  /* 0x2000005bff257230 */ /* 0x000fe40000004100 */
[----:B------:R-:W-:Y:S01]  /*4ba0*/  FMUL.FTZ R102, R93, R100 ;  /* 0x000000645d667220 */ /* 0x000fe20000410000 */
[--C-:B------:R-:W-:Y:S02]  /*4bb0*/  HADD2.F32 R96, -RZ, R95.reuse.H0_H0 ;  /* 0x2000005fff607230 */ /* 0x100fe40000004100 */
[-C--:B------:R-:W-:Y:S01]  /*4bc0*/  FMUL.FTZ R100, R38, R36.reuse ;  /* 0x0000002426647220 */ /* 0x080fe20000410000 */
[----:B------:R-:W-:Y:S02]  /*4bd0*/  HADD2.F32 R94, -RZ, R94.H1_H1 ;  /* 0x3000005eff5e7230 */ /* 0x000fe40000004100 */
[----:B------:R-:W-:Y:S01]  /*4be0*/  FMUL.FTZ R99, R37, R36 ;  /* 0x0000002425637220 */ /* 0x000fe20000410000 */
[----:B------:R-:W-:Y:S01]  /*4bf0*/  FFMA.FTZ R36, R39, R98, -R102 ;  /* 0x0000006227247223 */ /* 0x000fe20000010866 */
[----:B------:R-:W-:Y:S01]  /*4c00*/  FFMA.FTZ R37, R37, R96, R100 ;  /* 0x0000006025257223 */ /* 0x000fe20000010064 */
[----:B------:R-:W-:Y:S01]  /*4c10*/  FFMA.FTZ R39, R93, R98, R104 ;  /* 0x000000625d277223 */ /* 0x000fe20000010068 */
[----:B------:R-:W-:Y:S01]  /*4c20*/  HADD2.F32 R100, -RZ, R95.H1_H1 ;  /* 0x3000005fff647230 */ /* 0x000fe20000004100 */
[----:B------:R-:W-:Y:S01]  /*4c30*/  F2FP.F16.E4M3.UNPACK_B R98, R28.H1 ;  /* 0x0000001cff62723e */ /* 0x000fe200030006ff */
[----:B------:R-:W-:Y:S01]  /*4c40*/  HADD2.F32 R93, -RZ, R97.H1_H1 ;  /* 0x30000061ff5d7230 */ /* 0x000fe20000004100 */
[----:B------:R-:W-:Y:S01]  /*4c50*/  F2FP.F16.E4M3.UNPACK_B R97, R29.H1 ;  /* 0x0000001dff61723e */ /* 0x000fe200030006ff */
[----:B------:R-:W-:-:S02]  /*4c60*/  HADD2.F32 R95, -RZ, R91.H1_H1 ;  /* 0x3000005bff5f7230 */ /* 0x000fc40000004100 */
[----:B------:R-:W-:Y:S01]  /*4c70*/  FFMA.FTZ R38, R38, R96, -R99 ;  /* 0x0000006026267223 */ /* 0x000fe20000010863 */
[----:B------:R-:W-:Y:S01]  /*4c80*/  F2FP.F16.E4M3.UNPACK_B R96, R89.H1 ;  /* 0x00000059ff60723e */ /* 0x000fe200030006ff */
[CC--:B------:R-:W-:Y:S01]  /*4c90*/  FMUL.FTZ R104, R94.reuse, R93.reuse ;  /* 0x0000005d5e687220 */ /* 0x0c0fe20000410000 */
[----:B------:R-:W-:Y:S02]  /*4ca0*/  HADD2.F32 R102, -RZ, R101.H0_H0 ;  /* 0x20000065ff667230 */ /* 0x000fe40000004100 */
[C---:B------:R-:W-:Y:S01]  /*4cb0*/  FMUL.FTZ R91, R95.reuse, R93 ;  /* 0x0000005d5f5b7220 */ /* 0x040fe20000410000 */
[----:B------:R-:W-:Y:S01]  /*4cc0*/  HADD2.F32 R99, -RZ, R97.H0_H0 ;  /* 0x20000061ff637230 */ /* 0x000fe20000004100 */
[----:B------:R-:W-:Y:S01]  /*4cd0*/  F2FP.F16.E4M3.UNPACK_B R87, R87 ;  /* 0x00000057ff57723e */ /* 0x000fe200020006ff */
[----:B------:R-:W-:Y:S02]  /*4ce0*/  HADD2.F32 R93, -RZ, R98.H0_H0 ;  /* 0x20000062ff5d7230 */ /* 0x000fe40000004100 */
[-C--:B------:R-:W-:Y:S01]  /*4cf0*/  FFMA.FTZ R91, R94, R100.reuse, -R91 ;  /* 0x000000645e5b7223 */ /* 0x080fe2000001085b */
[----:B------:R-:W-:Y:S01]  /*4d00*/  FFMA.FTZ R94, R95, R100, R104 ;  /* 0x000000645f5e7223 */ /* 0x000fe20000010068 */
[----:B------:R-:W-:-:S02]  /*4d10*/  HADD2.F32 R100, -RZ, R96.H0_H0 ;  /* 0x20000060ff647230 */ /* 0x000fc40000004100 */
[-C--:B------:R-:W-:Y:S01]  /*4d20*/  FMUL.FTZ R104, R99, R102.reuse ;  /* 0x0000006663687220 */ /* 0x080fe20000410000 */
[----:B------:R-:W-:Y:S01]  /*4d30*/  FMUL.FTZ R106, R93, R102 ;  /* 0x000000665d6a7220 */ /* 0x000fe20000410000 */
[----:B------:R-:W-:Y:S01]  /*4d40*/  HADD2.F32 R102, -RZ, R101.H1_H1 ;  /* 0x30000065ff667230 */ /* 0x000fe20000004100 */
[----:B------:R-:W-:Y:S01]  /*4d50*/  F2FP.SATFINITE.E4M3.F32.PACK_AB_MERGE_C R30, R39, R30, RZ ;  /* 0x0000001e271e723e */ /* 0x000fe200048070ff */
[----:B------:R-:W-:Y:S02]  /*4d60*/  HADD2.F32 R98, -RZ, R98.H1_H1 ;  /* 0x30000062ff627230 */ /* 0x000fe40000004100 */
[-C--:B------:R-:W-:Y:S01]  /*4d70*/  FFMA.FTZ R93, R93, R100.reuse, -R104 ;  /* 0x000000645d5d7223 */ /* 0x080fe20000010868 */
[----:B------:R-:W-:Y:S02]  /*4d80*/  HADD2.F32 R97, -RZ, R97.H1_H1 ;  /* 0x30000061ff617230 */ /* 0x000fe40000004100 */
[----:B------:R-:W-:Y:S01]  /*4d90*/  FFMA.FTZ R95, R99, R100, R106 ;  /* 0x00000064635f7223 */ /* 0x000fe2000001006a */
[----:B------:R-:W-:Y:S01]  /*4da0*/  HADD2.F32 R101, -RZ, R96.H1_H1 ;  /* 0x30000060ff657230 */ /* 0x000fe20000004100 */
[----:B------:R-:W-:Y:S01]  /*4db0*/  F2FP.F16.E4M3.UNPACK_B R99, R29 ;  /* 0x0000001dff63723e */ /* 0x000fe200020006ff */
[-C--:B------:R-:W-:Y:S01]  /*4dc0*/  FMUL.FTZ R104, R98, R102.reuse ;  /* 0x0000006662687220 */ /* 0x080fe20000410000 */
[----:B------:R-:W-:Y:S01]  /*4dd0*/  FMUL.FTZ R103, R97, R102 ;  /* 0x0000006661677220 */ /* 0x000fe20000410000 */
[----:B------:R-:W-:Y:S01]  /*4de0*/  F2FP.F16.E4M3.UNPACK_B R29, R28 ;  /* 0x0000001cff1d723e */ /* 0x000fe200020006ff */
[----:B------:R-:W-:-:S02]  /*4df0*/  HADD2.F32 R102, -RZ, R87.H0_H0 ;  /* 0x20000057ff667230 */ /* 0x000fc40000004100 */
[-C--:B------:R-:W-:Y:S01]  /*4e00*/  FFMA.FTZ R28, R97, R101.reuse, R104 ;  /* 0x00000065611c7223 */ /* 0x080fe20000010068 */
[----:B------:R-:W-:Y:S01]  /*4e10*/  FFMA.FTZ R96, R98, R101, -R103 ;  /* 0x0000006562607223 */ /* 0x000fe20000010867 */
[----:B------:R-:W-:Y:S01]  /*4e20*/  HADD2.F32 R104, -RZ, R87.H1_H1 ;  /* 0x30000057ff687230 */ /* 0x000fe20000004100 */
[----:B------:R-:W-:Y:S01]  /*4e30*/  F2FP.F16.E4M3.UNPACK_B R100, R89 ;  /* 0x00000059ff64723e */ /* 0x000fe200020006ff */
[----:B------:R-:W-:Y:S01]  /*4e40*/  HADD2.F32 R98, -RZ, R99.H0_H0 ;  /* 0x20000063ff627230 */ /* 0x000fe20000004100 */
[----:B------:R-:W-:Y:S01]  /*4e50*/  F2FP.SATFINITE.E4M3.F32.PACK_AB_MERGE_C R31, R36, R31, RZ ;  /* 0x0000001f241f723e */ /* 0x000fe200048070ff */
[----:B------:R-:W-:Y:S01]  /*4e60*/  HADD2.F32 R87, -RZ, R29.H0_H0 ;  /* 0x2000001dff577230 */ /* 0x000fe20000004100 */
[----:B------:R-:W-:Y:S01]  /*4e70*/  F2FP.SATFINITE.E4M3.F32.PACK_AB_MERGE_C R96, R96, R93, RZ ;  /* 0x0000005d6060723e */ /* 0x000fe200048070ff */
[----:B------:R-:W-:Y:S02]  /*4e80*/  HADD2.F32 R99, -RZ, R99.H1_H1 ;  /* 0x30000063ff637230 */ /* 0x000fe40000004100 */
[----:B------:R-:W-:Y:S01]  /*4e90*/  FMUL.FTZ R106, R98, R102 ;  /* 0x00000066626a7220 */ /* 0x000fe20000410000 */
[----:B------:R-:W-:-:S02]  /*4ea0*/  HADD2.F32 R89, -RZ, R29.H1_H1 ;  /* 0x3000001dff597230 */ /* 0x000fc40000004100 */
[----:B------:R-:W-:Y:S01]  /*4eb0*/  FMUL.FTZ R101, R87, R102 ;  /* 0x0000006657657220 */ /* 0x000fe20000410000 */
[--C-:B------:R-:W-:Y:S02]  /*4ec0*/  HADD2.F32 R97, -RZ, R100.reuse.H0_H0 ;  /* 0x20000064ff617230 */ /* 0x100fe40000004100 */
[-C--:B------:R-:W-:Y:S01]  /*4ed0*/  FMUL.FTZ R102, R99, R104.reuse ;  /* 0x0000006863667220 */ /* 0x080fe20000410000 */
[----:B------:R-:W-:Y:S02]  /*4ee0*/  HADD2.F32 R100, -RZ, R100.H1_H1 ;  /* 0x30000064ff647230 */ /* 0x000fe40000004100 */
[----:B------:R-:W-:Y:S01]  /*4ef0*/  FMUL.FTZ R104, R89, R104 ;  /* 0x0000006859687220 */ /* 0x000fe20000410000 */
[----:B------:R-:W-:Y:S01]  /*4f00*/  F2FP.F16.E4M3.UNPACK_B R39, R13 ;  /* 0x0000000dff27723e */ /* 0x000fe200020006ff */
[-C--:B------:R-:W-:Y:S01]  /*4f10*/  FFMA.FTZ R29, R87, R97.reuse, -R106 ;  /* 0x00000061571d7223 */ /* 0x080fe2000001086a */
[----:B------:R-:W-:Y:S01]  /*4f20*/  F2FP.F16.E4M3.UNPACK_B R93, R14 ;  /* 0x0000000eff5d723e */ /* 0x000fe200020006ff */
[----:B------:R-:W-:Y:S01]  /*4f30*/  FFMA.FTZ R87, R98, R97, R101 ;  /* 0x0000006162577223 */ /* 0x000fe20000010065 */
[----:B------:R-:W-:Y:S01]  /*4f40*/  F2FP.SATFINITE.E4M3.F32.PACK_AB_MERGE_C R30, R94, R37, R30 ;  /* 0x000000255e1e723e */ /* 0x000fe2000480701e */
[-C--:B------:R-:W-:Y:S01]  /*4f50*/  FFMA.FTZ R102, R89, R100.reuse, -R102 ;  /* 0x0000006459667223 */ /* 0x080fe20000010866 */
[----:B------:R-:W-:Y:S01]  /*4f60*/  F2FP.F16.E4M3.UNPACK_B R37, R9 ;  /* 0x00000009ff25723e */ /* 0x000fe200020006ff */
[----:B------:R-:W-:Y:S01]  /*4f70*/  FFMA.FTZ R104, R99, R100, R104 ;  /* 0x0000006463687223 */ /* 0x000fe20000010068 */
[----:B------:R-:W-:Y:S01]  /*4f80*/  F2FP.SATFINITE.E4M3.F32.PACK_AB_MERGE_C R28, R28, R95, RZ ;  /* 0x0000005f1c1c723e */ /* 0x000fe200048070ff */
[----:B------:R-:W-:Y:S01]  /*4f90*/  HADD2.F32 R95, -RZ, R93.H0_H0 ;  /* 0x2000005dff5f7230 */ /* 0x000fe20000004100 */
[----:B------:R-:W-:Y:S01]  /*4fa0*/  F2FP.SATFINITE.E4M3.F32.PACK_AB_MERGE_C R31, R91, R38, R31 ;  /* 0x000000265b1f723e */ /* 0x000fe2000480701f */
[----:B------:R-:W-:Y:S01]  /*4fb0*/  HADD2.F32 R38, -RZ, R39.H0_H0 ;  /* 0x20000027ff267230 */ /* 0x000fe20000004100 */
[----:B------:R-:W-:Y:S01]  /*4fc0*/  F2FP.F16.E4M3.UNPACK_B R91, R12 ;  /* 0x0000000cff5b723e */ /* 0x000fe200020006ff */
[----:B------:R-:W-:Y:S01]  /*4fd0*/  HADD2.F32 R36, -RZ, R37.H0_H0 ;  /* 0x20000025ff247230 */ /* 0x000fe20000004100 */
[----:B------:R-:W-:Y:S01]  /*4fe0*/  F2FP.SATFINITE.E4M3.F32.PACK_AB_MERGE_C R29, R102, R29, R96 ;  /* 0x0000001d661d723e */ /* 0x000fe20004807060 */
[----:B------:R-:W-:Y:S01]  /*4ff0*/  HADD2.F32 R89, -RZ, R39.H1_H1 ;  /* 0x30000027ff597230 */ /* 0x000fe20000004100 */
[----:B------:R-:W-:Y:S01]  /*5000*/  F2FP.SATFINITE.E4M3.F32.PACK_AB_MERGE_C R28, R104, R87, R28 ;  /* 0x00000057681c723e */ /* 0x000fe2000480701c */
[----:B------:R-:W-:-:S02]  /*5010*/  HADD2.F32 R87, -RZ, R91.H0_H0 ;  /* 0x2000005bff577230 */ /* 0x000fc40000004100 */
[-C--:B------:R-:W-:Y:S01]  /*5020*/  FMUL.FTZ R97, R38, R95.reuse ;  /* 0x0000005f26617220 */ /* 0x080fe20000410000 */
[----:B------:R-:W-:Y:S02]  /*5030*/  HADD2.F32 R96, -RZ, R93.H1_H1 ;  /* 0x3000005dff607230 */ /* 0x000fe40000004100 */
[C---:B------:R-:W-:Y:S01]  /*5040*/  FMUL.FTZ R95, R36.reuse, R95 ;  /* 0x0000005f245f7220 */ /* 0x040fe20000410000 */
[----:B------:R-:W-:Y:S02]  /*5050*/  HADD2.F32 R39, -RZ, R37.H1_H1 ;  /* 0x30000025ff277230 */ /* 0x000fe40000004100 */
[-C--:B------:R-:W-:Y:S01]  /*5060*/  FFMA.FTZ R36, R36, R87.reuse, -R97 ;  /* 0x0000005724247223 */ /* 0x080fe20000010861 */
[----:B------:R-:W-:Y:S02]  /*5070*/  HADD2.F32 R94, -RZ, R91.H1_H1 ;  /* 0x3000005bff5e7230 */ /* 0x000fe40000004100 */
[----:B------:R-:W-:Y:S01]  /*5080*/  FFMA.FTZ R37, R38, R87, R95 ;  /* 0x0000005726257223 */ /* 0x000fe2000001005f */
[-C--:B------:R-:W-:Y:S01]  /*5090*/  FMUL.FTZ R98, R89, R96.reuse ;  /* 0x0000006059627220 */ /* 0x080fe20000410000 */
[----:B------:R-:W-:Y:S01]  /*50a0*/  FMUL.FTZ R96, R39, R96 ;  /* 0x0000006027607220 */ /* 0x000fe20000410000 */
[----:B------:R-:W-:-:S02]  /*50b0*/  F2FP.F16.E4M3.UNPACK_B R87, R13.H1 ;  /* 0x0000000dff57723e */ /* 0x000fc400030006ff */
[----:B------:R-:W-:Y:S01]  /*50c0*/  F2FP.F16.E4M3.UNPACK_B R93, R14.H1 ;  /* 0x0000000eff5d723e */ /* 0x000fe200030006ff */
[-C--:B------:R-:W-:Y:S01]  /*50d0*/  FFMA.FTZ R14, R89, R94.reuse, R96 ;  /* 0x0000005e590e7223 */ /* 0x080fe20000010060 */
[----:B------:R-:W-:Y:S01]  /*50e0*/  F2FP.F16.E4M3.UNPACK_B R38, R9.H1 ;  /* 0x00000009ff26723e */ /* 0x000fe200030006ff */
[----:B------:R-:W-:Y:S01]  /*50f0*/  FFMA.FTZ R9, R39, R94, -R98 ;  /* 0x0000005e27097223 */ /* 0x000fe20000010862 */
[----:B------:R-:W-:Y:S01]  /*5100*/  F2FP.F16.E4M3.UNPACK_B R12, R12.H1 ;  /* 0x0000000cff0c723e */ /* 0x000fe200030006ff */
[----:B------:R-:W-:Y:S01]  /*5110*/  HADD2.F32 R39, -RZ, R87.H0_H0 ;  /* 0x20000057ff277230 */ /* 0x000fe20000004100 */
[----:B------:R-:W-:Y:S01]  /*5120*/  F2FP.F16.E4M3.UNPACK_B R99, R10.H1 ;  /* 0x0000000aff63723e */ /* 0x000fe200030006ff */
[----:B------:R-:W-:Y:S02]  /*5130*/  HADD2.F32 R96, -RZ, R93.H0_H0 ;  /* 0x2000005dff607230 */ /* 0x000fe40000004100 */
[----:B------:R-:W-:Y:S02]  /*5140*/  HADD2.F32 R13, -RZ, R38.H0_H0 ;  /* 0x20000026ff0d7230 */ /* 0x000fe40000004100 */
[----:B------:R-:W-:-:S02]  /*5150*/  HADD2.F32 R91, -RZ, R87.H1_H1 ;  /* 0x30000057ff5b7230 */ /* 0x000fc40000004100 */
[-C--:B------:R-:W-:Y:S01]  /*5160*/  FMUL.FTZ R98, R39, R96.reuse ;  /* 0x0000006027627220 */ /* 0x080fe20000410000 */
[----:B------:R-:W-:Y:S02]  /*5170*/  HADD2.F32 R87, -RZ, R93.H1_H1 ;  /* 0x3000005dff577230 */ /* 0x000fe40000004100 */
[----:B------:R-:W-:Y:S01]  /*5180*/  FMUL.FTZ R96, R13, R96 ;  /* 0x000000600d607220 */ /* 0x000fe20000410000 */
[----:B------:R-:W-:Y:S02]  /*5190*/  HADD2.F32 R94, -RZ, R12.H0_H0 ;  /* 0x2000000cff5e7230 */ /* 0x000fe40000004100 */
[----:B------:R-:W-:Y:S02]  /*51a0*/  HADD2.F32 R38, -RZ, R38.H1_H1 ;  /* 0x30000026ff267230 */ /* 0x000fe40000004100 */
[-C--:B------:R-:W-:Y:S01]  /*51b0*/  FMUL.FTZ R89, R91, R87.reuse ;  /* 0x000000575b597220 */ /* 0x080fe20000410000 */
[----:B------:R-:W-:Y:S02]  /*51c0*/  HADD2.F32 R93, -RZ, R12.H1_H1 ;  /* 0x3000000cff5d7230 */ /* 0x000fe40000004100 */
[-C--:B------:R-:W-:Y:S01]  /*51d0*/  FFMA.FTZ R12, R13, R94.reuse, -R98 ;  /* 0x0000005e0d0c7223 */ /* 0x080fe20000010862 */
[----:B------:R-:W-:Y:S01]  /*51e0*/  FFMA.FTZ R13, R39, R94, R96 ;  /* 0x0000005e270d7223 */ /* 0x000fe20000010060 */
[C---:B------:R-:W-:Y:S01]  /*51f0*/  FMUL.FTZ R94, R38.reuse, R87 ;  /* 0x00000057265e7220 */ /* 0x040fe20000410000 */
[----:B------:R-:W-:Y:S01]  /*5200*/  F2FP.F16.E4M3.UNPACK_B R87, R15 ;  /* 0x0000000fff57723e */ /* 0x000fe200020006ff */
[----:B------:R-:W-:Y:S01]  /*5210*/  FFMA.FTZ R39, R38, R93, -R89 ;  /* 0x0000005d26277223 */ /* 0x000fe20000010859 */
[----:B------:R-:W-:Y:S01]  /*5220*/  F2FP.F16.E4M3.UNPACK_B R96, R15.H1 ;  /* 0x0000000fff60723e */ /* 0x000fe200030006ff */
[----:B------:R-:W-:Y:S01]  /*5230*/  FFMA.FTZ R38, R91, R93, R94 ;  /* 0x0000005d5b267223 */ /* 0x000fe2000001005e */
[----:B------:R-:W-:Y:S01]  /*5240*/  F2FP.F16.E4M3.UNPACK_B R15, R10 ;  /* 0x0000000aff0f723e */ /* 0x000fe200020006ff */
[----:B------:R-:W-:Y:S01]  /*5250*/  HADD2.F32 R93, -RZ, R87.H0_H0 ;  /* 0x20000057ff5d7230 */ /* 0x000fe20000004100 */
[-C--:B------:R-:W-:Y:S01]  /*5260*/  F2FP.F16.E4M3.UNPACK_B R89, R11.reuse ;  /* 0x0000000bff59723e */ /* 0x080fe200020006ff */
[----:B------:R-:W-:Y:S01]  /*5270*/  HADD2.F32 R95, -RZ, R96.H0_H0 ;  /* 0x20000060ff5f7230 */ /* 0x000fe20000004100 */
[-C--:B------:R-:W-:Y:S01]  /*5280*/  F2FP.F16.E4M3.UNPACK_B R10, R8.reuse ;  /* 0x00000008ff0a723e */ /* 0x080fe200020006ff */
[----:B------:R-:W-:Y:S01]  /*5290*/  HADD2.F32 R100, -RZ, R15.H0_H0 ;  /* 0x2000000fff647230 */ /* 0x000fe20000004100 */
[----:B------:R-:W-:Y:S01]  /*52a0*/  F2FP.F16.E4M3.UNPACK_B R11, R11.H1 ;  /* 0x0000000bff0b723e */ /* 0x000fe200030006ff */
[----:B------:R-:W-:Y:S01]  /*52b0*/  HADD2.F32 R91, -RZ, R89.H0_H0 ;  /* 0x20000059ff5b7230 */ /* 0x000fe20000004100 */
[----:B------:R-:W-:Y:S01]  /*52c0*/  F2FP.F16.E4M3.UNPACK_B R8, R8.H1 ;  /* 0x00000008ff08723e */ /* 0x000fe200030006ff */
[----:B------:R-:W-:-:S02]  /*52d0*/  HADD2.F32 R98, -RZ, R10.H0_H0 ;  /* 0x2000000aff627230 */ /* 0x000fc40000004100 */
[-C--:B------:R-:W-:Y:S01]  /*52e0*/  FMUL.FTZ R102, R93, R100.reuse ;  /* 0x000000645d667220 */ /* 0x080fe20000410000 */
[----:B------:R-:W-:Y:S02]  /*52f0*/  HADD2.F32 R101, -RZ, R99.H0_H0 ;  /* 0x20000063ff657230 */ /* 0x000fe40000004100 */
[C---:B------:R-:W-:Y:S01]  /*5300*/  FMUL.FTZ R100, R91.reuse, R100 ;  /* 0x000000645b647220 */ /* 0x040fe20000410000 */
[----:B------:R-:W-:Y:S02]  /*5310*/  HADD2.F32 R94, -RZ, R11.H0_H0 ;  /* 0x2000000bff5e7230 */ /* 0x000fe40000004100 */
[-C--:B------:R-:W-:Y:S01]  /*5320*/  FFMA.FTZ R91, R91, R98.reuse, -R102 ;  /* 0x000000625b5b7223 */ /* 0x080fe20000010866 */
[----:B------:R-:W-:Y:S02]  /*5330*/  HADD2.F32 R96, -RZ, R96.H1_H1 ;  /* 0x30000060ff607230 */ /* 0x000fe40000004100 */
[----:B------:R-:W-:Y:S01]  /*5340*/  FFMA.FTZ R93, R93, R98, R100 ;  /* 0x000000625d5d7223 */ /* 0x000fe20000010064 */
[----:B------:R-:W-:-:S02]  /*5350*/  HADD2.F32 R99, -RZ, R99.H1_H1 ;  /* 0x30000063ff637230 */ /* 0x000fc40000004100 */
[-C--:B------:R-:W-:Y:S01]  /*5360*/  FMUL.FTZ R104, R94, R101.reuse ;  /* 0x000000655e687220 */ /* 0x080fe20000410000 */
[----:B------:R-:W-:Y:S02]  /*5370*/  HADD2.F32 R11, -RZ, R11.H1_H1 ;  /* 0x3000000bff0b7230 */ /* 0x000fe40000004100 */
[----:B------:R-:W-:Y:S01]  /*5380*/  FMUL.FTZ R103, R95, R101 ;  /* 0x000000655f677220 */ /* 0x000fe20000410000 */
[----:B------:R-:W-:Y:S02]  /*5390*/  HADD2.F32 R97, -RZ, R8.H0_H0 ;  /* 0x20000008ff617230 */ /* 0x000fe40000004100 */
[-C--:B------:R-:W-:Y:S01]  /*53a0*/  FMUL.FTZ R102, R96, R99.reuse ;  /* 0x0000006360667220 */ /* 0x080fe20000410000 */
[----:B------:R-:W-:Y:S02]  /*53b0*/  HADD2.F32 R87, -RZ, R87.H1_H1 ;  /* 0x30000057ff577230 */ /* 0x000fe40000004100 */
[----:B------:R-:W-:Y:S01]  /*53c0*/  FMUL.FTZ R99, R11, R99 ;  /* 0x000000630b637220 */ /* 0x000fe20000410000 */
[----:B------:R-:W-:-:S02]  /*53d0*/  HADD2.F32 R98, -RZ, R15.H1_H1 ;  /* 0x3000000fff627230 */ /* 0x000fc40000004100 */
[-C--:B------:R-:W-:Y:S01]  /*53e0*/  FFMA.FTZ R95, R95, R97.reuse, R104 ;  /* 0x000000615f5f7223 */ /* 0x080fe20000010068 */
[----:B------:R-:W-:Y:S02]  /*53f0*/  HADD2.F32 R8, -RZ, R8.H1_H1 ;  /* 0x30000008ff087230 */ /* 0x000fe40000004100 */
[----:B------:R-:W-:Y:S01]  /*5400*/  FFMA.FTZ R94, R94, R97, -R103 ;  /* 0x000000615e5e7223 */ /* 0x000fe20000010867 */
[----:B------:R-:W-:Y:S02]  /*5410*/  HADD2.F32 R89, -RZ, R89.H1_H1 ;  /* 0x30000059ff597230 */ /* 0x000fe40000004100 */
[----:B------:R-:W-:Y:S01]  /*5420*/  FMUL.FTZ R100, R87, R98 ;  /* 0x0000006257647220 */ /* 0x000fe20000410000 */
[----:B------:R-:W-:Y:S02]  /*5430*/  HADD2.F32 R10, -RZ, R10.H1_H1 ;  /* 0x3000000aff0a7230 */ /* 0x000fe40000004100 */
[-C--:B------:R-:W-:Y:S01]  /*5440*/  FFMA.FTZ R11, R11, R8.reuse, -R102 ;  /* 0x000000080b0b7223 */ /* 0x080fe20000010866 */
[----:B------:R-:W-:Y:S01]  /*5450*/  FFMA.FTZ R8, R96, R8, R99 ;  /* 0x0000000860087223 */ /* 0x000fe20000010063 */
[----:B------:R-:W-:Y:S01]  /*5460*/  FMUL.FTZ R98, R89, R98 ;  /* 0x0000006259627220 */ /* 0x000fe20000410000 */
[----:B------:R-:W-:Y:S01]  /*5470*/  F2FP.SATFINITE.E4M3.F32.PACK_AB_MERGE_C R12, R39, R12, RZ ;  /* 0x0000000c270c723e */ /* 0x000fe200048070ff */
[-C--:B------:R-:W-:Y:S01]  /*5480*/  FFMA.FTZ R100, R89, R10.reuse, -R100 ;  /* 0x0000000a59647223 */ /* 0x080fe20000010864 */
[----:B------:R-:W-:Y:S01]  /*5490*/  F2FP.SATFINITE.E4M3.F32.PACK_AB_MERGE_C R13, R38, R13, RZ ;  /* 0x0000000d260d723e */ /* 0x000fe200048070ff */
[----:B------:R-:W-:Y:S01]  /*54a0*/  FFMA.FTZ R98, R87, R10, R98 ;  /* 0x0000000a57627223 */ /* 0x000fe20000010062 */
[----:B------:R-:W-:Y:S01]  /*54b0*/  F2FP.SATFINITE.E4M3.F32.PACK_AB_MERGE_C R8, R8, R95, RZ ;  /* 0x0000005f0808723e */ /* 0x000fe200048070ff */
[----:B------:R-:W-:Y:S01]  /*54c0*/  IMAD.MOV.U32 R10, RZ, RZ, R29 ;  /* 0x000000ffff0a7224 */ /* 0x000fe200078e001d */
[----:B------:R-:W-:-:S02]  /*54d0*/  F2FP.SATFINITE.E4M3.F32.PACK_AB_MERGE_C R11, R11, R94, RZ ;  /* 0x0000005e0b0b723e */ /* 0x000fc400048070ff */
[----:B------:R-:W-:Y:S01]  /*54e0*/  F2FP.SATFINITE.E4M3.F32.PACK_AB_MERGE_C R9, R9, R36, R12 ;  /* 0x000000240909723e */ /* 0x000fe2000480700c */
[----:B------:R-:W-:Y:S01]  /*54f0*/  IMAD.MOV.U32 R12, RZ, RZ, R30 ;  /* 0x000000ffff0c7224 */ /* 0x000fe200078e001e */
[----:B------:R-:W-:Y:S01]  /*5500*/  F2FP.SATFINITE.E4M3.F32.PACK_AB_MERGE_C R13, R14, R37, R13 ;  /* 0x000000250e0d723e */ /* 0x000fe2000480700d */
[----:B------:R-:W-:Y:S01]  /*5510*/  IMAD.MOV.U32 R14, RZ, RZ, R28 ;  /* 0x000000ffff0e7224 */ /* 0x000fe200078e001c */
[----:B------:R-:W-:Y:S01]  /*5520*/  F2FP.SATFINITE.E4M3.F32.PACK_AB_MERGE_C R15, R98, R93, R8 ;  /* 0x0000005d620f723e */ /* 0x000fe20004807008 */
[----:B------:R-:W-:Y:S01]  /*5530*/  IMAD.MOV.U32 R8, RZ, RZ, R31 ;  /* 0x000000ffff087224 */ /* 0x000fe200078e001f */
[----:B------:R-:W-:-:S07]  /*5540*/  F2FP.SATFINITE.E4M3.F32.PACK_AB_MERGE_C R11, R100, R91, R11 ;  /* 0x0000005b640b723e */ /* 0x000fce000480700b */
.L_x_1325:
[----:B------:R-:W-:Y:S05]  /*5550*/  BSYNC B2 ;  /* 0x0000000000027941 */ /* 0x000fea0003800000 */
.L_x_1324:
[----:B0-----:R0:W-:Y:S04]  /*5560*/  ST.E.128 desc[UR42][R72.64], R8 ;  /* 0x0000000848007985 */ /* 0x0011e8000c101d2a */
[----:B--2---:R0:W-:Y:S02]  /*5570*/  @!P5 ST.E.128 desc[UR42][R74.64], R12 ;  /* 0x0000000c4a00d985 */ /* 0x0041e4000c101d2a */
.L_x_1323:
[----:B------:R-:W-:Y:S05]  /*5580*/  BSYNC B1 ;  /* 0x0000000000017941 */ /* 0x000fea0003800000 */
.L_x_1322:
[----:B------:R-:W-:-:S13]  /*5590*/  ISETP.NE.AND P5, PT, R51, RZ, PT ;  /* 0x000000ff3300720c */ /* 0x000fda0003fa5270 */
[----:B------:R-:W-:Y:S05]  /*55a0*/  @!P5 BRA `(.L_x_1305) ;  /* 0x0000001000b8d947 */ /* 0x000fea0003800000 */
[----:B0-----:R-:W5:Y:S04]  /*55b0*/  LDL R12, [R1+0x30] ;  /* 0x00003000010c7983 */ /* 0x001f680000100800 */
[----:B------:R-:W3:Y:S04]  /*55c0*/  LDL R11, [R1+0x78] ;  /* 0x00007800010b7983 */ /* 0x000ee80000100800 */
[----:B------:R-:W3:Y:S01]  /*55d0*/  LDL R10, [R1+0x44] ;  /* 0x00004400010a7983 */ /* 0x000ee20000100800 */
[----:B------:R-:W-:Y:S01]  /*55e0*/  SEL R92, R53, R92, !P2 ;  /* 0x0000005c355c7207 */ /* 0x000fe20005000000 */
[----:B------:R-:W-:Y:S01]  /*55f0*/  BSSY B1, `(.L_x_1326) ;  /* 0x00000e4000017945 */ /* 0x000fe20003800000 */
[----:B------:R-:W-:-:S02]  /*5600*/  ISETP.GE.AND P6, PT, R66, R80, PT ;  /* 0x000000504200720c */ /* 0x000fc40003fc6270 */
[----:B------:R-:W-:Y:S02]  /*5610*/  SHF.R.S32.HI R9, RZ, 0x1f, R92 ;  /* 0x0000001fff097819 */ /* 0x000fe4000001145c */
[C---:B----4-:R-:W-:Y:S02]  /*5620*/  IADD3 R28, P5, R0.reuse, R82, RZ ;  /* 0x00000052001c7210 */ /* 0x050fe40007fbe0ff */
        /* <DEDUP_REMOVED lines=8> */
[----:B-----5:R-:W-:-:S04]  /*56b0*/  LOP3.LUT R8, R12, 0x10, R31, 0xf8, !PT ;  /* 0x000000100c087812 */ /* 0x020fc800078ef81f */
[----:B---3--:R-:W-:-:S04]  /*56c0*/  LOP3.LUT R8, R8, R11, RZ, 0x3c, !PT ;  /* 0x0000000b08087212 */ /* 0x008fc800078e3cff */
        /* <DEDUP_REMOVED lines=26> */
[----:B------:R-:W-:Y:S02]  /*5870*/  LOP3.LUT R36, R35, 0xff0000ff, RZ, 0xc0, !PT ;  /* 0xff0000ff23247812 */ /* 0x000fe400078ec0ff */
[----:B------:R-:W-:Y:S01]  /*5880*/  SHF.R.U32.HI R72, RZ, 0x10, R35 ;  /* 0x00000010ff487819 */ /* 0x000fe20000011623 */
[----:B------:R-:W-:Y:S01]  /*5890*/  IMAD.SHL.U32 R35, R37, 0x100, RZ ;  /* 0x0000010025237824 */ /* 0x000fe200078e00ff */
[----:B------:R-:W-:Y:S01]  /*58a0*/  LOP3.LUT R6, R4, 0xff0000, R5, 0xf8, !PT ;  /* 0x00ff000004067812 */ /* 0x000fe200078ef805 */
[----:B------:R-:W-:Y:S01]  /*58b0*/  IMAD.U32 R4, R74, 0x10000, RZ ;  /* 0x000100004a047824 */ /* 0x000fe200078e00ff */
[----:B------:R-:W-:Y:S01]  /*58c0*/  LOP3.LUT R38, R34, 0xff00, R33, 0xf8, !PT ;  /* 0x0000ff0022267812 */ /* 0x000fe200078ef821 */
[----:B------:R-:W-:Y:S01]  /*58d0*/  IMAD.U32 R72, R72, 0x10000, RZ ;  /* 0x0001000048487824 */ /* 0x000fe200078e00ff */
[----:B------:R-:W-:-:S02]  /*58e0*/  LOP3.LUT R39, R36, 0xff00, R35, 0xf8, !PT ;  /* 0x0000ff0024277812 */ /* 0x000fc400078ef823 */
[----:B------:R-:W-:Y:S01]  /*58f0*/  LOP3.LUT R4, R7, 0xff0000, R4, 0xf8, !PT ;  /* 0x00ff000007047812 */ /* 0x000fe200078ef804 */
[----:B------:R-:W-:Y:S01]  /*5900*/  IMAD.U32 R7, R73, 0x10000, RZ ;  /* 0x0001000049077824 */ /* 0x000fe200078e00ff */
[----:B------:R-:W-:Y:S02]  /*5910*/  F2FP.F16.E4M3.UNPACK_B R36, R86.H1 ;  /* 0x00000056ff24723e */ /* 0x000fe400030006ff */
[----:B------:R-:W-:Y:S02]  /*5920*/  F2FP.F16.E4M3.UNPACK_B R34, R32.H1 ;  /* 0x00000020ff22723e */ /* 0x000fe400030006ff */
        /* <DEDUP_REMOVED lines=9> */
[----:B------:R-:W-:-:S02]  /*59c0*/  HADD2.F32 R38, -RZ, R35.H1_H1 ;  /* 0x30000023ff267230 */ /* 0x000fc40000004100 */
[-C--:B------:R-:W-:Y:S01]  /*59d0*/  FMUL.FTZ R73, R12, R5.reuse ;  /* 0x000000050c497220 */ /* 0x080fe20000410000 */
[----:B------:R-:W-:Y:S02]  /*59e0*/  HADD2.F32 R36, -RZ, R36.H1_H1 ;  /* 0x30000024ff247230 */ /* 0x000fe40000004100 */
[----:B------:R-:W-:Y:S01]  /*59f0*/  FMUL.FTZ R75, R8, R5 ;  /* 0x00000005084b7220 */ /* 0x000fe20000410000 */
[----:B------:R-:W-:Y:S01]  /*5a00*/  HADD2.F32 R33, -RZ, R33.H1_H1 ;  /* 0x30000021ff217230 */ /* 0x000fe20000004100 */
[----:B------:R-:W-:Y:S01]  /*5a10*/  LOP3.LUT R5, R39, 0xff0000, R72, 0xf8, !PT ;  /* 0x00ff000027057812 */ /* 0x000fe200078ef848 */
[----:B------:R-:W-:Y:S01]  /*5a20*/  HADD2.F32 R35, -RZ, R34.H1_H1 ;  /* 0x30000022ff237230 */ /* 0x000fe20000004100 */
[----:B------:R-:W-:Y:S01]  /*5a30*/  F2FP.F16.E4M3.UNPACK_B R34, R30 ;  /* 0x0000001eff22723e */ /* 0x000fe200020006ff */
[----:B------:R-:W-:Y:S02]  /*5a40*/  HADD2.F32 R39, -RZ, R86.H0_H0 ;  /* 0x20000056ff277230 */ /* 0x000fe40000004100 */
[----:B------:R-:W-:Y:S01]  /*5a50*/  FMUL.FTZ R74, R33, R36 ;  /* 0x00000024214a7220 */ /* 0x000fe20000410000 */
        /* <DEDUP_REMOVED lines=24> */
[-C--:B------:R-:W-:Y:S01]  /*5be0*/  F2FP.F16.E4M3.UNPACK_B R34, R10.reuse.H1 ;  /* 0x0000000aff22723e */ /* 0x080fe200030006ff */
[----:B------:R-:W-:Y:S01]  /*5bf0*/  HADD2.F32 R72, -RZ, R38.H0_H0 ;  /* 0x20000026ff487230 */ /* 0x000fe20000004100 */
[----:B------:R-:W-:Y:S01]  /*5c00*/  F2FP.F16.E4M3.UNPACK_B R85, R85 ;  /* 0x00000055ff55723e */ /* 0x000fe200020006ff */
[----:B------:R-:W-:Y:S01]  /*5c10*/  HADD2.F32 R80, -RZ, R36.H1_H1 ;  /* 0x30000024ff507230 */ /* 0x000fe20000004100 */
[----:B------:R-:W-:Y:S01]  /*5c20*/  F2FP.F16.E4M3.UNPACK_B R10, R10 ;  /* 0x0000000aff0a723e */ /* 0x000fe200020006ff */
[----:B------:R-:W-:-:S02]  /*5c30*/  HADD2.F32 R36, -RZ, R34.H0_H0 ;  /* 0x20000022ff247230 */ /* 0x000fc40000004100 */
[----:B------:R-:W-:Y:S01]  /*5c40*/  FMUL.FTZ R89, R72, R87 ;  /* 0x0000005748597220 */ /* 0x000fe20000410000 */
[----:B------:R-:W-:Y:S01]  /*5c50*/  HADD2.F32 R75, -RZ, R74.H0_H0 ;  /* 0x2000004aff4b7230 */ /* 0x000fe20000004100 */
[----:B------:R-:W-:Y:S01]  /*5c60*/  F2FP.F16.E4M3.UNPACK_B R83, R83 ;  /* 0x00000053ff53723e */ /* 0x000fe200020006ff */
[----:B------:R-:W-:Y:S02]  /*5c70*/  HADD2.F32 R73, -RZ, R38.H1_H1 ;  /* 0x30000026ff497230 */ /* 0x000fe40000004100 */
[C---:B------:R-:W-:Y:S01]  /*5c80*/  FMUL.FTZ R87, R36.reuse, R87 ;  /* 0x0000005724577220 */ /* 0x040fe20000410000 */
[----:B------:R-:W-:Y:S02]  /*5c90*/  HADD2.F32 R38, -RZ, R34.H1_H1 ;  /* 0x30000022ff267230 */ /* 0x000fe40000004100 */
[-C--:B------:R-:W-:Y:S01]  /*5ca0*/  FFMA.FTZ R34, R36, R75.reuse, -R89 ;  /* 0x0000004b24227223 */ /* 0x080fe20000010859 */
[----:B------:R-:W-:Y:S02]  /*5cb0*/  HADD2.F32 R74, -RZ, R74.H1_H1 ;  /* 0x3000004aff4a7230 */ /* 0x000fe40000004100 */
[----:B------:R-:W-:Y:S01]  /*5cc0*/  FMUL.FTZ R89, R73, R80 ;  /* 0x0000005049597220 */ /* 0x000fe20000410000 */
[----:B------:R-:W-:Y:S01]  /*5cd0*/  F2FP.F16.E4M3.UNPACK_B R36, R14 ;  /* 0x0000000eff24723e */ /* 0x000fe200020006ff */
[----:B------:R-:W-:Y:S01]  /*5ce0*/  FMUL.FTZ R80, R38, R80 ;  /* 0x0000005026507220 */ /* 0x000fe20000410000 */
[----:B------:R-:W-:Y:S01]  /*5cf0*/  FFMA.FTZ R72, R72, R75, R87 ;  /* 0x0000004b48487223 */ /* 0x000fe20000010057 */
[----:B------:R-:W-:Y:S01]  /*5d00*/  FFMA.FTZ R91, R38, R74, -R89 ;  /* 0x0000004a265b7223 */ /* 0x000fe20000010859 */
[----:B------:R-:W-:-:S02]  /*5d10*/  HADD2.F32 R75, -RZ, R85.H0_H0 ;  /* 0x20000055ff4b7230 */ /* 0x000fc40000004100 */
[----:B------:R-:W-:Y:S01]  /*5d20*/  FFMA.FTZ R39, R39, R84, R86 ;  /* 0x0000005427277223 */ /* 0x000fe20000010056 */
[----:B------:R-:W-:Y:S01]  /*5d30*/  HADD2.F32 R38, -RZ, R36.H0_H0 ;  /* 0x20000024ff267230 */ /* 0x000fe20000004100 */
[----:B------:R-:W-:Y:S01]  /*5d40*/  F2FP.SATFINITE.E4M3.F32.PACK_AB_MERGE_C R12, R35, R12, RZ ;  /* 0x0000000c230c723e */ /* 0x000fe200048070ff */
[----:B------:R-:W-:Y:S02]  /*5d50*/  HADD2.F32 R85, -RZ, R85.H1_H1 ;  /* 0x30000055ff557230 */ /* 0x000fe40000004100 */
[----:B------:R-:W-:Y:S01]  /*5d60*/  FFMA.FTZ R93, R73, R74, R80 ;  /* 0x0000004a495d7223 */ /* 0x000fe20000010050 */
[----:B------:R-:W-:Y:S02]  /*5d70*/  HADD2.F32 R14, -RZ, R10.H0_H0 ;  /* 0x2000000aff0e7230 */ /* 0x000fe40000004100 */
[----:B------:R-:W-:Y:S01]  /*5d80*/  FMUL.FTZ R87, R38, R75 ;  /* 0x0000004b26577220 */ /* 0x000fe20000410000 */
[----:B------:R-:W-:Y:S01]  /*5d90*/  HADD2.F32 R36, -RZ, R36.H1_H1 ;  /* 0x30000024ff247230 */ /* 0x000fe20000004100 */
[----:B------:R-:W-:Y:S01]  /*5da0*/  F2FP.SATFINITE.E4M3.F32.PACK_AB_MERGE_C R8, R33, R8, RZ ;  /* 0x000000082108723e */ /* 0x000fe200048070ff */
[----:B------:R-:W-:Y:S01]  /*5db0*/  HADD2.F32 R10, -RZ, R10.H1_H1 ;  /* 0x3000000aff0a7230 */ /* 0x000fe20000004100 */
[----:B------:R-:W-:Y:S01]  /*5dc0*/  F2FP.SATFINITE.E4M3.F32.PACK_AB_MERGE_C R91, R91, R34, RZ ;  /* 0x000000225b5b723e */ /* 0x000fe200048070ff */
[----:B------:R-:W-:-:S02]  /*5dd0*/  HADD2.F32 R73, -RZ, R83.H0_H0 ;  /* 0x20000053ff497230 */ /* 0x000fc40000004100 */
        /* <DEDUP_REMOVED lines=65> */
[----:B------:R-:W-:Y:S01]  /*61f0*/  F2FP.SATFINITE.E4M3.F32.PACK_AB_MERGE_C R6, R33, R6, RZ ;  /* 0x000000062106723e */ /* 0x000fe200048070ff */
        /* <DEDUP_REMOVED lines=24> */
[----:B------:R-:W-:Y:S01]  /*6380*/  F2FP.SATFINITE.E4M3.F32.PACK_AB_MERGE_C R10, R10, R87, R91 ;  /* 0x000000570a0a723e */ /* 0x000fe2000480705b */
        /* <DEDUP_REMOVED lines=10> */
.L_x_1327:
[----:B------:R-:W-:Y:S05]  /*6430*/  BSYNC B1 ;  /* 0x0000000000017941 */ /* 0x000fea0003800000 */
.L_x_1326:
[----:B0-----:R0:W-:Y:S01]  /*6440*/  ST.E.128 desc[UR42][R28.64], R8 ;  /* 0x000000081c007985 */ /* 0x0011e2000c101d2a */
[----:B------:R-:W-:-:S13]  /*6450*/  ISETP.GE.AND P5, PT, R31, R90, PT ;  /* 0x0000005a1f00720c */ /* 0x000fda0003fa6270 */
[----:B------:R-:W-:Y:S05]  /*6460*/  @P5 BRA `(.L_x_1305) ;  /* 0x0000000400085947 */ /* 0x000fea0003800000 */
[----:B------:R-:W-:-:S04]  /*6470*/  IADD3 R4, P5, R82, R31, RZ ;  /* 0x0000001f52047210 */ /* 0x000fc80007fbe0ff */
[----:B------:R-:W-:-:S05]  /*6480*/  LEA.HI.X.SX32 R5, R31, R81, 0x1, P5 ;  /* 0x000000511f057211 */ /* 0x000fca00028f0eff */
[----:B--2---:R2:W-:Y:S01]  /*6490*/  ST.E.128 desc[UR42][R4.64], R12 ;  /* 0x0000000c04007985 */ /* 0x0045e2000c101d2a */
[----:B------:R-:W-:Y:S05]  /*64a0*/  BRA `(.L_x_1305) ;  /* 0x0000000000f87947 */ /* 0x000fea0003800000 */
.L_x_1297:
[----:B------:R-:W-:-:S06]  /*64b0*/  UISETP.NE.AND UP0, UPT, UR36, 0x3, UPT ;  /* 0x000000032400788c */ /* 0x000fcc000bf05270 */
[----:B------:R-:W-:-:S13]  /*64c0*/  PLOP3.LUT P0, PT, PT, PT, UP0, 0x80, 0x0 ;  /* 0x000000000000781c */ /* 0x000fda0003f0f008 */
[----:B------:R-:W-:Y:S05]  /*64d0*/  @!P0 BRA `(.L_x_1328) ;  /* 0x0000000000048947 */ /* 0x000fea0003800000 */
[----:B------:R-:W-:Y:S01]  /*64e0*/  BPT.TRAP 0x1 ;  /* 0x000000040000795c */ /* 0x000fe20000300000 */
.L_x_1328:
[----:B------:R-:W2:Y:S01]  /*64f0*/  LDL R4, [R1+0x18] ;  /* 0x0000180001047983 */ /* 0x000ea20000100800 */
[----:B------:R-:W-:Y:S01]  /*6500*/  IMAD R68, R23, 0x8, R18 ;  /* 0x0000000817447824 */ /* 0x000fe200078e0212 */
[----:B------:R-:W-:Y:S01]  /*6510*/  BSSY B1, `(.L_x_1329) ;  /* 0x0000005000017945 */ /* 0x000fe20003800000 */
[----:B------:R-:W-:Y:S02]  /*6520*/  SHF.R.S32.HI R76, RZ, 0x1f, R77 ;  /* 0x0000001fff4c7819 */ /* 0x000fe4000001144d */
[----:B--2---:R-:W-:-:S04]  /*6530*/  SHF.L.U32 R79, R4, 0x1f, RZ ;  /* 0x0000001f044f7819 */ /* 0x004fc800000006ff */
[----:B------:R-:W0:Y:S02]  /*6540*/  SYNCS.PHASECHK.TRANS64.TRYWAIT P5, [R68+URZ+0x19c90], R79 ;  /* 0x019c904f440075a7 */ /* 0x000e2400080a017f */
[----:B0-----:R-:W-:Y:S05]  /*6550*/  @!P5 BRA `(.L_x_1330) ;  /* 0x000001b400a4d947 */ /* 0x001fea0003800000 */
.L_x_1647:
[----:B------:R-:W-:Y:S05]  /*6560*/  BSYNC B1 ;  /* 0x0000000000017941 */ /* 0x000fea0003800000 */
.L_x_1329:
        /* <DEDUP_REMOVED lines=29> */
.L_x_1651:
[----:B------:R-:W-:Y:S05]  /*6740*/  @!P5 BRA `(.L_x_1305) ;  /* 0x000000000050d947 */ /* 0x000fea0003800000 */
[----:B------:R-:W4:Y:S01]  /*6750*/  LDL R10, [R1+0x28] ;  /* 0x00002800010a7983 */ /* 0x000f220000100800 */
[----:B------:R-:W-:-:S03]  /*6760*/  ULDC UR4, c[0x0][0x2f4] ;  /* 0x0000bd0000047ab9 */ /* 0x000fc60000000800 */
[----:B------:R-:W5:Y:S04]  /*6770*/  LDL R12, [R1+0x14] ;  /* 0x00001400010c7983 */ /* 0x000f680000100800 */
        /* <DEDUP_REMOVED lines=11> */
[----:B-----5:R-:W-:-:S03]  /*6830*/  ISETP.GE.AND P6, PT, R12, UR4, PT ;  /* 0x000000040c007c0c */ /* 0x020fc6000bfc6270 */
[----:B--2---:R1:W-:Y:S10]  /*6840*/  @!P5 ST.E.128 desc[UR42][R8.64], R4 ;  /* 0x000000040800d985 */ /* 0x0043f4000c101d2a */
[----:B------:R-:W2:Y:S01]  /*6850*/  @!P6 LDS.128 R4, [R69+0x15800] ;  /* 0x015800004504e984 */ /* 0x000ea20000000c00 */
[----:B-1----:R-:W-:-:S05]  /*6860*/  @!P6 IADD3 R8, P5, R12, R14, RZ ;  /* 0x0000000e0c08e210 */ /* 0x002fca0007fbe0ff */
[----:B------:R-:W-:-:S05]  /*6870*/  @!P6 IMAD.X R9, R29, 0x1, R11, P5 ;  /* 0x000000011d09e824 */ /* 0x000fca00028e060b */
[----:B--2---:R4:W-:Y:S03]  /*6880*/  @!P6 ST.E.128 desc[UR42][R8.64], R4 ;  /* 0x000000040800e985 */ /* 0x0049e6000c101d2a */
.L_x_1305:
[----:B------:R-:W-:Y:S05]  /*6890*/  BSYNC B0 ;  /* 0x0000000000007941 */ /* 0x000fea0003800000 */
.L_x_1296:
        /* <DEDUP_REMOVED lines=11> */
[----:B------:R-:W-:-:S05]  /*6950*/  @!P5 VIADD R4, R68, 0x19ca0 ;  /* 0x00019ca04404d836 */ /* 0x000fca0000000000 */
[----:B------:R-:W-:-:S04]  /*6960*/  @!P5 PRMT R4, RZ, 0x654, R4 ;  /* 0x00000654ff04d816 */ /* 0x000fc80000000004 */
[----:B------:R1:W-:Y:S01]  /*6970*/  @!P5 SYNCS.ARRIVE.TRANS64.RED.A1T0 RZ, [R4+URZ], RZ ;  /* 0x000000ff04ffd9a7 */ /* 0x0003e2000810043f */
[----:B------:R-:W-:Y:S05]  /*6980*/  @!P0 BRA `(.L_x_1333) ;  /* 0x0000000000048947 */ /* 0x000fea0003800000 */
[----:B------:R-:W-:Y:S01]  /*6990*/  BPT.TRAP 0x1 ;  /* 0x000000040000795c */ /* 0x000fe20000300000 */
.L_x_1333:
[----:B------:R-:W-:Y:S05]  /*69a0*/  BSYNC B0 ;  /* 0x0000000000007941 */ /* 0x000fea0003800000 */
.L_x_1332:
[----:B------:R-:W0:Y:S01]  /*69b0*/  SYNCS.PHASECHK.TRANS64.TRYWAIT P0, [R68+URZ+0x19cb0], R79 ;  /* 0x019cb04f440075a7 */ /* 0x000e22000800017f */
[----:B------:R-:W-:Y:S04]  /*69c0*/  BSSY B0, `(.L_x_1334) ;  /* 0x0000002000007945 */ /* 0x000fe80003800000 */
[----:B0-----:R-:W-:Y:S05]  /*69d0*/  @!P0 BRA `(.L_x_1335) ;  /* 0x000001b000dc8947 */ /* 0x001fea0003800000 */
.L_x_1652:
[----:B------:R-:W-:Y:S05]  /*69e0*/  BSYNC B0 ;  /* 0x0000000000007941 */ /* 0x000fea0003800000 */
.L_x_1334:
        /* <DEDUP_REMOVED lines=28> */
[----:B---3--:R-:W3:Y:S04]  /*6bb0*/  LDL R14, [R1+0x14] ;  /* 0x00001400010e7983 */ /* 0x008ee80000100800 */
        /* <DEDUP_REMOVED lines=11> */
[----:B---3--:R-:W-:-:S03]  /*6c70*/  ISETP.GE.AND P6, PT, R14, UR4, PT ;  /* 0x000000040e007c0c */ /* 0x008fc6000bfc6270 */
[----:B--2---:R1:W-:Y:S10]  /*6c80*/  @!P0 ST.E.128 desc[UR42][R8.64], R4 ;  /* 0x0000000408008985 */ /* 0x0043f4000c101d2a */
[----:B------:R-:W2:Y:S01]  /*6c90*/  @!P6 LDS.128 R4, [R69+0xb000] ;  /* 0x00b000004504e984 */ /* 0x000ea20000000c00 */
[----:B-1----:R-:W-:-:S05]  /*6ca0*/  @!P6 IADD3 R8, P0, R14, R13, RZ ;  /* 0x0000000d0e08e210 */ /* 0x002fca0007f1e0ff */
[----:B------:R-:W-:-:S05]  /*6cb0*/  @!P6 IMAD.X R9, R11, 0x1, R12, P0 ;  /* 0x000000010b09e824 */ /* 0x000fca00000e060c */
[----:B--2---:R1:W-:Y:S03]  /*6cc0*/  @!P6 ST.E.128 desc[UR42][R8.64], R4 ;  /* 0x000000040800e985 */ /* 0x0043e6000c101d2a */
.L_x_1337:
[----:B------:R-:W-:Y:S05]  /*6cd0*/  BSYNC B0 ;  /* 0x0000000000007941 */ /* 0x000fea0003800000 */
.L_x_1336:
[----:B-1----:R-:W5:Y:S01]  /*6ce0*/  LDL.LU R5, [R1+0x18] ;  /* 0x0000180001057983 */ /* 0x002f620000300800 */
[----:B0-----:R-:W-:Y:S01]  /*6cf0*/  @!P5 VIADD R68, R68, 0x19cc0 ;  /* 0x00019cc04444d836 */ /* 0x001fe20000000000 */
[----:B------:R-:W-:Y:S01]  /*6d00*/  PLOP3.LUT P0, PT, PT, PT, PT, 0x8, 0x0 ;  /* 0x000000000000781c */ /* 0x000fe20003f0e170 */
[----:B------:R-:W-:Y:S01]  /*6d10*/  VIADD R23, R23, 0x1 ;  /* 0x0000000117177836 */ /* 0x000fe20000000000 */
[----:B------:R-:W-:Y:S01]  /*6d20*/  @!PT LDS RZ, [RZ] ;  /* 0x00000000fffff984 */ /* 0x000fe20000000800 */
[----:B------:R-:W-:Y:S01]  /*6d30*/  @!PT LDS RZ, [RZ] ;  /* 0x00000000fffff984 */ /* 0x000fe20000000800 */
[----:B------:R-:W-:Y:S01]  /*6d40*/  @!PT LDS RZ, [RZ] ;  /* 0x00000000fffff984 */ /* 0x000fe20000000800 */
[----:B------:R-:W-:Y:S01]  /*6d50*/  @!PT LDS RZ, [RZ] ;  /* 0x00000000fffff984 */ /* 0x000fe20000000800 */
[----:B------:R0:W-:Y:S06]  /*6d60*/  MEMBAR.ALL.CTA ;  /* 0x0000000000007992 */ /* 0x0001ec0000008000 */
[----:B0-----:R-:W0:Y:S01]  /*6d70*/  FENCE.VIEW.ASYNC.S ;  /* 0x00000000000073c6 */ /* 0x001e220000000000 */
[----:B------:R-:W-:Y:S01]  /*6d80*/  @!P5 PRMT R68, RZ, 0x654, R68 ;  /* 0x00000654ff44d816 */ /* 0x000fe20000000044 */
[----:B0-----:R0:W-:Y:S06]  /*6d90*/  BAR.SYNC.DEFER_BLOCKING R54, 0x80 ;  /* 0x000200360000751d */ /* 0x0011ec0000010000 */
[----:B------:R0:W-:Y:S01]  /*6da0*/  @!P5 SYNCS.ARRIVE.TRANS64.RED.A1T0 RZ, [R68+URZ], RZ ;  /* 0x000000ff44ffd9a7 */ /* 0x0001e2000810043f */
[----:B------:R-:W-:-:S04]  /*6db0*/  ISETP.NE.AND P5, PT, R23, 0x2, PT ;  /* 0x000000021700780c */ /* 0x000fc80003fa5270 */
[----:B------:R-:W-:Y:S02]  /*6dc0*/  SEL R4, RZ, 0x1, P5 ;  /* 0x00000001ff047807 */ /* 0x000fe40002800000 */
[----:B------:R-:W-:Y:S02]  /*6dd0*/  SEL R23, R23, RZ, P5 ;  /* 0x000000ff17177207 */ /* 0x000fe40002800000 */
[----:B-----5:R-:W-:-:S05]  /*6de0*/  LOP3.LUT R5, R5, R4, RZ, 0x3c, !PT ;  /* 0x0000000405057212 */ /* 0x020fca00078e3cff */
[----:B------:R0:W-:Y:S01]  /*6df0*/  STL [R1+0x18], R5 ;  /* 0x0000180501007387 */ /* 0x0001e20000100800 */
[----:B------:R-:W-:Y:S05]  /*6e00*/  @P4 BRA `(.L_x_1338) ;  /* 0xffffffb400a04947 */ /* 0x000fea000383ffff */
.L_x_1291:
[----:B------:R-:W-:Y:S04]  /*6e10*/  BSSY B0, `(.L_x_1339) ;  /* 0x0000004000007945 */ /* 0x000fe80003800000 */
[----:B------:R-:W-:Y:S05]  /*6e20*/  @P0 BRA `(.L_x_1340) ;  /* 0x0000000000080947 */ /* 0x000fea0003800000 */
[----:B------:R-:W1:Y:S02]  /*6e30*/  FENCE.VIEW.ASYNC.G ;  /* 0x00000000000073c6 */ /* 0x000e640000000100 */
[----:B-1----:R-:W-:Y:S06]  /*6e40*/  BAR.ARV 0xc, 0x200 ;  /* 0x0308000000007b1d */ /* 0x002fec0000002000 */
.L_x_1340:
[----:B------:R-:W-:Y:S05]  /*6e50*/  BSYNC B0 ;  /* 0x0000000000007941 */ /* 0x000fea0003800000 */
.L_x_1339:
[----:B------:R-:W-:Y:S01]  /*6e60*/  ULDC.64 UR4, c[0x0][0x990] ;  /* 0x0002640000047ab9 */ /* 0x000fe20000000a00 */
[----:B------:R-:W-:Y:S01]  /*6e70*/  ULDC.64 UR6, c[0x0][0x998] ;  /* 0x0002660000067ab9 */ /* 0x000fe20000000a00 */
[----:B------:R-:W-:Y:S01]  /*6e80*/  ISETP.NE.U32.AND P0, PT, RZ, UR4, PT ;  /* 0x00000004ff007c0c */ /* 0x000fe2000bf05070 */
[----:B---3--:R-:W3:Y:S01]  /*6e90*/  LDL R14, [R1+0x2c] ;  /* 0x00002c00010e7983 */ /* 0x008ee20000100800 */
[----:B------:R-:W-:Y:S02]  /*6ea0*/  ISETP.NE.U32.AND P1, PT, RZ, UR6, PT ;  /* 0x00000006ff007c0c */ /* 0x000fe4000bf25070 */
[----:B------:R-:W-:Y:S01]  /*6eb0*/  ISETP.NE.AND.EX P0, PT, RZ, UR5, PT, P0 ;  /* 0x00000005ff007c0c */ /* 0x000fe2000bf05300 */
[----:B------:R-:W3:Y:S01]  /*6ec0*/  LDL R20, [R1+0x8] ;  /* 0x0000080001147983 */ /* 0x000ee20000100800 */
[----:B------:R-:W-:-:S11]  /*6ed0*/  ISETP.NE.AND.EX P1, PT, RZ, UR7, PT, P1 ;  /* 0x00000007ff007c0c */ /* 0x000fd6000bf25310 */
[----:B------:R-:W1:Y:S08]  /*6ee0*/  @P0 LDC.64 R6, c[0x0][0x9a8] ;  /* 0x00026a00ff060b82 */ /* 0x000e700000000a00 */
[----:B------:R-:W0:Y:S01]  /*6ef0*/  @P1 LDC.64 R8, c[0x0][0x9b8] ;  /* 0x00026e00ff081b82 */ /* 0x000e220000000a00 */
[----:B------:R-:W-:-:S07]  /*6f00*/  @P0 SHF.R.S32.HI R3, RZ, 0x1f, R155 ;  /* 0x0000001fff030819 */ /* 0x000fce000001149b */
[----:B----4-:R-:W4:Y:S08]  /*6f10*/  @P0 LDC.64 R10, c[0x0][0x9b0] ;  /* 0x00026c00ff0a0b82 */ /* 0x010f300000000a00 */
[----:B--2---:R-:W2:Y:S01]  /*6f20*/  @P1 LDC.64 R12, c[0x0][0x9c0] ;  /* 0x00027000ff0c1b82 */ /* 0x004ea20000000a00 */
[-C--:B-1----:R-:W-:Y:S01]  /*6f30*/  @P0 IMAD R0, R3, R6.reuse, RZ ;  /* 0x0000000603000224 */ /* 0x082fe200078e02ff */
[----:B0-----:R-:W-:Y:S01]  /*6f40*/  @P1 SHF.R.S32.HI R5, RZ, 0x1f, R155 ;  /* 0x0000001fff051819 */ /* 0x001fe2000001149b */
[----:B------:R-:W-:-:S04]  /*6f50*/  @P0 IMAD.WIDE.U32 R2, R155, R6, RZ ;  /* 0x000000069b020225 */ /* 0x000fc800078e00ff */
[----:B------:R-:W-:Y:S02]  /*6f60*/  @P0 IMAD R7, R155, R7, R0 ;  /* 0x000000079b070224 */ /* 0x000fe400078e0200 */
[-C--:B------:R-:W-:Y:S01]  /*6f70*/  @P1 IMAD R4, R5, R8.reuse, RZ ;  /* 0x0000000805041224 */ /* 0x080fe200078e02ff */
[--C-:B------:R-:W-:Y:S01]  /*6f80*/  @P0 SHF.R.S32.HI R15, RZ, 0x1f, R154.reuse ;  /* 0x0000001fff0f0819 */ /* 0x100fe2000001149a */
[----:B------:R-:W-:Y:S01]  /*6f90*/  @P0 IMAD.IADD R3, R3, 0x1, R7 ;  /* 0x0000000103030824 */ /* 0x000fe200078e0207 */
[----:B------:R-:W-:Y:S01]  /*6fa0*/  @P1 SHF.R.S32.HI R7, RZ, 0x1f, R154 ;  /* 0x0000001fff071819 */ /* 0x000fe2000001149a */
[C---:B------:R-:W-:Y:S02]  /*6fb0*/  @P1 IMAD R9, R155.reuse, R9, R4 ;  /* 0x000000099b091224 */ /* 0x040fe400078e0204 */
[----:B------:R-:W-:-:S04]  /*6fc0*/  @P1 IMAD.WIDE.U32 R4, R155, R8, RZ ;  /* 0x000000089b041225 */ /* 0x000fc800078e00ff */
[----:B----4-:R-:W-:Y:S02]  /*6fd0*/  @P0 IMAD R0, R15, R10, RZ ;  /* 0x0000000a0f000224 */ /* 0x010fe400078e02ff */
[----:B------:R-:W-:Y:S02]  /*6fe0*/  @P1 IMAD.IADD R5, R5, 0x1, R9 ;  /* 0x0000000105051824 */ /* 0x000fe400078e0209 */
[----:B--2---:R-:W-:Y:S02]  /*6ff0*/  @P1 IMAD R6, R7, R12, RZ ;  /* 0x0000000c07061224 */ /* 0x004fe400078e02ff */
        /* <DEDUP_REMOVED lines=10> */
[----:B------:R-:W-:Y:S01]  /*70a0*/  @P0 LEA.HI.X R5, R2, UR5, R5, 0x2, P2 ;  /* 0x0000000502050c11 */ /* 0x000fe200090f1405 */
[----:B------:R-:W-:Y:S01]  /*70b0*/  IMAD.MOV.U32 R0, RZ, RZ, 0x3f800000 ;  /* 0x3f800000ff007424 */ /* 0x000fe200078e00ff */
[----:B------:R-:W-:Y:S01]  /*70c0*/  @P1 LEA.HI.X R9, R6, UR7, R3, 0x2, P3 ;  /* 0x0000000706091c11 */ /* 0x000fe200098f1403 */
[----:B------:R-:W0:Y:S02]  /*70d0*/  LDC R2, c[0x0][0x448] ;  /* 0x00011200ff027b82 */ /* 0x000e240000000800 */
[----:B------:R1:W2:Y:S04]  /*70e0*/  @P0 LDG.E R7, desc[UR42][R4.64] ;  /* 0x0000002a04070981 */ /* 0x0002a8000c1e1900 */
[----:B------:R-:W2:Y:S01]  /*70f0*/  @P1 LDG.E R0, desc[UR42][R8.64] ;  /* 0x0000002a08001981 */ /* 0x000ea2000c1e1900 */
[----:B0-----:R-:W-:-:S02]  /*7100*/  ISETP.NE.AND P1, PT, R2, 0x1, PT ;  /* 0x000000010200780c */ /* 0x001fc40003f25270 */
[----:B------:R-:W0:Y:S11]  /*7110*/  LDC.64 R2, c[0x0][0x9e0] ;  /* 0x00027800ff027b82 */ /* 0x000e360000000a00 */
[----:B------:R-:W4:Y:S08]  /*7120*/  @P1 LDC R11, c[0x0][0x44c] ;  /* 0x00011300ff0b1b82 */ /* 0x000f300000000800 */
[----:B------:R-:W1:Y:S01]  /*7130*/  @P1 LDC R10, c[0x0][0x450] ;  /* 0x00011400ff0a1b82 */ /* 0x000e620000000800 */
[----:B0-----:R-:W-:Y:S01]  /*7140*/  ISETP.GE.AND P2, PT, R3, 0x1, PT ;  /* 0x000000010300780c */ /* 0x001fe20003f46270 */
[----:B---3--:R-:W-:-:S04]  /*7150*/  VIADD R6, R14, 0xbf ;  /* 0x000000bf0e067836 */ /* 0x008fc80000000000 */
[----:B----4-:R-:W-:Y:S01]  /*7160*/  @P1 IMAD.HI.U32 R11, R6, R11, RZ ;  /* 0x0000000b060b1227 */ /* 0x010fe200078e00ff */
[----:B-1----:R-:W-:-:S04]  /*7170*/  IADD3 R5, R20, 0x1, -R157 ;  /* 0x0000000114057810 */ /* 0x002fc80007ffe89d */
[----:B------:R-:W-:-:S05]  /*7180*/  @P1 SHF.R.U32.HI R6, RZ, R10, R11 ;  /* 0x0000000aff061219 */ /* 0x000fca000001160b */
[----:B------:R-:W-:-:S04]  /*7190*/  IMAD.IADD R5, R5, 0x1, R6 ;  /* 0x0000000105057824 */ /* 0x000fc800078e0206 */
[----:B------:R-:W-:Y:S02]  /*71a0*/  IMAD.IADD R4, R5, 0x1, R2 ;  /* 0x0000000105047824 */ /* 0x000fe400078e0202 */
[----:B--2---:R-:W-:-:S04]  /*71b0*/  FMUL.FTZ R0, R7, R0 ;  /* 0x0000000007007220 */ /* 0x004fc80000410000 */
[----:B------:R-:W-:Y:S01]  /*71c0*/  FMUL.FTZ R2, R0, UR4 ;  /* 0x0000000400027c20 */ /* 0x000fe20008410000 */
[----:B------:R-:W-:Y:S06]  /*71d0*/  @!P2 BRA `(.L_x_1341) ;  /* 0x000000000048a947 */ /* 0x000fec0003800000 */
        /* <DEDUP_REMOVED lines=11> */
.L_x_1343:
[----:B------:R-:W-:-:S13]  /*7290*/  ISETP.NE.AND P0, PT, R3, 0x1, PT ;  /* 0x000000010300780c */ /* 0x000fda0003f05270 */
[----:B------:R-:W0:Y:S02]  /*72a0*/  @P0 LDC.64 R6, c[0x0][0x9e8] ;  /* 0x00027a00ff060b82 */ /* 0x000e240000000a00 */
[----:B0-----:R-:W-:-:S05]  /*72b0*/  @P0 IMAD.HI.U32 R6, R0, R6, RZ ;  /* 0x0000000600060227 */ /* 0x001fca00078e00ff */
[----:B------:R-:W-:-:S07]  /*72c0*/  @P0 SHF.R.U32.HI R0, RZ, R7, R6 ;  /* 0x00000007ff000219 */ /* 0x000fce0000011606 */
.L_x_1344:
[----:B------:R-:W-:Y:S05]  /*72d0*/  BSYNC B0 ;  /* 0x0000000000007941 */ /* 0x000fea0003800000 */
.L_x_1342:
[----:B------:R-:W-:-:S05]  /*72e0*/  IMAD R5, R0, R3, R3 ;  /* 0x0000000300057224 */ /* 0x000fca00078e0203 */
[----:B------:R-:W-:-:S07]  /*72f0*/  VIMNMX R4, R4, R5, PT ;  /* 0x0000000504047248 */ /* 0x000fce0003fe0100 */
.L_x_1341:
[----:B------:R-:W0:Y:S01]  /*7300*/  @P1 LDC R0, c[0x0][0x44c] ;  /* 0x00011300ff001b82 */ /* 0x000e220000000800 */
[----:B------:R-:W-:Y:S01]  /*7310*/  VIADD R4, R4, 0x7f ;  /* 0x0000007f04047836 */ /* 0x000fe20000000000 */
[----:B------:R-:W-:Y:S01]  /*7320*/  ULDC UR4, c[0x0][0x9dc] ;  /* 0x0002770000047ab9 */ /* 0x000fe20000000800 */
[----:B------:R-:W-:-:S03]  /*7330*/  IMAD.MOV.U32 R7, RZ, RZ, R14 ;  /* 0x000000ffff077224 */ /* 0x000fc600078e000e */
[----:B------:R-:W-:Y:S02]  /*7340*/  SHF.R.S32.HI R5, RZ, 0x1f, R4 ;  /* 0x0000001fff057819 */ /* 0x000fe40000011404 */
[----:B------:R-:W1:Y:S02]  /*7350*/  @P1 LDC R9, c[0x0][0x450] ;  /* 0x00011400ff091b82 */ /* 0x000e640000000800 */
[----:B------:R-:W-:Y:S01]  /*7360*/  LEA.HI R5, R5, R4, RZ, 0x7 ;  /* 0x0000000405057211 */ /* 0x000fe200078f38ff */
[----:B0-----:R-:W-:-:S05]  /*7370*/  @P1 IMAD.HI.U32 R0, R14, R0, RZ ;  /* 0x000000000e001227 */ /* 0x001fca00078e00ff */
[----:B-1----:R-:W-:Y:S02]  /*7380*/  @P1 SHF.R.U32.HI R7, RZ, R9, R0 ;  /* 0x00000009ff071219 */ /* 0x002fe40000011600 */
[----:B------:R-:W-:-:S03]  /*7390*/  SHF.R.S32.HI R0, RZ, 0x7, R5 ;  /* 0x00000007ff007819 */ /* 0x000fc60000011405 */
[----:B------:R-:W-:Y:S01]  /*73a0*/  IMAD.IADD R4, R88, 0x1, R7 ;  /* 0x0000000158047824 */ /* 0x000fe200078e0207 */
[----:B------:R-:W-:-:S03]  /*73b0*/  VIMNMX R89, R25, R0, PT ;  /* 0x0000000019597248 */ /* 0x000fc60003fe0100 */
        /* <DEDUP_REMOVED lines=12> */
.L_x_1347:
[----:B------:R-:W-:-:S13]  /*7480*/  ISETP.NE.AND P0, PT, R3, 0x1, PT ;  /* 0x000000010300780c */ /* 0x000fda0003f05270 */
[----:B------:R-:W0:Y:S02]  /*7490*/  @P0 LDC.64 R6, c[0x0][0x9e8] ;  /* 0x00027a00ff060b82 */ /* 0x000e240000000a00 */
[----:B0-----:R-:W-:-:S05]  /*74a0*/  @P0 IMAD.HI.U32 R6, R4, R6, RZ ;  /* 0x0000000604060227 */ /* 0x001fca00078e00ff */
[----:B------:R-:W-:-:S07]  /*74b0*/  @P0 SHF.R.U32.HI R4, RZ, R7, R6 ;  /* 0x00000007ff040219 */ /* 0x000fce0000011606 */
.L_x_1348:
[----:B------:R-:W-:Y:S05]  /*74c0*/  BSYNC B0 ;  /* 0x0000000000007941 */ /* 0x000fea0003800000 */
.L_x_1346:
[----:B------:R-:W-:-:S05]  /*74d0*/  IMAD R3, R4, R3, RZ ;  /* 0x0000000304037224 */ /* 0x000fca00078e02ff */
[----:B------:R-:W-:-:S07]  /*74e0*/  VIMNMX R0, R0, R3, !PT ;  /* 0x0000000300007248 */ /* 0x000fce0007fe0100 */
.L_x_1345:
[----:B------:R-:W-:Y:S02]  /*74f0*/  SHF.R.S32.HI R3, RZ, 0x1f, R0 ;  /* 0x0000001fff037819 */ /* 0x000fe40000011400 */
[----:B------:R-:W-:Y:S02]  /*7500*/  CS2R R20, SRZ ;  /* 0x0000000000147805 */ /* 0x000fe4000001ff00 */
[----:B------:R-:W-:Y:S02]  /*7510*/  PLOP3.LUT P0, PT, PT, PT, PT, 0x80, 0x0 ;  /* 0x000000000000781c */ /* 0x000fe40003f0f070 */
[----:B------:R-:W-:Y:S02]  /*7520*/  CS2R R134, SRZ ;  /* 0x0000000000867805 */ /* 0x000fe4000001ff00 */
[----:B------:R-:W-:Y:S02]  /*7530*/  LEA.HI R3, R3, R0, RZ, 0x7 ;  /* 0x0000000003037211 */ /* 0x000fe400078f38ff */
[----:B------:R-:W-:-:S02]  /*7540*/  CS2R R26, SRZ ;  /* 0x00000000001a7805 */ /* 0x000fc4000001ff00 */
[----:B------:R-:W-:Y:S02]  /*7550*/  CS2R R14, SRZ ;  /* 0x00000000000e7805 */ /* 0x000fe4000001ff00 */
[----:B------:R-:W-:Y:S02]  /*7560*/  CS2R R128, SRZ ;  /* 0x0000000000807805 */ /* 0x000fe4000001ff00 */
[----:B------:R-:W-:Y:S01]  /*7570*/  SHF.R.S32.HI R3, RZ, 0x7, R3 ;  /* 0x00000007ff037819 */ /* 0x000fe20000011403 */
[----:B------:R-:W-:Y:S01]  /*7580*/  IMAD.MOV.U32 R25, RZ, RZ, RZ ;  /* 0x000000ffff197224 */ /* 0x000fe200078e00ff */
[----:B------:R-:W-:Y:S02]  /*7590*/  CS2R R12, SRZ ;  /* 0x00000000000c7805 */ /* 0x000fe4000001ff00 */
[----:B------:R-:W-:Y:S02]  /*75a0*/  CS2R R126, SRZ ;  /* 0x00000000007e7805 */ /* 0x000fe4000001ff00 */
[----:B------:R-:W-:-:S02]  /*75b0*/  VIMNMX R4, RZ, R3, !PT ;  /* 0x00000003ff047248 */ /* 0x000fc40007fe0100 */
[----:B------:R-:W-:Y:S02]  /*75c0*/  CS2R R28, SRZ ;  /* 0x00000000001c7805 */ /* 0x000fe4000001ff00 */
[----:B------:R-:W-:Y:S02]  /*75d0*/  CS2R R120, SRZ ;  /* 0x0000000000787805 */ /* 0x000fe4000001ff00 */
[----:B------:R-:W-:Y:S02]  /*75e0*/  CS2R R10, SRZ ;  /* 0x00000000000a7805 */ /* 0x000fe4000001ff00 */
[----:B------:R-:W-:Y:S01]  /*75f0*/  ISETP.GT.AND P1, PT, R89, R4, PT ;  /* 0x000000045900720c */ /* 0x000fe20003f24270 */
[----:B------:R0:W-:Y:S01]  /*7600*/  STL [R1+0x4c], R4 ;  /* 0x00004c0401007387 */ /* 0x0001e20000100800 */
        /* <DEDUP_REMOVED lines=11> */
[----:B------:R-:W-:Y:S01]  /*76c0*/  CS2R R94, SRZ ;  /* 0x00000000005e7805 */ /* 0x000fe2000001ff00 */
[----:B------:R-:W-:Y:S01]  /*76d0*/  IMAD.MOV.U32 R36, RZ, RZ, RZ ;  /* 0x000000ffff247224 */ /* 0x000fe200078e00ff */
[----:B0-----:R-:W-:Y:S01]  /*76e0*/  CS2R R4, SRZ ;  /* 0x0000000000047805 */ /* 0x001fe2000001ff00 */
[----:B------:R-:W-:Y:S02]  /*76f0*/  IMAD.MOV.U32 R93, RZ, RZ, RZ ;  /* 0x000000ffff5d7224 */ /* 0x000fe400078e00ff */
        /* <DEDUP_REMOVED lines=34> */
.L_x_1351:
[----:B------:R-:W-:Y:S05]  /*7920*/  BSYNC B6 ;  /* 0x0000000000067941 */ /* 0x000fea0003800000 */
.L_x_1350:
        /* <DEDUP_REMOVED lines=13> */
.L_x_1355:
[----:B-1----:R1:W2:Y:S02]  /*7a00*/  SYNCS.PHASECHK.TRANS64.TRYWAIT P0, [R18+URZ+0x19c00], R3 ;  /* 0x019c0003120075a7 */ /* 0x0022a4000800017f */
[----:B--2---:R-:W-:Y:S05]  /*7a10*/  @!P0 NANOSLEEP.SYNCS 0x989680 ;  /* 0x009896800000895d */ /* 0x004fea0003900000 */
[----:B------:R-:W2:Y:S02]  /*7a20*/  @!P0 SYNCS.PHASECHK.TRANS64 P0, [R18+URZ+0x19c00], R3 ;  /* 0x019c0003120085a7 */ /* 0x000ea4000800007f */
[----:B--2---:R-:W-:Y:S05]  /*7a30*/  @!P0 BRA `(.L_x_1355) ;  /* 0xfffffffc00f08947 */ /* 0x004fea000383ffff */
.L_x_1354:
[----:B------:R-:W-:Y:S05]  /*7a40*/  BSYNC B0 ;  /* 0x0000000000007941 */ /* 0x000fea0003800000 */
.L_x_1353:
[----:B------:R-:W-:Y:S05]  /*7a50*/  BRA `(.L_x_1356) ;  /* 0x00000044007c7947 */ /* 0x000fea0003800000 */
.L_x_1352:
[----:B------:R-:W-:Y:S01]  /*7a60*/  LOP3.LUT P0, RZ, R26, 0x9f, RZ, 0xc0, !PT ;  /* 0x0000009f1aff7812 */ /* 0x000fe2000780c0ff */
[----:B------:R-:W-:Y:S01]  /*7a70*/  ULDC.64 UR4, c[0x0][0x3f8] ;  /* 0x0000fe0000047ab9 */ /* 0x000fe20000000a00 */
[----:B-----5:R-:W-:Y:S01]  /*7a80*/  SHF.R.S32.HI R0, RZ, 0x1f, R24 ;  /* 0x0000001fff007819 */ /* 0x020fe20000011418 */
[----:B------:R-:W-:Y:S01]  /*7a90*/  ULDC.64 UR6, c[0x0][0x408] ;  /* 0x0001020000067ab9 */ /* 0x000fe20000000a00 */
[----:B------:R-:W-:Y:S01]  /*7aa0*/  IMAD.WIDE.U32 R26, R24, UR4, RZ ;  /* 0x00000004181a7c25 */ /* 0x000fe2000f8e00ff */
[----:B------:R-:W-:Y:S03]  /*7ab0*/  BSSY B6, `(.L_x_1357) ;  /* 0x0000019000067945 */ /* 0x000fe60003800000 */
[C---:B------:R-:W-:Y:S02]  /*7ac0*/  IMAD R3, R0.reuse, UR4, RZ ;  /* 0x0000000400037c24 */ /* 0x040fe4000f8e02ff */
[----:B------:R-:W-:-:S02]  /*7ad0*/  IMAD R5, R0, UR6, RZ ;  /* 0x0000000600057c24 */ /* 0x000fc4000f8e02ff */
[C---:B------:R-:W-:Y:S02]  /*7ae0*/  IMAD R3, R24.reuse, UR5, R3 ;  /* 0x0000000518037c24 */ /* 0x040fe4000f8e0203 */
[C---:B------:R-:W-:Y:S02]  /*7af0*/  IMAD R5, R24.reuse, UR7, R5 ;  /* 0x0000000718057c24 */ /* 0x040fe4000f8e0205 */
[----:B------:R-:W-:-:S04]  /*7b00*/  IMAD.WIDE.U32 R24, R24, UR6, RZ ;  /* 0x0000000618187c25 */ /* 0x000fc8000f8e00ff */
        /* <DEDUP_REMOVED lines=19> */
.L_x_1358:
[----:B------:R-:W-:Y:S05]  /*7c40*/  BSYNC B6 ;  /* 0x0000000000067941 */ /* 0x000fea0003800000 */
.L_x_1357:
[----:B------:R-:W0:Y:S01]  /*7c50*/  S2R R20, SR_TID.X ;  /* 0x0000000000147919 */ /* 0x000e220000002100 */
[----:B------:R-:W-:Y:S01]  /*7c60*/  ULDC.U8 UR4, c[0x0][0x410] ;  /* 0x0001040000047ab9 */ /* 0x000fe20000000000 */
[----:B------:R-:W2:Y:S01]  /*7c70*/  LDL R21, [R1+0x2c] ;  /* 0x00002c0001157983 */ /* 0x000ea20000100800 */
[----:B0-----:R-:W-:-:S03]  /*7c80*/  VIADD R28, R20, 0xffffff80 ;  /* 0xffffff80141c7836 */ /* 0x001fc60000000000 */
[----:B------:R-:W3:Y:S01]  /*7c90*/  LDL R20, [R1+0x50] ;  /* 0x0000500001147983 */ /* 0x000ee20000100800 */
[----:B------:R-:W-:Y:S02]  /*7ca0*/  ISETP.NE.AND P0, PT, RZ, UR4, PT ;  /* 0x00000004ff007c0c */ /* 0x000fe4000bf05270 */
[----:B------:R-:W-:Y:S01]  /*7cb0*/  LEA.HI R39, R28, R28, RZ, 0x1 ;  /* 0x0000001c1c277211 */ /* 0x000fe200078f08ff */
[----:B------:R-:W-:Y:S03]  /*7cc0*/  BSSY B0, `(.L_x_1359) ;  /* 0x0000430000007945 */ /* 0x000fe60003800000 */
[----:B------:R-:W-:-:S05]  /*7cd0*/  SHF.R.S32.HI R39, RZ, 0x1, R39 ;  /* 0x00000001ff277819 */ /* 0x000fca0000011427 */
[----:B--2---:R-:W-:Y:S02]  /*7ce0*/  IMAD.IADD R10, R39, 0x1, R21 ;  /* 0x00000001270a7824 */ /* 0x004fe400078e0215 */
[----:B---3--:R-:W-:Y:S01]  /*7cf0*/  IMAD.IADD R37, R18, 0x1, R20 ;  /* 0x0000000112257824 */ /* 0x008fe200078e0214 */
[----:B------:R-:W-:Y:S06]  /*7d00*/  @!P0 BRA `(.L_x_1360) ;  /* 0x0000001c003c8947 */ /* 0x000fec0003800000 */
[----:B------:R-:W0:Y:S01]  /*7d10*/  LDC R38, c[0x0][0x448] ;  /* 0x00011200ff267b82 */ /* 0x000e220000000800 */
[----:B------:R-:W-:Y:S01]  /*7d20*/  IMAD.MOV.U32 R5, RZ, RZ, R10 ;  /* 0x000000ffff057224 */ /* 0x000fe200078e000a */
[----:B------:R-:W-:Y:S01]  /*7d30*/  ULDC.64 UR4, c[0x0][0x3f8] ;  /* 0x0000fe0000047ab9 */ /* 0x000fe20000000a00 */
[----:B------:R-:W-:Y:S01]  /*7d40*/  IMAD.MOV.U32 R6, RZ, RZ, R26 ;  /* 0x000000ffff067224 */ /* 0x000fe200078e001a */
[----:B------:R-:W-:Y:S01]  /*7d50*/  ULDC.64 UR6, c[0x0][0x408] ;  /* 0x0001020000067ab9 */ /* 0x000fe20000000a00 */
[----:B------:R-:W-:Y:S01]  /*7d60*/  IMAD.MOV.U32 R8, RZ, RZ, R24 ;  /* 0x000000ffff087224 */ /* 0x000fe200078e0018 */
[----:B------:R-:W-:Y:S01]  /*7d70*/  ULDC.64 UR8, c[0x0][0x400] ;  /* 0x0001000000087ab9 */ /* 0x000fe20000000a00 */
[----:B------:R-:W-:Y:S01]  /*7d80*/  IMAD.MOV.U32 R9, RZ, RZ, R31 ;  /* 0x000000ffff097224 */ /* 0x000fe200078e001f */
[----:B0-----:R-:W-:-:S13]  /*7d90*/  ISETP.NE.AND P0, PT, R38, 0x1, PT ;  /* 0x000000012600780c */ /* 0x001fda0003f05270 */
[----:B------:R-:W0:Y:S08]  /*7da0*/  @P0 LDC R3, c[0x0][0x44c] ;  /* 0x00011300ff030b82 */ /* 0x000e300000000800 */
[----:B------:R-:W1:Y:S01]  /*7db0*/  @P0 LDC R7, c[0x0][0x450] ;  /* 0x00011400ff070b82 */ /* 0x000e620000000800 */
[----:B0-----:R-:W-:-:S05]  /*7dc0*/  @P0 IMAD.HI.U32 R0, R10, R3, RZ ;  /* 0x000000030a000227 */ /* 0x001fca00078e00ff */
[----:B-1----:R-:W-:Y:S01]  /*7dd0*/  @P0 SHF.R.U32.HI R5, RZ, R7, R0 ;  /* 0x00000007ff050219 */ /* 0x002fe20000011600 */
[----:B------:R-:W-:-:S03]  /*7de0*/  IMAD.MOV.U32 R7, RZ, RZ, R29 ;  /* 0x000000ffff077224 */ /* 0x000fc600078e001d */
[----:B------:R-:W-:Y:S01]  /*7df0*/  SHF.R.S32.HI R0, RZ, 0x1f, R5 ;  /* 0x0000001fff007819 */ /* 0x000fe20000011405 */
[----:B------:R-:W-:-:S04]  /*7e00*/  IMAD.WIDE.U32 R6, R5, UR4, R6 ;  /* 0x0000000405067c25 */ /* 0x000fc8000f8e0006 */
[----:B------:R-:W-:Y:S02]  /*7e10*/  IMAD R4, R0, UR4, RZ ;  /* 0x0000000400047c24 */ /* 0x000fe4000f8e02ff */
[----:B------:R-:W-:-:S04]  /*7e20*/  IMAD.WIDE.U32 R8, R5, UR6, R8 ;  /* 0x0000000605087c25 */ /* 0x000fc8000f8e0008 */
[----:B------:R-:W-:Y:S02]  /*7e30*/  IMAD R0, R0, UR6, RZ ;  /* 0x0000000600007c24 */ /* 0x000fe4000f8e02ff */
[C---:B------:R-:W-:Y:S01]  /*7e40*/  IMAD R13, R5.reuse, UR5, R4 ;  /* 0x00000005050d7c24 */ /* 0x040fe2000f8e0204 */
[----:B------:R-:W-:Y:S01]  /*7e50*/  ULDC.64 UR4, c[0x0][0x3e8] ;  /* 0x0000fa0000047ab9 */ /* 0x000fe20000000a00 */
[----:B------:R-:W-:Y:S01]  /*7e60*/  IMAD R11, R5, UR7, R0 ;  /* 0x00000007050b7c24 */ /* 0x000fe2000f8e0200 */
[----:B------:R-:W-:Y:S01]  /*7e70*/  IADD3 R3, P0, R6, UR4, RZ ;  /* 0x0000000406037c10 */ /* 0x000fe2000ff1e0ff */
[----:B------:R-:W-:Y:S01]  /*7e80*/  UMOV UR4, 0xffffffff ;  /* 0xffffffff00047882 */ /* 0x000fe20000000000 */
[----:B------:R-:W-:Y:S02]  /*7e90*/  IADD3 R5, P1, R8, UR8, RZ ;  /* 0x0000000808057c10 */ /* 0x000fe4000ff3e0ff */
[----:B------:R-:W-:Y:S02]  /*7ea0*/  IADD3.X R13, R7, UR5, R13, P0, !PT ;  /* 0x00000005070d7c10 */ /* 0x000fe400087fe40d */
[----:B------:R-:W-:Y:S01]  /*7eb0*/  IADD3.X R4, R9, UR9, R11, P1, !PT ;  /* 0x0000000909047c10 */ /* 0x000fe20008ffe40b */
[----:B------:R-:W-:Y:S08]  /*7ec0*/  BRA.DIV UR4, `(.L_x_1361) ;  /* 0x0000019e04b47947 */ /* 0x000ff0000b800000 */
[----:B------:R0:W1:Y:S04]  /*7ed0*/  SHFL.IDX PT, R0, R13, RZ, 0x1e1f ;  /* 0x001e1fff0d007589 */ /* 0x00006800000e0000 */
[----:B------:R-:W2:Y:S04]  /*7ee0*/  SHFL.IDX PT, R3, R3, RZ, 0x1e1f ;  /* 0x001e1fff03037589 */ /* 0x000ea800000e0000 */
[----:B------:R-:W3:Y:S04]  /*7ef0*/  SHFL.IDX PT, R4, R4, RZ, 0x1e1f ;  /* 0x001e1fff04047589 */ /* 0x000ee800000e0000 */
[----:B------:R0:W4:Y:S02]  /*7f00*/  SHFL.IDX PT, R14, R5, RZ, 0x1e1f ;  /* 0x001e1fff050e7589 */ /* 0x00012400000e0000 */
.L_x_1658:
[----:B------:R-:W5:Y:S01]  /*7f10*/  LDL R6, [R1+0x60] ;  /* 0x0000600001067983 */ /* 0x000f620000100800 */
[----:B------:R-:W-:Y:S01]  /*7f20*/  IMAD R38, R157, R38, RZ ;  /* 0x000000269d267224 */ /* 0x000fe200078e02ff */
[----:B------:R-:W-:Y:S01]  /*7f30*/  BSSY B1, `(.L_x_1362) ;  /* 0x000002f000017945 */ /* 0x000fe20003800000 */
[----:B------:R-:W-:Y:S02]  /*7f40*/  CS2R R26, SRZ ;  /* 0x00000000001a7805 */ /* 0x000fe4000001ff00 */
[----:B------:R-:W-:Y:S02]  /*7f50*/  CS2R R20, SRZ ;  /* 0x0000000000147805 */ /* 0x000fe4000001ff00 */
[----:B------:R-:W-:Y:S02]  /*7f60*/  CS2R R8, SRZ ;  /* 0x0000000000087805 */ /* 0x000fe4000001ff00 */
[----:B------:R-:W-:Y:S02]  /*7f70*/  ISETP.GE.AND P0, PT, R10, R38, PT ;  /* 0x000000260a00720c */ /* 0x000fe40003f06270 */
[----:B------:R-:W-:-:S02]  /*7f80*/  CS2R R24, SRZ ;  /* 0x0000000000187805 */ /* 0x000fc4000001ff00 */
[----:B0-----:R-:W-:Y:S02]  /*7f90*/  CS2R R12, SRZ ;  /* 0x00000000000c7805 */ /* 0x001fe4000001ff00 */
[----:B------:R-:W-:Y:S02]  /*7fa0*/  CS2R R10, SRZ ;  /* 0x00000000000a7805 */ /* 0x000fe4000001ff00 */
[----:B-----5:R-:W-:-:S04]  /*7fb0*/  LEA.HI R5, R6, R6, RZ, 0x1 ;  /* 0x0000000606057211 */ /* 0x020fc800078f08ff */
[----:B------:R-:W-:-:S05]  /*7fc0*/  LOP3.LUT R5, R5, 0xfffffffe, RZ, 0xc0, !PT ;  /* 0xfffffffe05057812 */ /* 0x000fca00078ec0ff */
[----:B------:R-:W-:-:S05]  /*7fd0*/  IMAD.IADD R5, R6, 0x1, -R5 ;  /* 0x0000000106057824 */ /* 0x000fca00078e0a05 */
[----:B------:R-:W-:Y:S01]  /*7fe0*/  SHF.L.U32 R5, R5, 0x1f, RZ ;  /* 0x0000001f05057819 */ /* 0x000fe200000006ff */
[----:B------:R-:W-:Y:S06]  /*7ff0*/  @P0 BRA `(.L_x_1363) ;  /* 0x0000000000880947 */ /* 0x000fec0003800000 */
[----:B------:R-:W2:Y:S01]  /*8000*/  LDL.64 R28, [R1+0x20] ;  /* 0x00002000011c7983 */ /* 0x000ea20000100a00 */
[----:B------:R-:W-:-:S03]  /*8010*/  ULDC UR4, c[0x0][0x3f4] ;  /* 0x0000fd0000047ab9 */ /* 0x000fc60000000800 */
[----:B------:R-:W3:Y:S04]  /*8020*/  LDL R32, [R1+0x3c] ;  /* 0x00003c0001207983 */ /* 0x000ee80000100800 */
[----:B------:R-:W4:Y:S04]  /*8030*/  LDL R15, [R1+0x40] ;  /* 0x00004000010f7983 */ /* 0x000f280000100800 */
[----:B------:R-:W4:Y:S04]  /*8040*/  LDL R41, [R1+0x70] ;  /* 0x0000700001297983 */ /* 0x000f280000100800 */
[----:B------:R-:W4:Y:S01]  /*8050*/  LDL R40, [R1+0x6c] ;  /* 0x00006c0001287983 */ /* 0x000f220000100800 */
[----:B------:R-:W-:-:S02]  /*8060*/  CS2R R24, SRZ ;  /* 0x0000000000187805 */ /* 0x000fc4000001ff00 */
[----:B------:R-:W-:Y:S02]  /*8070*/  CS2R R26, SRZ ;  /* 0x00000000001a7805 */ /* 0x000fe4000001ff00 */
[----:B------:R-:W-:Y:S02]  /*8080*/  CS2R R12, SRZ ;  /* 0x00000000000c7805 */ /* 0x000fe4000001ff00 */
[----:B------:R-:W-:Y:S02]  /*8090*/  CS2R R20, SRZ ;  /* 0x0000000000147805 */ /* 0x000fe4000001ff00 */
[----:B------:R-:W-:Y:S02]  /*80a0*/  CS2R R10, SRZ ;  /* 0x00000000000a7805 */ /* 0x000fe4000001ff00 */
[----:B--2---:R-:W-:Y:S02]  /*80b0*/  ISETP.GE.AND P5, PT, R28, UR4, PT ;  /* 0x000000041c007c0c */ /* 0x004fe4000bfa6270 */
[----:B---3--:R-:W-:-:S02]  /*80c0*/  ISETP.GE.AND P1, PT, R32, UR4, PT ;  /* 0x0000000420007c0c */ /* 0x008fc4000bf26270 */
[----:B----4-:R-:W-:-:S09]  /*80d0*/  ISETP.GE.AND P0, PT, R15, UR4, PT ;  /* 0x000000040f007c0c */ /* 0x010fd2000bf06270 */
[----:B------:R-:W-:Y:S02]  /*80e0*/  @!P5 SHF.R.S32.HI R9, RZ, 0x1f, R28 ;  /* 0x0000001fff09d819 */ /* 0x000fe4000001141c */
[CC--:B------:R-:W-:Y:S02]  /*80f0*/  @!P5 IADD3 R6, P2, R28.reuse, R3.reuse, RZ ;  /* 0x000000031c06d210 */ /* 0x0c0fe40007f5e0ff */
[-C--:B------:R-:W-:Y:S02]  /*8100*/  @!P5 IADD3 R28, P3, R28, R14.reuse, RZ ;  /* 0x0000000e1c1cd210 */ /* 0x080fe40007f7e0ff */
[-C--:B------:R-:W-:Y:S01]  /*8110*/  @!P1 IADD3 R30, P4, R32, R3.reuse, RZ ;  /* 0x00000003201e9210 */ /* 0x080fe20007f9e0ff */
[--C-:B-1----:R-:W-:Y:S01]  /*8120*/  @!P5 IMAD.X R7, R0, 0x1, R9.reuse, P2 ;  /* 0x000000010007d824 */ /* 0x102fe200010e0609 */
[-C--:B------:R-:W-:Y:S01]  /*8130*/  @!P1 IADD3 R32, P2, R32, R14.reuse, RZ ;  /* 0x0000000e20209210 */ /* 0x080fe20007f5e0ff */
[----:B------:R-:W-:Y:S01]  /*8140*/  @!P5 IMAD.X R29, R4, 0x1, R9, P3 ;  /* 0x00000001041dd824 */ /* 0x000fe200018e0609 */
[C---:B------:R-:W-:Y:S01]  /*8150*/  @!P0 IADD3 R34, P3, R15.reuse, R3, RZ ;  /* 0x000000030f228210 */ /* 0x040fe20007f7e0ff */
[----:B------:R-:W-:Y:S01]  /*8160*/  @!P1 IMAD.X R31, R0, 0x1, R41, P4 ;  /* 0x00000001001f9824 */ /* 0x000fe200020e0629 */
[----:B------:R-:W-:-:S02]  /*8170*/  @!P0 IADD3 R14, P4, R15, R14, RZ ;  /* 0x0000000e0f0e8210 */ /* 0x000fc40007f9e0ff */
[----:B------:R-:W-:Y:S01]  /*8180*/  CS2R R8, SRZ ;  /* 0x0000000000087805 */ /* 0x000fe2000001ff00 */
[----:B------:R-:W-:Y:S01]  /*8190*/  @!P1 IMAD.X R33, R4, 0x1, R41, P2 ;  /* 0x0000000104219824 */ /* 0x000fe200010e0629 */
[----:B------:R0:W5:Y:S01]  /*81a0*/  @!P5 LD.E.64 R24, desc[UR42][R6.64] ;  /* 0x0000002a0618d980 */ /* 0x000162000c101b00 */
[--C-:B------:R-:W-:Y:S02]  /*81b0*/  @!P0 IMAD.X R35, R0, 0x1, R40.reuse, P3 ;  /* 0x0000000100238824 */ /* 0x100fe400018e0628 */
[----:B------:R-:W-:Y:S01]  /*81c0*/  @!P0 IMAD.X R15, R4, 0x1, R40, P4 ;  /* 0x00000001040f8824 */ /* 0x000fe200020e0628 */
[----:B------:R0:W5:Y:S04]  /*81d0*/  @!P5 LD.E.64 R26, desc[UR42][R28.64] ;  /* 0x0000002a1c1ad980 */ /* 0x000168000c101b00 */
[----:B------:R0:W5:Y:S04]  /*81e0*/  @!P1 LD.E.64 R12, desc[UR42][R30.64] ;  /* 0x0000002a1e0c9980 */ /* 0x000168000c101b00 */
[----:B------:R0:W5:Y:S04]  /*81f0*/  @!P1 LD.E.64 R20, desc[UR42][R32.64] ;  /* 0x0000002a20149980 */ /* 0x000168000c101b00 */
[----:B------:R0:W5:Y:S04]  /*8200*/  @!P0 LD.E.64 R10, desc[UR42][R34.64] ;  /* 0x0000002a220a8980 */ /* 0x000168000c101b00 */
[----:B------:R0:W5:Y:S02]  /*8210*/  @!P0 LD.E.64 R8, desc[UR42][R14.64] ;  /* 0x0000002a0e088980 */ /* 0x000164000c101b00 */
.L_x_1363:
[----:B------:R-:W-:Y:S05]  /*8220*/  BSYNC B1 ;  /* 0x0000000000017941 */ /* 0x000fea0003800000 */
.L_x_1362:
[----:B------:R-:W1:Y:S01]  /*8230*/  SYNCS.PHASECHK.TRANS64.TRYWAIT P0, [R18+URZ+0x19c00], R5 ;  /* 0x019c0005120075a7 */ /* 0x000e62000800017f */
[----:B------:R-:W-:Y:S01]  /*8240*/  IMAD R153, R153, -0xc0, R38 ;  /* 0xffffff4099997824 */ /* 0x000fe200078e0226 */
[----:B------:R-:W-:Y:S04]  /*8250*/  BSSY B1, `(.L_x_1364) ;  /* 0x0000004000017945 */ /* 0x000fe80003800000 */
[----:B------:R-:W-:-:S04]  /*8260*/  VIMNMX R153, R153, 0xc0, PT ;  /* 0x000000c099997848 */ /* 0x000fc80003fe0100 */
[----:B------:R-:W-:Y:S01]  /*8270*/  ISETP.GE.AND P1, PT, R39, R153, PT ;  /* 0x000000992700720c */ /* 0x000fe20003f26270 */
[----:B-1----:R-:W-:-:S12]  /*8280*/  @!P0 BRA `(.L_x_1365) ;  /* 0x0000019c00308947 */ /* 0x002fd80003800000 */
.L_x_1659:
[----:B------:R-:W-:Y:S05]  /*8290*/  BSYNC B1 ;  /* 0x0000000000017941 */ /* 0x000fea0003800000 */
.L_x_1364:
[----:B------:R-:W-:Y:S05]  /*82a0*/  @P1 BRA `(.L_x_1366) ;  /* 0x0000003c00441947 */ /* 0x000fea0003800000 */
[----:B0-----:R-:W4:Y:S01]  /*82b0*/  LDL.64 R6, [R1+0x20] ;  /* 0x0000200001067983 */ /* 0x001f220000100a00 */
[----:B------:R-:W4:Y:S03]  /*82c0*/  LDC R0, c[0x0][0x3f4] ;  /* 0x0000fd00ff007b82 */ /* 0x000f260000000800 */
[----:B---3--:R-:W3:Y:S04]  /*82d0*/  LDL R4, [R1+0x3c] ;  /* 0x00003c0001047983 */ /* 0x008ee80000100800 */
[----:B--2---:R-:W2:Y:S01]  /*82e0*/  LDL R3, [R1+0x40] ;  /* 0x0000400001037983 */ /* 0x004ea20000100800 */
[----:B------:R-:W-:Y:S01]  /*82f0*/  BSSY B1, `(.L_x_1367) ;  /* 0x000007b000017945 */ /* 0x000fe20003800000 */
[----:B----4-:R-:W-:-:S02]  /*8300*/  ISETP.GE.AND P0, PT, R6, R0, PT ;  /* 0x000000000600720c */ /* 0x010fc40003f06270 */
[-C--:B---3--:R-:W-:Y:S02]  /*8310*/  ISETP.GE.AND P1, PT, R4, R0.reuse, PT ;  /* 0x000000000400720c */ /* 0x088fe40003f26270 */
[----:B--2---:R-:W-:-:S09]  /*8320*/  ISETP.GE.AND P2, PT, R3, R0, PT ;  /* 0x000000000300720c */ /* 0x004fd20003f46270 */
[----:B------:R-:W-:Y:S05]  /*8330*/  @P0 BRA `(.L_x_1368) ;  /* 0x0000000400d80947 */ /* 0x000fea0003800000 */
[----:B-1----:R-:W0:Y:S01]  /*8340*/  LDS.128 R4, [R37+0xf000] ;  /* 0x00f0000025047984 */ /* 0x002e220000000c00 */
[----:B-----5:R-:W-:Y:S02]  /*8350*/  SHF.R.U32.HI R15, RZ, 0x8, R25 ;  /* 0x00000008ff0f7819 */ /* 0x020fe40000011619 */
[----:B------:R-:W-:Y:S02]  /*8360*/  LOP3.LUT R14, R25, 0xff, RZ, 0xc0, !PT ;  /* 0x000000ff190e7812 */ /* 0x000fe400078ec0ff */
[----:B------:R-:W-:Y:S02]  /*8370*/  LOP3.LUT R15, R15, 0xff, RZ, 0xc0, !PT ;  /* 0x000000ff0f0f7812 */ /* 0x000fe400078ec0ff */
[----:B------:R-:W-:Y:S02]  /*8380*/  SHF.R.U32.HI R31, RZ, 0x8, R27 ;  /* 0x00000008ff1f7819 */ /* 0x000fe4000001161b */
[----:B------:R-:W-:Y:S02]  /*8390*/  SHF.R.U32.HI R3, RZ, 0x8, R24 ;  /* 0x00000008ff037819 */ /* 0x000fe40000011618 */
[----:B------:R-:W-:-:S02]  /*83a0*/  PRMT R14, R15, 0x7604, R14 ;  /* 0x000076040f0e7816 */ /* 0x000fc4000000000e */
[----:B------:R-:W-:Y:S02]  /*83b0*/  LOP3.LUT R28, R27, 0xff, RZ, 0xc0, !PT ;  /* 0x000000ff1b1c7812 */ /* 0x000fe400078ec0ff */
[----:B------:R-:W-:Y:S02]  /*83c0*/  LOP3.LUT R31, R31, 0xff, RZ, 0xc0, !PT ;  /* 0x000000ff1f1f7812 */ /* 0x000fe400078ec0ff */
[----:B------:R-:W-:Y:S02]  /*83d0*/  SHF.R.U32.HI R30, RZ, 0x10, R27 ;  /* 0x00000010ff1e7819 */ /* 0x000fe4000001161b */
[----:B------:R-:W-:Y:S02]  /*83e0*/  LOP3.LUT R0, R24, 0xff, RZ, 0xc0, !PT ;  /* 0x000000ff18007812 */ /* 0x000fe400078ec0ff */
[----:B------:R-:W-:Y:S02]  /*83f0*/  LOP3.LUT R3, R3, 0xff, RZ, 0xc0, !PT ;  /* 0x000000ff03037812 */ /* 0x000fe400078ec0ff */
[----:B------:R-:W-:-:S02]  /*8400*/  SHF.R.U32.HI R32, RZ, 0x10, R25 ;  /* 0x00000010ff207819 */ /* 0x000fc40000011619 */
[----:B------:R-:W-:Y:S02]  /*8410*/  SHF.R.U32.HI R15, RZ, 0x8, R26 ;  /* 0x00000008ff0f7819 */ /* 0x000fe4000001161a */
[----:B------:R-:W-:Y:S01]  /*8420*/  PRMT R28, R31, 0x7604, R28 ;  /* 0x000076041f1c7816 */ /* 0x000fe2000000001c */
[----:B------:R-:W-:Y:S01]  /*8430*/  IMAD.U32 R31, R30, 0x10000, RZ ;  /* 0x000100001e1f7824 */ /* 0x000fe200078e00ff */
[----:B------:R-:W-:Y:S02]  /*8440*/  PRMT R3, R3, 0x7604, R0 ;  /* 0x0000760403037816 */ /* 0x000fe40000000000 */
[----:B------:R-:W-:Y:S01]  /*8450*/  LOP3.LUT R29, R15, 0xff, RZ, 0xc0, !PT ;  /* 0x000000ff0f1d7812 */ /* 0x000fe200078ec0ff */
[----:B------:R-:W-:Y:S01]  /*8460*/  IMAD.U32 R15, R32, 0x10000, RZ ;  /* 0x00010000200f7824 */ /* 0x000fe200078e00ff */
[----:B------:R-:W-:Y:S02]  /*8470*/  LOP3.LUT R0, R26, 0xff, RZ, 0xc0, !PT ;  /* 0x000000ff1a007812 */ /* 0x000fe400078ec0ff */
[----:B------:R-:W-:-:S02]  /*8480*/  LOP3.LUT R31, R28, 0xff0000, R31, 0xf8, !PT ;  /* 0x00ff00001c1f7812 */ /* 0x000fc400078ef81f */
[----:B------:R-:W-:Y:S02]  /*8490*/  PRMT R29, R29, 0x7604, R0 ;  /* 0x000076041d1d7816 */ /* 0x000fe40000000000 */
[----:B------:R-:W-:Y:S02]  /*84a0*/  LOP3.LUT R15, R14, 0xff0000, R15, 0xf8, !PT ;  /* 0x00ff00000e0f7812 */ /* 0x000fe400078ef80f */
[--C-:B------:R-:W-:Y:S02]  /*84b0*/  LOP3.LUT R29, R29, 0xff0000, R26.reuse, 0xf8, !PT ;  /* 0x00ff00001d1d7812 */ /* 0x100fe400078ef81a */
[----:B------:R-:W-:Y:S02]  /*84c0*/  LOP3.LUT R31, R31, 0xff000000, R27, 0xf8, !PT ;  /* 0xff0000001f1f7812 */ /* 0x000fe400078ef81b */
[----:B------:R-:W-:Y:S02]  /*84d0*/  LOP3.LUT R27, R15, 0xff000000, R25, 0xf8, !PT ;  /* 0xff0000000f1b7812 */ /* 0x000fe400078ef819 */
[----:B------:R-:W-:-:S02]  /*84e0*/  LOP3.LUT R30, R29, 0xff000000, R26, 0xf8, !PT ;  /* 0xff0000001d1e7812 */ /* 0x000fc400078ef81a */
[--C-:B------:R-:W-:Y:S02]  /*84f0*/  LOP3.LUT R3, R3, 0xff0000, R24.reuse, 0xf8, !PT ;  /* 0x00ff000003037812 */ /* 0x100fe400078ef818 */
[-C--:B0-----:R-:W-:Y:S02]  /*8500*/  F2FP.F16.E4M3.UNPACK_B R0, R6.reuse.H1 ;  /* 0x00000006ff00723e */ /* 0x081fe400030006ff */
[----:B------:R-:W-:Y:S02]  /*8510*/  F2FP.F16.E4M3.UNPACK_B R32, R31 ;  /* 0x0000001fff20723e */ /* 0x000fe400020006ff */
[----:B------:R-:W-:Y:S01]  /*8520*/  F2FP.F16.E4M3.UNPACK_B R26, R27 ;  /* 0x0000001bff1a723e */ /* 0x000fe200020006ff */
[----:B------:R-:W-:Y:S01]  /*8530*/  HADD2.F32 R15, -RZ, R0.H1_H1 ;  /* 0x30000000ff0f7230 */ /* 0x000fe20000004100 */
        /* <DEDUP_REMOVED lines=8> */
[----:B------:R-:W-:Y:S01]  /*85c0*/  F2FP.F16.E4M3.UNPACK_B R6, R5 ;  /* 0x00000005ff06723e */ /* 0x000fe200020006ff */
        /* <DEDUP_REMOVED lines=16> */
[----:B------:R-:W-:Y:S01]  /*86d0*/  FFMA.FTZ R34, R3, R32, R29 ;  /* 0x0000002003227223 */ /* 0x000fe2000001001d */
[----:B------:R-:W-:Y:S01]  /*86e0*/  HADD2.F32 R14, -RZ, R27.H0_H0 ;  /* 0x2000001bff0e7230 */ /* 0x000fe20000004100 */
[----:B------:R-:W-:Y:S01]  /*86f0*/  F2FP.F16.E4M3.UNPACK_B R4, R4.H1 ;  /* 0x00000004ff04723e */ /* 0x000fe200030006ff */
        /* <DEDUP_REMOVED lines=11> */
[-C--:B------:R-:W-:Y:S01]  /*87b0*/  FMUL.FTZ R24, R3, R14.reuse ;  /* 0x0000000e03187220 */ /* 0x080fe20000410000 */
[----:B------:R-:W-:Y:S02]  /*87c0*/  HADD2.F32 R5, -RZ, R4.H1_H1 ;  /* 0x30000004ff057230 */ /* 0x000fe40000004100 */
        /* <DEDUP_REMOVED lines=8> */
[C---:B------:R-:W-:Y:S01]  /*8850*/  FMUL.FTZ R25, R5.reuse, R26 ;  /* 0x0000001a05197220 */ /* 0x040fe20000410000 */
[----:B------:R-:W-:Y:S02]  /*8860*/  HADD2.F32 R3, -RZ, R0.H1_H1 ;  /* 0x30000000ff037230 */ /* 0x000fe40000004100 */
[----:B------:R-:W-:Y:S02]  /*8870*/  HADD2.F32 R14, -RZ, R14.H0_H0 ;  /* 0x2000000eff0e7230 */ /* 0x000fe40000004100 */
[-C--:B------:R-:W-:Y:S01]  /*8880*/  FMUL.FTZ R29, R5, R15.reuse ;  /* 0x0000000f051d7220 */ /* 0x080fe20000410000 */
[----:B------:R-:W-:Y:S02]  /*8890*/  HADD2.F32 R4, -RZ, R4.H0_H0 ;  /* 0x20000004ff047230 */ /* 0x000fe40000004100 */
[C---:B------:R-:W-:Y:S01]  /*88a0*/  FMUL.FTZ R5, R3.reuse, R24 ;  /* 0x0000001803057220 */ /* 0x040fe20000410000 */
[----:B------:R-:W-:Y:S02]  /*88b0*/  HADD2.F32 R0, -RZ, R0.H0_H0 ;  /* 0x20000000ff007230 */ /* 0x000fe40000004100 */
[----:B------:R-:W-:Y:S01]  /*88c0*/  FMUL.FTZ R3, R3, R14 ;  /* 0x0000000e03037220 */ /* 0x000fe20000410000 */
[C---:B------:R-:W-:Y:S01]  /*88d0*/  FFMA.FTZ R27, R4.reuse, R15, -R25 ;  /* 0x0000000f041b7223 */ /* 0x040fe20000010819 */
[----:B------:R-:W-:Y:S01]  /*88e0*/  FFMA.FTZ R26, R4, R26, R29 ;  /* 0x0000001a041a7223 */ /* 0x000fe2000001001d */
[C---:B------:R-:W-:Y:S01]  /*88f0*/  FFMA.FTZ R25, R0.reuse, R14, -R5 ;  /* 0x0000000e00197223 */ /* 0x040fe20000010805 */
[----:B------:R-:W-:Y:S01]  /*8900*/  FFMA.FTZ R24, R0, R24, R3 ;  /* 0x0000001800187223 */ /* 0x000fe20000010003 */
[----:B------:R-:W-:-:S02]  /*8910*/  HADD2.F32 R4, -RZ, R28.H1_H1 ;  /* 0x3000001cff047230 */ /* 0x000fc40000004100 */
[--C-:B------:R-:W-:Y:S02]  /*8920*/  HADD2.F32 R3, -RZ, R7.reuse.H1_H1 ;  /* 0x30000007ff037230 */ /* 0x100fe40000004100 */
        /* <DEDUP_REMOVED lines=23> */
.L_x_1368:
[----:B------:R-:W-:Y:S05]  /*8aa0*/  BSYNC B1 ;  /* 0x0000000000017941 */ /* 0x000fea0003800000 */
.L_x_1367:
[----:B------:R-:W-:Y:S04]  /*8ab0*/  BSSY B1, `(.L_x_1369) ;  /* 0x000007c000017945 */ /* 0x000fe80003800000 */
[----:B------:R-:W-:Y:S05]  /*8ac0*/  @P1 BRA `(.L_x_1370) ;  /* 0x0000000400e81947 */ /* 0x000fea0003800000 */
[----:B01----:R-:W0:Y:S01]  /*8ad0*/  LDS.128 R4, [R37+0x10800] ;  /* 0x0108000025047984 */ /* 0x003e220000000c00 */
[----:B-----5:R-:W-:Y:S02]  /*8ae0*/  SHF.R.U32.HI R26, RZ, 0x8, R21 ;  /* 0x00000008ff1a7819 */ /* 0x020fe40000011615 */
[----:B------:R-:W-:Y:S02]  /*8af0*/  SHF.R.U32.HI R14, RZ, 0x8, R13 ;  /* 0x00000008ff0e7819 */ /* 0x000fe4000001160d */
[----:B------:R-:W-:Y:S02]  /*8b00*/  SHF.R.U32.HI R24, RZ, 0x8, R20 ;  /* 0x00000008ff187819 */ /* 0x000fe40000011614 */
        /* <DEDUP_REMOVED lines=27> */
[----:B------:R-:W-:Y:S02]  /*8cc0*/  LOP3.LUT R26, R25, 0xff000000, R20, 0xf8, !PT ;  /* 0xff000000191a7812 */ /* 0x000fe400078ef814 */
        /* <DEDUP_REMOVED lines=90> */
.L_x_1370:
[----:B------:R-:W-:Y:S05]  /*9270*/  BSYNC B1 ;  /* 0x0000000000017941 */ /* 0x000fea0003800000 */
.L_x_1369:
[----:B------:R-:W-:Y:S05]  /*9280*/  @P2 BRA `(.L_x_1366) ;  /* 0x0000002c004c2947 */ /* 0x000fea0003800000 */
[----:B012---:R-:W0:Y:S01]  /*9290*/  LDS.128 R4, [R37+0x12000] ;  /* 0x0120000025047984 */ /* 0x007e220000000c00 */
[----:B-----5:R-:W-:Y:S02]  /*92a0*/  SHF.R.U32.HI R13, RZ, 0x8, R11 ;  /* 0x00000008ff0d7819 */ /* 0x020fe4000001160b */
[----:B------:R-:W-:Y:S02]  /*92b0*/  LOP3.LUT R12, R11, 0xff, RZ, 0xc0, !PT ;  /* 0x000000ff0b0c7812 */ /* 0x000fe400078ec0ff */
[----:B------:R-:W-:Y:S02]  /*92c0*/  LOP3.LUT R13, R13, 0xff, RZ, 0xc0, !PT ;  /* 0x000000ff0d0d7812 */ /* 0x000fe400078ec0ff */
[----:B------:R-:W-:Y:S02]  /*92d0*/  SHF.R.U32.HI R21, RZ, 0x8, R9 ;  /* 0x00000008ff157819 */ /* 0x000fe40000011609 */
[----:B------:R-:W-:Y:S02]  /*92e0*/  PRMT R12, R13, 0x7604, R12 ;  /* 0x000076040d0c7816 */ /* 0x000fe4000000000c */
[----:B------:R-:W-:-:S02]  /*92f0*/  SHF.R.U32.HI R24, RZ, 0x10, R11 ;  /* 0x00000010ff187819 */ /* 0x000fc4000001160b */
[----:B------:R-:W-:Y:S02]  /*9300*/  SHF.R.U32.HI R13, RZ, 0x8, R8 ;  /* 0x00000008ff0d7819 */ /* 0x000fe40000011608 */
[----:B------:R-:W-:Y:S02]  /*9310*/  LOP3.LUT R14, R9, 0xff, RZ, 0xc0, !PT ;  /* 0x000000ff090e7812 */ /* 0x000fe400078ec0ff */
[----:B------:R-:W-:Y:S02]  /*9320*/  LOP3.LUT R21, R21, 0xff, RZ, 0xc0, !PT ;  /* 0x000000ff15157812 */ /* 0x000fe400078ec0ff */
[----:B------:R-:W-:Y:S02]  /*9330*/  SHF.R.U32.HI R20, RZ, 0x10, R9 ;  /* 0x00000010ff147819 */ /* 0x000fe40000011609 */
[----:B------:R-:W-:Y:S02]  /*9340*/  SHF.R.U32.HI R3, RZ, 0x8, R10 ;  /* 0x00000008ff037819 */ /* 0x000fe4000001160a */
[----:B------:R-:W-:Y:S01]  /*9350*/  LOP3.LUT R15, R13, 0xff, RZ, 0xc0, !PT ;  /* 0x000000ff0d0f7812 */ /* 0x000fe200078ec0ff */
[----:B------:R-:W-:Y:S01]  /*9360*/  IMAD.U32 R13, R24, 0x10000, RZ ;  /* 0x00010000180d7824 */ /* 0x000fe200078e00ff */
[----:B------:R-:W-:Y:S01]  /*9370*/  PRMT R14, R21, 0x7604, R14 ;  /* 0x00007604150e7816 */ /* 0x000fe2000000000e */
[----:B------:R-:W-:Y:S01]  /*9380*/  IMAD.U32 R21, R20, 0x10000, RZ ;  /* 0x0001000014157824 */ /* 0x000fe200078e00ff */
[----:B------:R-:W-:-:S02]  /*9390*/  LOP3.LUT R0, R10, 0xff, RZ, 0xc0, !PT ;  /* 0x000000ff0a007812 */ /* 0x000fc400078ec0ff */
[----:B------:R-:W-:Y:S02]  /*93a0*/  LOP3.LUT R3, R3, 0xff, RZ, 0xc0, !PT ;  /* 0x000000ff03037812 */ /* 0x000fe400078ec0ff */
[----:B------:R-:W-:Y:S02]  /*93b0*/  LOP3.LUT R13, R12, 0xff0000, R13, 0xf8, !PT ;  /* 0x00ff00000c0d7812 */ /* 0x000fe400078ef80d */
[----:B------:R-:W-:Y:S02]  /*93c0*/  PRMT R3, R3, 0x7604, R0 ;  /* 0x0000760403037816 */ /* 0x000fe40000000000 */
[----:B------:R-:W-:Y:S02]  /*93d0*/  LOP3.LUT R0, R8, 0xff, RZ, 0xc0, !PT ;  /* 0x000000ff08007812 */ /* 0x000fe400078ec0ff */
[----:B------:R-:W-:Y:S02]  /*93e0*/  LOP3.LUT R21, R14, 0xff0000, R21, 0xf8, !PT ;  /* 0x00ff00000e157812 */ /* 0x000fe400078ef815 */
[----:B------:R-:W-:-:S02]  /*93f0*/  PRMT R15, R15, 0x7604, R0 ;  /* 0x000076040f0f7816 */ /* 0x000fc40000000000 */
[----:B------:R-:W-:Y:S02]  /*9400*/  LOP3.LUT R21, R21, 0xff000000, R9, 0xf8, !PT ;  /* 0xff00000015157812 */ /* 0x000fe400078ef809 */
[----:B------:R-:W-:Y:S02]  /*9410*/  LOP3.LUT R13, R13, 0xff000000, R11, 0xf8, !PT ;  /* 0xff0000000d0d7812 */ /* 0x000fe400078ef80b */
[----:B------:R-:W-:Y:S02]  /*9420*/  LOP3.LUT R3, R3, 0xff0000, R10, 0xf8, !PT ;  /* 0x00ff000003037812 */ /* 0x000fe400078ef80a */
[----:B0-----:R-:W-:Y:S02]  /*9430*/  F2FP.F16.E4M3.UNPACK_B R0, R6.H1 ;  /* 0x00000006ff00723e */ /* 0x001fe400030006ff */
[----:B------:R-:W-:Y:S02]  /*9440*/  LOP3.LUT R15, R15, 0xff0000, R8, 0xf8, !PT ;  /* 0x00ff00000f0f7812 */ /* 0x000fe400078ef808 */
[----:B------:R-:W-:Y:S01]  /*9450*/  F2FP.F16.E4M3.UNPACK_B R24, R21 ;  /* 0x00000015ff18723e */ /* 0x000fe200020006ff */
[----:B------:R-:W-:Y:S01]  /*9460*/  HADD2.F32 R9, -RZ, R0.H1_H1 ;  /* 0x30000000ff097230 */ /* 0x000fe20000004100 */
[----:B------:R-:W-:-:S02]  /*9470*/  F2FP.F16.E4M3.UNPACK_B R14, R13 ;  /* 0x0000000dff0e723e */ /* 0x000fc400020006ff */
[----:B------:R-:W-:Y:S01]  /*9480*/  LOP3.LUT R12, R3, 0xff000000, R10, 0xf8, !PT ;  /* 0xff000000030c7812 */ /* 0x000fe200078ef80a */
[----:B------:R-:W-:Y:S01]  /*9490*/  HADD2.F32 R25, -RZ, R24.H1_H1 ;  /* 0x30000018ff197230 */ /* 0x000fe20000004100 */
[----:B------:R-:W-:Y:S01]  /*94a0*/  LOP3.LUT R20, R15, 0xff000000, R8, 0xf8, !PT ;  /* 0xff0000000f147812 */ /* 0x000fe200078ef808 */
[----:B------:R-:W-:Y:S01]  /*94b0*/  HADD2.F32 R15, -RZ, R14.H1_H1 ;  /* 0x3000000eff0f7230 */ /* 0x000fe20000004100 */
[----:B------:R-:W-:Y:S01]  /*94c0*/  F2FP.F16.E4M3.UNPACK_B R3, R6 ;  /* 0x00000006ff03723e */ /* 0x000fe200020006ff */
[----:B------:R-:W-:Y:S01]  /*94d0*/  HADD2.F32 R8, -RZ, R0.H0_H0 ;  /* 0x20000000ff087230 */ /* 0x000fe20000004100 */
[----:B------:R-:W-:Y:S01]  /*94e0*/  F2FP.F16.E4M3.UNPACK_B R10, R7 ;  /* 0x00000007ff0a723e */ /* 0x000fe200020006ff */
[C---:B------:R-:W-:Y:S01]  /*94f0*/  FMUL.FTZ R27, R9.reuse, R25 ;  /* 0x00000019091b7220 */ /* 0x040fe20000410000 */
[----:B------:R-:W-:Y:S01]  /*9500*/  F2FP.F16.E4M3.UNPACK_B R11, R7.H1 ;  /* 0x00000007ff0b723e */ /* 0x000fe200030006ff */
[----:B------:R-:W-:Y:S01]  /*9510*/  FMUL.FTZ R26, R9, R15 ;  /* 0x0000000f091a7220 */ /* 0x000fe20000410000 */
[-C--:B------:R-:W-:Y:S01]  /*9520*/  F2FP.F16.E4M3.UNPACK_B R6, R5.reuse ;  /* 0x00000005ff06723e */ /* 0x080fe200020006ff */
[----:B------:R-:W-:Y:S01]  /*9530*/  HADD2.F32 R24, -RZ, R24.H0_H0 ;  /* 0x20000018ff187230 */ /* 0x000fe20000004100 */
[----:B------:R-:W-:Y:S01]  /*9540*/  F2FP.F16.E4M3.UNPACK_B R7, R5.H1 ;  /* 0x00000005ff07723e */ /* 0x000fe200030006ff */
[----:B------:R-:W-:Y:S01]  /*9550*/  HADD2.F32 R5, -RZ, R3.H1_H1 ;  /* 0x30000003ff057230 */ /* 0x000fe20000004100 */
[----:B------:R-:W-:Y:S01]  /*9560*/  F2FP.F16.E4M3.UNPACK_B R21, R21.H1 ;  /* 0x00000015ff15723e */ /* 0x000fe200030006ff */
[----:B------:R-:W-:-:S02]  /*9570*/  HADD2.F32 R14, -RZ, R14.H0_H0 ;  /* 0x2000000eff0e7230 */ /* 0x000fc40000004100 */
[C---:B------:R-:W-:Y:S01]  /*9580*/  FFMA.FTZ R27, R8.reuse, R15, -R27 ;  /* 0x0000000f081b7223 */ /* 0x040fe2000001081b */
[----:B------:R-:W-:Y:S01]  /*9590*/  FFMA.FTZ R26, R8, R25, R26 ;  /* 0x00000019081a7223 */ /* 0x000fe2000001001a */
[----:B------:R-:W-:Y:S01]  /*95a0*/  HADD2.F32 R3, -RZ, R3.H0_H0 ;  /* 0x20000003ff037230 */ /* 0x000fe20000004100 */
[----:B------:R-:W-:Y:S01]  /*95b0*/  F2FP.F16.E4M3.UNPACK_B R13, R13.H1 ;  /* 0x0000000dff0d723e */ /* 0x000fe200030006ff */
[C---:B------:R-:W-:Y:S01]  /*95c0*/  FMUL.FTZ R8, R5.reuse, R24 ;  /* 0x0000001805087220 */ /* 0x040fe20000410000 */
[----:B------:R-:W-:Y:S01]  /*95d0*/  FMUL.FTZ R15, R5, R14 ;  /* 0x0000000e050f7220 */ /* 0x000fe20000410000 */
[--C-:B------:R-:W-:Y:S01]  /*95e0*/  HADD2.F32 R5, -RZ, R10.reuse.H1_H1 ;  /* 0x3000000aff057230 */ /* 0x100fe20000004100 */
[----:B------:R-:W-:Y:S01]  /*95f0*/  F2FP.F16.E4M3.UNPACK_B R0, R4 ;  /* 0x00000004ff00723e */ /* 0x000fe200020006ff */
[----:B------:R-:W-:Y:S02]  /*9600*/  HADD2.F32 R9, -RZ, R21.H0_H0 ;  /* 0x20000015ff097230 */ /* 0x000fe40000004100 */
[C---:B------:R-:W-:Y:S01]  /*9610*/  FFMA.FTZ R25, R3.reuse, R14, -R8 ;  /* 0x0000000e03197223 */ /* 0x040fe20000010808 */
[----:B------:R-:W-:Y:S01]  /*9620*/  FFMA.FTZ R24, R3, R24, R15 ;  /* 0x0000001803187223 */ /* 0x000fe2000001000f */
[----:B------:R-:W-:Y:S01]  /*9630*/  HADD2.F32 R8, -RZ, R13.H0_H0 ;  /* 0x2000000dff087230 */ /* 0x000fe20000004100 */
[----:B------:R-:W-:Y:S01]  /*9640*/  F2FP.F16.E4M3.UNPACK_B R4, R4.H1 ;  /* 0x00000004ff04723e */ /* 0x000fe200030006ff */
        /* <DEDUP_REMOVED lines=57> */
[----:B------:R0:W-:Y:S01]  /*99e0*/  STS.128 [R37+0x12000], R4 ;  /* 0x0120000425007388 */ /* 0x0001e20000000c00 */
[----:B------:R-:W-:Y:S05]  /*99f0*/  BRA `(.L_x_1366) ;  /* 0x0000002400707947 */ /* 0x000fea0003800000 */
.L_x_1360:
[----:B------:R-:W0:Y:S01]  /*9a00*/  LDC R28, c[0x0][0x448] ;  /* 0x00011200ff1c7b82 */ /* 0x000e220000000800 */
[----:B------:R-:W-:Y:S01]  /*9a10*/  IMAD.MOV.U32 R9, RZ, RZ, R10 ;  /* 0x000000ffff097224 */ /* 0x000fe200078e000a */
[----:B------:R-:W-:Y:S01]  /*9a20*/  ULDC.64 UR4, c[0x0][0x3f8] ;  /* 0x0000fe0000047ab9 */ /* 0x000fe20000000a00 */
[----:B------:R-:W-:Y:S01]  /*9a30*/  IMAD.MOV.U32 R4, RZ, RZ, R26 ;  /* 0x000000ffff047224 */ /* 0x000fe200078e001a */
[----:B------:R-:W-:Y:S01]  /*9a40*/  ULDC.64 UR6, c[0x0][0x408] ;  /* 0x0001020000067ab9 */ /* 0x000fe20000000a00 */
[----:B------:R-:W-:Y:S01]  /*9a50*/  IMAD.MOV.U32 R5, RZ, RZ, R29 ;  /* 0x000000ffff057224 */ /* 0x000fe200078e001d */
[----:B------:R-:W-:Y:S01]  /*9a60*/  ULDC.64 UR8, c[0x0][0x400] ;  /* 0x0001000000087ab9 */ /* 0x000fe20000000a00 */
[----:B------:R-:W-:Y:S02]  /*9a70*/  IMAD.MOV.U32 R6, RZ, RZ, R24 ;  /* 0x000000ffff067224 */ /* 0x000fe400078e0018 */
[----:B------:R-:W-:Y:S01]  /*9a80*/  IMAD.MOV.U32 R7, RZ, RZ, R31 ;  /* 0x000000ffff077224 */ /* 0x000fe200078e001f */
[----:B0-----:R-:W-:-:S13]  /*9a90*/  ISETP.NE.AND P0, PT, R28, 0x1, PT ;  /* 0x000000011c00780c */ /* 0x001fda0003f05270 */
[----:B------:R-:W0:Y:S08]  /*9aa0*/  @P0 LDC R3, c[0x0][0x44c] ;  /* 0x00011300ff030b82 */ /* 0x000e300000000800 */
[----:B------:R-:W1:Y:S01]  /*9ab0*/  @P0 LDC R0, c[0x0][0x450] ;  /* 0x00011400ff000b82 */ /* 0x000e620000000800 */
[----:B0-----:R-:W-:-:S05]  /*9ac0*/  @P0 IMAD.HI.U32 R3, R10, R3, RZ ;  /* 0x000000030a030227 */ /* 0x001fca00078e00ff */
[----:B-1----:R-:W-:-:S04]  /*9ad0*/  @P0 SHF.R.U32.HI R9, RZ, R0, R3 ;  /* 0x00000000ff090219 */ /* 0x002fc80000011603 */
[----:B------:R-:W-:Y:S01]  /*9ae0*/  SHF.R.S32.HI R0, RZ, 0x1f, R9 ;  /* 0x0000001fff007819 */ /* 0x000fe20000011409 */
[----:B------:R-:W-:-:S04]  /*9af0*/  IMAD.WIDE.U32 R4, R9, UR4, R4 ;  /* 0x0000000409047c25 */ /* 0x000fc8000f8e0004 */
[----:B------:R-:W-:Y:S02]  /*9b00*/  IMAD R8, R0, UR4, RZ ;  /* 0x0000000400087c24 */ /* 0x000fe4000f8e02ff */
[----:B------:R-:W-:-:S04]  /*9b10*/  IMAD.WIDE.U32 R6, R9, UR6, R6 ;  /* 0x0000000609067c25 */ /* 0x000fc8000f8e0006 */
[----:B------:R-:W-:Y:S01]  /*9b20*/  IMAD R0, R0, UR6, RZ ;  /* 0x0000000600007c24 */ /* 0x000fe2000f8e02ff */
[----:B------:R-:W-:Y:S01]  /*9b30*/  IADD3 R21, P1, R6, UR8, RZ ;  /* 0x0000000806157c10 */ /* 0x000fe2000ff3e0ff */
[C---:B------:R-:W-:Y:S01]  /*9b40*/  IMAD R13, R9.reuse, UR5, R8 ;  /* 0x00000005090d7c24 */ /* 0x040fe2000f8e0208 */
[----:B------:R-:W-:Y:S01]  /*9b50*/  ULDC.64 UR4, c[0x0][0x3e8] ;  /* 0x0000fa0000047ab9 */ /* 0x000fe20000000a00 */
[----:B------:R-:W-:Y:S01]  /*9b60*/  IMAD R9, R9, UR7, R0 ;  /* 0x0000000709097c24 */ /* 0x000fe2000f8e0200 */
[----:B------:R-:W-:Y:S01]  /*9b70*/  IADD3 R3, P0, R4, UR4, RZ ;  /* 0x0000000404037c10 */ /* 0x000fe2000ff1e0ff */
[----:B------:R-:W-:-:S03]  /*9b80*/  UMOV UR4, 0xffffffff ;  /* 0xffffffff00047882 */ /* 0x000fc60000000000 */
[----:B------:R-:W-:Y:S02]  /*9b90*/  IADD3.X R13, R5, UR5, R13, P0, !PT ;  /* 0x00000005050d7c10 */ /* 0x000fe400087fe40d */
[----:B------:R-:W-:Y:S01]  /*9ba0*/  IADD3.X R20, R7, UR9, R9, P1, !PT ;  /* 0x0000000907147c10 */ /* 0x000fe20008ffe409 */
[----:B------:R-:W-:Y:S06]  /*9bb0*/  BRA.DIV UR4, `(.L_x_1371) ;  /* 0x0000018204f87947 */ /* 0x000fec000b800000 */
[----:B------:R0:W1:Y:S04]  /*9bc0*/  SHFL.IDX PT, R0, R13, RZ, 0x1e1f ;  /* 0x001e1fff0d007589 */ /* 0x00006800000e0000 */
[----:B------:R-:W2:Y:S04]  /*9bd0*/  SHFL.IDX PT, R3, R3, RZ, 0x1e1f ;  /* 0x001e1fff03037589 */ /* 0x000ea800000e0000 */
[----:B------:R-:W3:Y:S04]  /*9be0*/  SHFL.IDX PT, R20, R20, RZ, 0x1e1f ;  /* 0x001e1fff14147589 */ /* 0x000ee800000e0000 */
[----:B0-----:R-:W4:Y:S02]  /*9bf0*/  SHFL.IDX PT, R21, R21, RZ, 0x1e1f ;  /* 0x001e1fff15157589 */ /* 0x001f2400000e0000 */
.L_x_1665:
        /* <DEDUP_REMOVED lines=8> */
[----:B------:R-:W-:Y:S02]  /*9c80*/  CS2R R24, SRZ ;  /* 0x0000000000187805 */ /* 0x000fe4000001ff00 */
        /* <DEDUP_REMOVED lines=19> */
[----:B------:R-:W-:Y:S02]  /*9dc0*/  CS2R R10, SRZ ;  /* 0x00000000000a7805 */ /* 0x000fe4000001ff00 */
[----:B------:R-:W-:Y:S02]  /*9dd0*/  @!P4 SHF.R.S32.HI R5, RZ, 0x1f, R16 ;  /* 0x0000001fff05c819 */ /* 0x000fe40000011410 */
[----:B--2---:R-:W-:-:S02]  /*9de0*/  @!P4 IADD3 R28, P0, R16, R3, RZ ;  /* 0x00000003101cc210 */ /* 0x004fc40007f1e0ff */
[----:B----4-:R-:W-:-:S05]  /*9df0*/  @!P4 IADD3 R30, P1, R16, R21, RZ ;  /* 0x00000015101ec210 */ /* 0x010fca0007f3e0ff */
[--C-:B---3--:R-:W-:Y:S02]  /*9e00*/  @!P4 IMAD.X R31, R20, 0x1, R5.reuse, P1 ;  /* 0x00000001141fc824 */ /* 0x108fe400008e0605 */
[----:B------:R-:W-:Y:S02]  /*9e10*/  @!P5 IMAD.SHL.U32 R4, R29, 0x10, RZ ;  /* 0x000000101d04d824 */ /* 0x000fe400078e00ff */
[----:B-1----:R-:W-:-:S03]  /*9e20*/  @!P4 IMAD.X R29, R0, 0x1, R5, P0 ;  /* 0x00000001001dc824 */ /* 0x002fc600000e0605 */
[C---:B------:R-:W-:Y:S02]  /*9e30*/  @!P5 IADD3 R32, P2, R4.reuse, R3, RZ ;  /* 0x000000030420d210 */ /* 0x040fe40007f5e0ff */
[----:B------:R-:W-:Y:S01]  /*9e40*/  @!P5 IADD3 R34, P3, R4, R21, RZ ;  /* 0x000000150422d210 */ /* 0x000fe20007f7e0ff */
[----:B------:R0:W5:Y:S01]  /*9e50*/  @!P4 LD.E.128 R12, desc[UR42][R28.64] ;  /* 0x0000002a1c0cc980 */ /* 0x000162000c101d00 */
[----:B------:R-:W-:Y:S02]  /*9e60*/  @!P5 SHF.R.S32.HI R3, RZ, 0x1f, R4 ;  /* 0x0000001fff03d819 */ /* 0x000fe40000011404 */
[----:B------:R-:W-:-:S03]  /*9e70*/  CS2R R4, SRZ ;  /* 0x0000000000047805 */ /* 0x000fc6000001ff00 */
[--C-:B------:R-:W-:Y:S02]  /*9e80*/  @!P5 IMAD.X R33, R0, 0x1, R3.reuse, P2 ;  /* 0x000000010021d824 */ /* 0x100fe400010e0603 */
[----:B------:R-:W-:Y:S01]  /*9e90*/  @!P5 IMAD.X R35, R20, 0x1, R3, P3 ;  /* 0x000000011423d824 */ /* 0x000fe200018e0603 */
[----:B------:R0:W5:Y:S04]  /*9ea0*/  @!P4 LD.E.128 R4, desc[UR42][R30.64] ;  /* 0x0000002a1e04c980 */ /* 0x000168000c101d00 */
[----:B------:R0:W5:Y:S04]  /*9eb0*/  @!P5 LD.E.128 R24, desc[UR42][R32.64] ;  /* 0x0000002a2018d980 */ /* 0x000168000c101d00 */
[----:B------:R0:W5:Y:S02]  /*9ec0*/  @!P5 LD.E.128 R8, desc[UR42][R34.64] ;  /* 0x0000002a2208d980 */ /* 0x000164000c101d00 */
.L_x_1373:
[----:B------:R-:W-:Y:S05]  /*9ed0*/  BSYNC B1 ;  /* 0x0000000000017941 */ /* 0x000fea0003800000 */
.L_x_1372:
[----:B-1----:R-:W1:Y:S01]  /*9ee0*/  S2R R0, SR_TID.X ;  /* 0x0000000000007919 */ /* 0x002e620000002100 */
[----:B------:R-:W2:Y:S01]  /*9ef0*/  SYNCS.PHASECHK.TRANS64.TRYWAIT P0, [R18+URZ+0x19c00], R39 ;  /* 0x019c0027120075a7 */ /* 0x000ea2000800017f */
[----:B------:R-:W-:Y:S01]  /*9f00*/  IMAD R153, R153, -0xc0, R38 ;  /* 0xffffff4099997824 */ /* 0x000fe200078e0226 */
[----:B------:R-:W-:Y:S04]  /*9f10*/  BSSY B1, `(.L_x_1374) ;  /* 0x0000007000017945 */ /* 0x000fe80003800000 */
[----:B------:R-:W-:Y:S01]  /*9f20*/  VIMNMX R153, R153, 0xc0, PT ;  /* 0x000000c099997848 */ /* 0x000fe20003fe0100 */
[----:B-1----:R-:W-:-:S05]  /*9f30*/  VIADD R0, R0, 0xffffff80 ;  /* 0xffffff8000007836 */ /* 0x002fca0000000000 */
[----:B------:R-:W-:-:S04]  /*9f40*/  LEA.HI R0, R0, R0, RZ, 0x1 ;  /* 0x0000000000007211 */ /* 0x000fc800078f08ff */
[----:B------:R-:W-:-:S04]  /*9f50*/  SHF.R.S32.HI R0, RZ, 0x1, R0 ;  /* 0x00000001ff007819 */ /* 0x000fc80000011400 */
[----:B------:R-:W-:Y:S01]  /*9f60*/  ISETP.GE.AND P1, PT, R0, R153, PT ;  /* 0x000000990000720c */ /* 0x000fe20003f26270 */
[----:B--2---:R-:W-:-:S12]  /*9f70*/  @!P0 BRA `(.L_x_1375) ;  /* 0x0000018000788947 */ /* 0x004fd80003800000 */
.L_x_1666:
[----:B------:R-:W-:Y:S05]  /*9f80*/  BSYNC B1 ;  /* 0x0000000000017941 */ /* 0x000fea0003800000 */
.L_x_1374:
[----:B------:R-:W-:Y:S05]  /*9f90*/  @P1 BRA `(.L_x_1366) ;  /* 0x0000002000081947 */ /* 0x000fea0003800000 */
[----:B------:R2:W5:Y:S01]  /*9fa0*/  LDL R62, [R1+0x30] ;  /* 0x00003000013e7983 */ /* 0x0005620000100800 */
[----:B------:R-:W0:Y:S03]  /*9fb0*/  LDC R3, c[0x0][0x3f4] ;  /* 0x0000fd00ff037b82 */ /* 0x000e260000000800 */
[----:B------:R2:W5:Y:S04]  /*9fc0*/  LDL R61, [R1+0x44] ;  /* 0x00004400013d7983 */ /* 0x0005680000100800 */
[----:B------:R2:W5:Y:S01]  /*9fd0*/  LDL R60, [R1+0x78] ;  /* 0x00007800013c7983 */ /* 0x0005620000100800 */
[C---:B------:R-:W-:Y:S01]  /*9fe0*/  VIADD R0, R16.reuse, 0x20 ;  /* 0x0000002010007836 */ /* 0x040fe20000000000 */
[----:B------:R-:W-:Y:S01]  /*9ff0*/  BSSY B1, `(.L_x_1376) ;  /* 0x00000fd000017945 */ /* 0x000fe20003800000 */
[----:B0-----:R-:W-:-:S03]  /*a000*/  ISETP.GE.AND P0, PT, R16, R3, PT ;  /* 0x000000031000720c */ /* 0x001fc60003f06270 */
[----:B------:R-:W-:-:S10]  /*a010*/  ISETP.GE.AND P1, PT, R0, R3, PT ;  /* 0x000000030000720c */ /* 0x000fd40003f26270 */
[----:B--2---:R-:W-:Y:S05]  /*a020*/  @P0 BRA `(.L_x_1377) ;  /* 0x0000000c00e40947 */ /* 0x004fea0003800000 */
[----:B----4-:R-:W0:Y:S01]  /*a030*/  S2R R21, SR_TID.X ;  /* 0x0000000000157919 */ /* 0x010e220000002100 */
[----:B---3-5:R-:W-:Y:S02]  /*a040*/  SHF.R.U32.HI R20, RZ, 0x8, R12 ;  /* 0x00000008ff147819 */ /* 0x028fe4000001160c */
[----:B------:R-:W-:Y:S02]  /*a050*/  LOP3.LUT R0, R12, 0xff, RZ, 0xc0, !PT ;  /* 0x000000ff0c007812 */ /* 0x000fe400078ec0ff */
[----:B------:R-:W-:Y:S02]  /*a060*/  SHF.R.U32.HI R30, RZ, 0x8, R14 ;  /* 0x00000008ff1e7819 */ /* 0x000fe4000001160e */
[----:B------:R-:W-:Y:S02]  /*a070*/  SHF.R.U32.HI R29, RZ, 0x8, R13 ;  /* 0x00000008ff1d7819 */ /* 0x000fe4000001160d */
[----:B------:R-:W-:Y:S02]  /*a080*/  LOP3.LUT R28, R13, 0xff, RZ, 0xc0, !PT ;  /* 0x000000ff0d1c7812 */ /* 0x000fe400078ec0ff */
[----:B------:R-:W-:-:S02]  /*a090*/  LOP3.LUT R29, R29, 0xff, RZ, 0xc0, !PT ;  /* 0x000000ff1d1d7812 */ /* 0x000fc400078ec0ff */
[----:B------:R-:W-:Y:S02]  /*a0a0*/  SHF.R.U32.HI R47, RZ, 0x8, R7 ;  /* 0x00000008ff2f7819 */ /* 0x000fe40000011607 */
[----:B------:R-:W-:Y:S02]  /*a0b0*/  PRMT R38, R29, 0x7604, R28 ;  /* 0x000076041d267816 */ /* 0x000fe4000000001c */
[----:B------:R-:W-:Y:S02]  /*a0c0*/  SHF.R.U32.HI R29, RZ, 0x8, R15 ;  /* 0x00000008ff1d7819 */ /* 0x000fe4000001160f */
[----:B------:R-:W-:Y:S02]  /*a0d0*/  LOP3.LUT R28, R15, 0xff, RZ, 0xc0, !PT ;  /* 0x000000ff0f1c7812 */ /* 0x000fe400078ec0ff */
[----:B------:R-:W-:Y:S02]  /*a0e0*/  LOP3.LUT R29, R29, 0xff, RZ, 0xc0, !PT ;  /* 0x000000ff1d1d7812 */ /* 0x000fe400078ec0ff */
[----:B------:R-:W-:-:S02]  /*a0f0*/  SHF.R.U32.HI R40, RZ, 0x8, R5 ;  /* 0x00000008ff287819 */ /* 0x000fc40000011605 */
[----:B------:R-:W-:Y:S02]  /*a100*/  LOP3.LUT R44, R7, 0xff, RZ, 0xc0, !PT ;  /* 0x000000ff072c7812 */ /* 0x000fe400078ec0ff */
[----:B------:R-:W-:Y:S02]  /*a110*/  LOP3.LUT R47, R47, 0xff, RZ, 0xc0, !PT ;  /* 0x000000ff2f2f7812 */ /* 0x000fe400078ec0ff */
[----:B------:R-:W-:Y:S02]  /*a120*/  SHF.R.U32.HI R43, RZ, 0x8, R6 ;  /* 0x00000008ff2b7819 */ /* 0x000fe40000011606 */
[----:B------:R-:W-:Y:S01]  /*a130*/  LOP3.LUT R40, R40, 0xff, RZ, 0xc0, !PT ;  /* 0x000000ff28287812 */ /* 0x000fe200078ec0ff */
[----:B0-----:R-:W-:Y:S01]  /*a140*/  VIADD R31, R21, 0xffffff80 ;  /* 0xffffff80151f7836 */ /* 0x001fe20000000000 */
[----:B------:R-:W-:Y:S02]  /*a150*/  LOP3.LUT R21, R20, 0xff, RZ, 0xc0, !PT ;  /* 0x000000ff14157812 */ /* 0x000fe400078ec0ff */
[----:B------:R-:W-:-:S02]  /*a160*/  LOP3.LUT R20, R14, 0xff, RZ, 0xc0, !PT ;  /* 0x000000ff0e147812 */ /* 0x000fc400078ec0ff */
[----:B------:R-:W-:Y:S02]  /*a170*/  LEA.HI R32, R31, R31, RZ, 0x1 ;  /* 0x0000001f1f207211 */ /* 0x000fe400078f08ff */
[----:B-1----:R-:W-:Y:S02]  /*a180*/  PRMT R39, R21, 0x7604, R0 ;  /* 0x0000760415277816 */ /* 0x002fe40000000000 */
[----:B------:R-:W-:Y:S02]  /*a190*/  LOP3.LUT R32, R32, 0xfffffffe, RZ, 0xc0, !PT ;  /* 0xfffffffe20207812 */ /* 0x000fe400078ec0ff */
[----:B------:R-:W-:Y:S02]  /*a1a0*/  SHF.R.U32.HI R21, RZ, 0x8, R4 ;  /* 0x00000008ff157819 */ /* 0x000fe40000011604 */
[----:B------:R-:W-:Y:S01]  /*a1b0*/  PRMT R44, R47, 0x7604, R44 ;  /* 0x000076042f2c7816 */ /* 0x000fe2000000002c */
[----:B------:R-:W-:Y:S01]  /*a1c0*/  IMAD.IADD R32, R31, 0x1, -R32 ;  /* 0x000000011f207824 */ /* 0x000fe200078e0a20 */
[----:B------:R-:W-:-:S02]  /*a1d0*/  LOP3.LUT R31, R30, 0xff, RZ, 0xc0, !PT ;  /* 0x000000ff1e1f7812 */ /* 0x000fc400078ec0ff */
[----:B------:R-:W-:Y:S02]  /*a1e0*/  LOP3.LUT R33, R21, 0xff, RZ, 0xc0, !PT ;  /* 0x000000ff15217812 */ /* 0x000fe400078ec0ff */
[----:B------:R-:W-:Y:S02]  /*a1f0*/  LEA.HI R0, R3, R32, RZ, 0x1c ;  /* 0x0000002003007211 */ /* 0x000fe400078fe0ff */
[----:B------:R-:W-:Y:S02]  /*a200*/  PRMT R41, R31, 0x7604, R20 ;  /* 0x000076041f297816 */ /* 0x000fe40000000014 */
[C---:B------:R-:W-:Y:S01]  /*a210*/  LEA.HI R20, R0.reuse, R0, RZ, 0x1 ;  /* 0x0000000000147211 */ /* 0x040fe200078f08ff */
[----:B------:R-:W-:Y:S01]  /*a220*/  IMAD.SHL.U32 R0, R0, 0x10, RZ ;  /* 0x0000001000007824 */ /* 0x000fe200078e00ff */
[----:B------:R-:W-:Y:S02]  /*a230*/  LOP3.LUT R32, R4, 0xff, RZ, 0xc0, !PT ;  /* 0x000000ff04207812 */ /* 0x000fe400078ec0ff */
[----:B------:R-:W-:-:S02]  /*a240*/  SHF.R.S32.HI R20, RZ, 0x1, R20 ;  /* 0x00000001ff147819 */ /* 0x000fc40000011414 */
[----:B------:R-:W-:Y:S02]  /*a250*/  LOP3.LUT R0, R62, 0x10, R0, 0xf8, !PT ;  /* 0x000000103e007812 */ /* 0x000fe400078ef800 */
[----:B------:R-:W-:Y:S01]  /*a260*/  PRMT R45, R33, 0x7604, R32 ;  /* 0x00007604212d7816 */ /* 0x000fe20000000020 */
[----:B------:R-:W-:Y:S01]  /*a270*/  IMAD R21, R20, 0x1800, R61 ;  /* 0x0000180014157824 */ /* 0x000fe200078e023d */
[----:B------:R-:W-:Y:S02]  /*a280*/  LOP3.LUT R0, R0, R60, RZ, 0x3c, !PT ;  /* 0x0000003c00007212 */ /* 0x000fe400078e3cff */
[----:B------:R-:W-:Y:S02]  /*a290*/  PRMT R20, R29, 0x7604, R28 ;  /* 0x000076041d147816 */ /* 0x000fe4000000001c */
[----:B------:R-:W-:Y:S01]  /*a2a0*/  IADD3 R0, R18, R21, R0 ;  /* 0x0000001512007210 */ /* 0x000fe20007ffe000 */
[----:B------:R-:W0:Y:S01]  /*a2b0*/  LDS.128 R28, [R37+0xf000] ;  /* 0x00f00000251c7984 */ /* 0x000e220000000c00 */
[----:B------:R-:W-:-:S02]  /*a2c0*/  LOP3.LUT R21, R5, 0xff, RZ, 0xc0, !PT ;  /* 0x000000ff05157812 */ /* 0x000fc400078ec0ff */
[----:B------:R-:W-:Y:S01]  /*a2d0*/  LOP3.LUT R42, R6, 0xff, RZ, 0xc0, !PT ;  /* 0x000000ff062a7812 */ /* 0x000fe200078ec0ff */
[----:B------:R-:W1:Y:S01]  /*a2e0*/  LDS.128 R32, [R0+0xf000] ;  /* 0x00f0000000207984 */ /* 0x000e620000000c00 */
[----:B------:R-:W-:Y:S02]  /*a2f0*/  LOP3.LUT R43, R43, 0xff, RZ, 0xc0, !PT ;  /* 0x000000ff2b2b7812 */ /* 0x000fe400078ec0ff */
[----:B------:R-:W-:Y:S02]  /*a300*/  PRMT R40, R40, 0x7604, R21 ;  /* 0x0000760428287816 */ /* 0x000fe40000000015 */
[----:B------:R-:W-:Y:S02]  /*a310*/  SHF.R.U32.HI R47, RZ, 0x10, R5 ;  /* 0x00000010ff2f7819 */ /* 0x000fe40000011605 */
[----:B------:R-:W-:Y:S02]  /*a320*/  SHF.R.U32.HI R21, RZ, 0x10, R13 ;  /* 0x00000010ff157819 */ /* 0x000fe4000001160d */
[----:B------:R-:W-:Y:S01]  /*a330*/  PRMT R49, R43, 0x7604, R42 ;  /* 0x000076042b317816 */ /* 0x000fe2000000002a */
[----:B------:R-:W-:Y:S01]  /*a340*/  IMAD.U32 R47, R47, 0x10000, RZ ;  /* 0x000100002f2f7824 */ /* 0x000fe200078e00ff */
[----:B------:R-:W-:Y:S01]  /*a350*/  SHF.R.U32.HI R51, RZ, 0x10, R7 ;  /* 0x00000010ff337819 */ /* 0x000fe20000011607 */
[----:B------:R-:W-:Y:S01]  /*a360*/  IMAD.U32 R21, R21, 0x10000, RZ ;  /* 0x0001000015157824 */ /* 0x000fe200078e00ff */
[----:B------:R-:W-:-:S02]  /*a370*/  SHF.R.U32.HI R43, RZ, 0x10, R15 ;  /* 0x00000010ff2b7819 */ /* 0x000fc4000001160f */
[----:B------:R-:W-:Y:S01]  /*a380*/  LOP3.LUT R45, R45, 0xff0000, R4, 0xf8, !PT ;  /* 0x00ff00002d2d7812 */ /* 0x000fe200078ef804 */
[----:B------:R-:W-:Y:S01]  /*a390*/  IMAD.U32 R51, R51, 0x10000, RZ ;  /* 0x0001000033337824 */ /* 0x000fe200078e00ff */
[----:B------:R-:W-:Y:S01]  /*a3a0*/  LOP3.LUT R47, R40, 0xff0000, R47, 0xf8, !PT ;  /* 0x00ff0000282f7812 */ /* 0x000fe200078ef82f */
[----:B------:R-:W-:Y:S01]  /*a3b0*/  IMAD.U32 R43, R43, 0x10000, RZ ;  /* 0x000100002b2b7824 */ /* 0x000fe200078e00ff */
        /* <DEDUP_REMOVED lines=10> */
[--C-:B------:R-:W-:Y:S02]  /*a460*/  LOP3.LUT R13, R49, 0xff0000, R6.reuse, 0xf8, !PT ;  /* 0x00ff0000310d7812 */ /* 0x100fe400078ef806 */
[-C--:B0-----:R-:W-:Y:S02]  /*a470*/  F2FP.F16.E4M3.UNPACK_B R14, R29.reuse ;  /* 0x0000001dff0e723e */ /* 0x081fe400020006ff */
[----:B------:R-:W-:Y:S02]  /*a480*/  F2FP.F16.E4M3.UNPACK_B R40, R29.H1 ;  /* 0x0000001dff28723e */ /* 0x000fe400030006ff */
[----:B------:R-:W-:Y:S02]  /*a490*/  F2FP.F16.E4M3.UNPACK_B R48, R45 ;  /* 0x0000002dff30723e */ /* 0x000fe400020006ff */
[----:B-1----:R-:W-:Y:S02]  /*a4a0*/  F2FP.F16.E4M3.UNPACK_B R21, R33 ;  /* 0x00000021ff15723e */ /* 0x002fe400020006ff */
[----:B------:R-:W-:Y:S01]  /*a4b0*/  F2FP.F16.E4M3.UNPACK_B R29, R44 ;  /* 0x0000002cff1d723e */ /* 0x000fe200020006ff */
[----:B------:R-:W-:Y:S01]  /*a4c0*/  HADD2.F32 R50, -RZ, R48.H0_H0 ;  /* 0x20000030ff327230 */ /* 0x000fe20000004100 */
[----:B------:R-:W-:Y:S01]  /*a4d0*/  LOP3.LUT R4, R13, 0xff000000, R6, 0xf8, !PT ;  /* 0xff0000000d047812 */ /* 0x000fe200078ef806 */
[----:B------:R-:W-:Y:S01]  /*a4e0*/  HADD2.F32 R6, -RZ, R21.H0_H0 ;  /* 0x20000015ff067230 */ /* 0x000fe20000004100 */
[-C--:B------:R-:W-:Y:S01]  /*a4f0*/  F2FP.F16.E4M3.UNPACK_B R41, R31.reuse ;  /* 0x0000001fff29723e */ /* 0x080fe200020006ff */
[--C-:B------:R-:W-:Y:S01]  /*a500*/  HADD2.F32 R13, -RZ, R14.reuse.H0_H0 ;  /* 0x2000000eff0d7230 */ /* 0x100fe20000004100 */
[----:B------:R-:W-:Y:S01]  /*a510*/  F2FP.F16.E4M3.UNPACK_B R46, R31.H1 ;  /* 0x0000001fff2e723e */ /* 0x000fe200030006ff */
[----:B------:R-:W-:Y:S01]  /*a520*/  HADD2.F32 R31, -RZ, R29.H0_H0 ;  /* 0x2000001dff1f7230 */ /* 0x000fe20000004100 */
[----:B------:R-:W-:Y:S01]  /*a530*/  LOP3.LUT R49, R43, 0xff000000, R15, 0xf8, !PT ;  /* 0xff0000002b317812 */ /* 0x000fe200078ef80f */
[----:B------:R-:W-:Y:S01]  /*a540*/  HADD2.F32 R21, -RZ, R21.H1_H1 ;  /* 0x30000015ff157230 */ /* 0x000fe20000004100 */
[-C--:B------:R-:W-:Y:S01]  /*a550*/  F2FP.F16.E4M3.UNPACK_B R15, R28.reuse ;  /* 0x0000001cff0f723e */ /* 0x080fe200020006ff */
[----:B------:R-:W-:Y:S01]  /*a560*/  HADD2.F32 R14, -RZ, R14.H1_H1 ;  /* 0x3000000eff0e7230 */ /* 0x000fe20000004100 */
[----:B------:R-:W-:-:S02]  /*a570*/  F2FP.F16.E4M3.UNPACK_B R39, R28.H1 ;  /* 0x0000001cff27723e */ /* 0x000fc400030006ff */
[-C--:B------:R-:W-:Y:S02]  /*a580*/  F2FP.F16.E4M3.UNPACK_B R28, R32.reuse ;  /* 0x00000020ff1c723e */ /* 0x080fe400020006ff */
[----:B------:R-:W-:Y:S01]  /*a590*/  F2FP.F16.E4M3.UNPACK_B R43, R32.H1 ;  /* 0x00000020ff2b723e */ /* 0x000fe200030006ff */
[C---:B------:R-:W-:Y:S01]  /*a5a0*/  FMUL.FTZ R32, R6.reuse, R50 ;  /* 0x0000003206207220 */ /* 0x040fe20000410000 */
[-C--:B------:R-:W-:Y:S02]  /*a5b0*/  F2FP.F16.E4M3.UNPACK_B R42, R35.reuse ;  /* 0x00000023ff2a723e */ /* 0x080fe400020006ff */
[----:B------:R-:W-:Y:S01]  /*a5c0*/  F2FP.F16.E4M3.UNPACK_B R47, R35.H1 ;  /* 0x00000023ff2f723e */ /* 0x000fe200030006ff */
[-C--:B------:R-:W-:Y:S01]  /*a5d0*/  FMUL.FTZ R35, R6, R31.reuse ;  /* 0x0000001f06237220 */ /* 0x080fe20000410000 */
[----:B------:R-:W-:Y:S01]  /*a5e0*/  FFMA.FTZ R6, R13, R31, -R32 ;  /* 0x0000001f0d067223 */ /* 0x000fe20000010820 */
[----:B------:R-:W-:Y:S01]  /*a5f0*/  F2FP.F16.E4M3.UNPACK_B R33, R33.H1 ;  /* 0x00000021ff21723e */ /* 0x000fe200030006ff */
[----:B------:R-:W-:-:S02]  /*a600*/  HADD2.F32 R32, -RZ, R29.H1_H1 ;  /* 0x3000001dff207230 */ /* 0x000fc40000004100 */
[----:B------:R-:W-:Y:S01]  /*a610*/  FFMA.FTZ R13, R13, R50, R35 ;  /* 0x000000320d0d7223 */ /* 0x000fe20000010023 */
[----:B------:R-:W-:Y:S01]  /*a620*/  F2FP.F16.E4M3.UNPACK_B R35, R45.H1 ;  /* 0x0000002dff23723e */ /* 0x000fe200030006ff */
[----:B------:R-:W-:Y:S01]  /*a630*/  HADD2.F32 R45, -RZ, R48.H1_H1 ;  /* 0x30000030ff2d7230 */ /* 0x000fe20000004100 */
[----:B------:R-:W-:Y:S01]  /*a640*/  F2FP.F16.E4M3.UNPACK_B R44, R44.H1 ;  /* 0x0000002cff2c723e */ /* 0x000fe200030006ff */
[----:B------:R-:W-:Y:S01]  /*a650*/  HADD2.F32 R29, -RZ, R33.H0_H0 ;  /* 0x20000021ff1d7230 */ /* 0x000fe20000004100 */
[----:B------:R-:W-:Y:S01]  /*a660*/  LOP3.LUT R52, R51, 0xff000000, R7, 0xf8, !PT ;  /* 0xff00000033347812 */ /* 0x000fe200078ef807 */
[----:B------:R-:W-:Y:S02]  /*a670*/  HADD2.F32 R50, -RZ, R35.H0_H0 ;  /* 0x20000023ff327230 */ /* 0x000fe40000004100 */
[C---:B------:R-:W-:Y:S01]  /*a680*/  FMUL.FTZ R51, R21.reuse, R45 ;  /* 0x0000002d15337220 */ /* 0x040fe20000410000 */
[----:B------:R-:W-:Y:S02]  /*a690*/  HADD2.F32 R48, -RZ, R44.H0_H0 ;  /* 0x2000002cff307230 */ /* 0x000fe40000004100 */
[----:B------:R-:W-:Y:S01]  /*a6a0*/  FMUL.FTZ R54, R21, R32 ;  /* 0x0000002015367220 */ /* 0x000fe20000410000 */
[----:B------:R-:W-:-:S02]  /*a6b0*/  HADD2.F32 R31, -RZ, R40.H0_H0 ;  /* 0x20000028ff1f7230 */ /* 0x000fc40000004100 */
[C---:B------:R-:W-:Y:S01]  /*a6c0*/  FMUL.FTZ R56, R29.reuse, R50 ;  /* 0x000000321d387220 */ /* 0x040fe20000410000 */
[C---:B------:R-:W-:Y:S01]  /*a6d0*/  FFMA.FTZ R21, R14.reuse, R32, -R51 ;  /* 0x000000200e157223 */ /* 0x040fe20000010833 */
[-C--:B------:R-:W-:Y:S01]  /*a6e0*/  FMUL.FTZ R53, R29, R48.reuse ;  /* 0x000000301d357220 */ /* 0x080fe20000410000 */
[----:B------:R-:W-:Y:S01]  /*a6f0*/  FFMA.FTZ R14, R14, R45, R54 ;  /* 0x0000002d0e0e7223 */ /* 0x000fe20000010036 */
[C---:B------:R-:W-:Y:S01]  /*a700*/  FFMA.FTZ R29, R31.reuse, R48, -R56 ;  /* 0x000000301f1d7223 */ /* 0x040fe20000010838 */
[----:B------:R-:W-:Y:S02]  /*a710*/  HADD2.F32 R51, -RZ, R35.H1_H1 ;  /* 0x30000023ff337230 */ /* 0x000fe40000004100 */
[----:B------:R-:W-:Y:S01]  /*a720*/  FFMA.FTZ R31, R31, R50, R53 ;  /* 0x000000321f1f7223 */ /* 0x000fe20000010035 */
[----:B------:R-:W-:Y:S01]  /*a730*/  F2FP.F16.E4M3.UNPACK_B R50, R52 ;  /* 0x00000034ff32723e */ /* 0x000fe200020006ff */
[----:B------:R-:W-:Y:S01]  /*a740*/  HADD2.F32 R32, -RZ, R33.H1_H1 ;  /* 0x30000021ff207230 */ /* 0x000fe20000004100 */
[----:B------:R-:W-:Y:S01]  /*a750*/  F2FP.F16.E4M3.UNPACK_B R7, R34 ;  /* 0x00000022ff07723e */ /* 0x000fe200020006ff */
[----:B------:R-:W-:Y:S01]  /*a760*/  HADD2.F32 R45, -RZ, R44.H1_H1 ;  /* 0x3000002cff2d7230 */ /* 0x000fe20000004100 */
[----:B------:R-:W-:Y:S01]  /*a770*/  F2FP.F16.E4M3.UNPACK_B R44, R49 ;  /* 0x00000031ff2c723e */ /* 0x000fe200020006ff */
[----:B------:R-:W-:-:S02]  /*a780*/  HADD2.F32 R40, -RZ, R40.H1_H1 ;  /* 0x30000028ff287230 */ /* 0x000fc40000004100 */
[C---:B------:R-:W-:Y:S01]  /*a790*/  FMUL.FTZ R53, R32.reuse, R51 ;  /* 0x0000003320357220 */ /* 0x040fe20000410000 */
[----:B------:R-:W-:Y:S02]  /*a7a0*/  HADD2.F32 R54, -RZ, R50.H0_H0 ;  /* 0x20000032ff367230 */ /* 0x000fe40000004100 */
[-C--:B------:R-:W-:Y:S01]  /*a7b0*/  FMUL.FTZ R56, R32, R45.reuse ;  /* 0x0000002d20387220 */ /* 0x080fe20000410000 */
[----:B------:R-:W-:Y:S02]  /*a7c0*/  HADD2.F32 R35, -RZ, R42.H0_H0 ;  /* 0x2000002aff237230 */ /* 0x000fe40000004100 */
[C---:B------:R-:W-:Y:S01]  /*a7d0*/  FFMA.FTZ R32, R40.reuse, R45, -R53 ;  /* 0x0000002d28207223 */ /* 0x040fe20000010835 */
[----:B------:R-:W-:Y:S02]  /*a7e0*/  HADD2.F32 R48, -RZ, R44.H0_H0 ;  /* 0x2000002cff307230 */ /* 0x000fe40000004100 */
[----:B------:R-:W-:Y:S01]  /*a7f0*/  FFMA.FTZ R40, R40, R51, R56 ;  /* 0x0000003328287223 */ /* 0x000fe20000010038 */
[----:B------:R-:W-:-:S02]  /*a800*/  HADD2.F32 R33, -RZ, R41.H0_H0 ;  /* 0x20000029ff217230 */ /* 0x000fc40000004100 */
[C---:B------:R-:W-:Y:S01]  /*a810*/  FMUL.FTZ R58, R35.reuse, R54 ;  /* 0x00000036233a7220 */ /* 0x040fe20000410000 */
[----:B------:R-:W-:Y:S01]  /*a820*/  F2FP.F16.E4M3.UNPACK_B R51, R52.H1 ;  /* 0x00000034ff33723e */ /* 0x000fe200030006ff */
[-C--:B------:R-:W-:Y:S01]  /*a830*/  FMUL.FTZ R55, R35, R48.reuse ;  /* 0x0000003023377220 */ /* 0x080fe20000410000 */
[----:B------:R-:W-:Y:S01]  /*a840*/  F2FP.F16.E4M3.UNPACK_B R49, R49.H1 ;  /* 0x00000031ff31723e */ /* 0x000fe200030006ff */
[C---:B------:R-:W-:Y:S01]  /*a850*/  FFMA.FTZ R35, R33.reuse, R48, -R58 ;  /* 0x0000003021237223 */ /* 0x040fe2000001083a */
[----:B------:R-:W-:Y:S02]  /*a860*/  HADD2.F32 R48, -RZ, R44.H1_H1 ;  /* 0x3000002cff307230 */ /* 0x000fe40000004100 */
[----:B------:R-:W-:Y:S01]  /*a870*/  FFMA.FTZ R33, R33, R54, R55 ;  /* 0x0000003621217223 */ /* 0x000fe20000010037 */
[----:B------:R-:W-:Y:S01]  /*a880*/  HADD2.F32 R52, -RZ, R50.H1_H1 ;  /* 0x30000032ff347230 */ /* 0x000fe20000004100 */
[----:B------:R-:W-:Y:S01]  /*a890*/  F2FP.F16.E4M3.UNPACK_B R34, R34.H1 ;  /* 0x00000022ff22723e */ /* 0x000fe200030006ff */
[----:B------:R-:W-:Y:S01]  /*a8a0*/  HADD2.F32 R42, -RZ, R42.H1_H1 ;  /* 0x3000002aff2a7230 */ /* 0x000fe20000004100 */
[-C--:B------:R-:W-:Y:S01]  /*a8b0*/  F2FP.F16.E4M3.UNPACK_B R5, R30.reuse ;  /* 0x0000001eff05723e */ /* 0x080fe200020006ff */
[----:B------:R-:W-:Y:S01]  /*a8c0*/  HADD2.F32 R53, -RZ, R51.H0_H0 ;  /* 0x20000033ff357230 */ /* 0x000fe20000004100 */
[----:B------:R-:W-:Y:S01]  /*a8d0*/  F2FP.F16.E4M3.UNPACK_B R30, R30.H1 ;  /* 0x0000001eff1e723e */ /* 0x000fe200030006ff */
        /* <DEDUP_REMOVED lines=12> */
[----:B------:R-:W-:Y:S01]  /*a9a0*/  FFMA.FTZ R45, R45, R53, R58 ;  /* 0x000000352d2d7223 */ /* 0x000fe2000001003a */
[----:B------:R-:W-:Y:S01]  /*a9b0*/  F2FP.F16.E4M3.UNPACK_B R53, R38.H1 ;  /* 0x00000026ff35723e */ /* 0x000fe200030006ff */
[----:B------:R-:W-:Y:S01]  /*a9c0*/  HADD2.F32 R48, -RZ, R46.H1_H1 ;  /* 0x3000002eff307230 */ /* 0x000fe20000004100 */
[----:B------:R-:W-:Y:S01]  /*a9d0*/  F2FP.F16.E4M3.UNPACK_B R50, R20.H1 ;  /* 0x00000014ff32723e */ /* 0x000fe200030006ff */
[----:B------:R-:W-:Y:S01]  /*a9e0*/  HADD2.F32 R55, -RZ, R51.H1_H1 ;  /* 0x30000033ff377230 */ /* 0x000fe20000004100 */
[----:B------:R-:W-:Y:S01]  /*a9f0*/  F2FP.SATFINITE.E4M3.F32.PACK_AB_MERGE_C R31, R40, R31, RZ ;  /* 0x0000001f281f723e */ /* 0x000fe200048070ff */
[----:B------:R-:W-:Y:S02]  /*aa00*/  HADD2.F32 R54, -RZ, R53.H0_H0 ;  /* 0x20000035ff367230 */ /* 0x000fe40000004100 */
[----:B------:R-:W-:-:S02]  /*aa10*/  HADD2.F32 R46, -RZ, R43.H0_H0 ;  /* 0x2000002bff2e7230 */ /* 0x000fc40000004100 */
[C---:B------:R-:W-:Y:S01]  /*aa20*/  FMUL.FTZ R59, R47.reuse, R55 ;  /* 0x000000372f3b7220 */ /* 0x040fe20000410000 */
[--C-:B------:R-:W-:Y:S01]  /*aa30*/  HADD2.F32 R51, -RZ, R50.reuse.H0_H0 ;  /* 0x20000032ff337230 */ /* 0x100fe20000004100 */
[----:B------:R-:W-:Y:S01]  /*aa40*/  F2FP.SATFINITE.E4M3.F32.PACK_AB_MERGE_C R13, R14, R13, R31 ;  /* 0x0000000d0e0d723e */ /* 0x000fe2000480701f */
[----:B------:R-:W-:Y:S02]  /*aa50*/  HADD2.F32 R52, -RZ, R49.H1_H1 ;  /* 0x30000031ff347230 */ /* 0x000fe40000004100 */
[C---:B------:R-:W-:Y:S01]  /*aa60*/  FMUL.FTZ R56, R46.reuse, R54 ;  /* 0x000000362e387220 */ /* 0x040fe20000410000 */
[----:B------:R-:W-:Y:S02]  /*aa70*/  HADD2.F32 R49, -RZ, R39.H0_H0 ;  /* 0x20000027ff317230 */ /* 0x000fe40000004100 */
[-C--:B------:R-:W-:Y:S01]  /*aa80*/  FMUL.FTZ R57, R46, R51.reuse ;  /* 0x000000332e397220 */ /* 0x080fe20000410000 */
[----:B------:R-:W-:Y:S02]  /*aa90*/  HADD2.F32 R43, -RZ, R43.H1_H1 ;  /* 0x3000002bff2b7230 */ /* 0x000fe40000004100 */
[-C--:B------:R-:W-:Y:S01]  /*aaa0*/  FMUL.FTZ R58, R47, R52.reuse ;  /* 0x000000342f3a7220 */ /* 0x080fe20000410000 */
[----:B------:R-:W-:Y:S01]  /*aab0*/  FFMA.FTZ R46, R48, R52, -R59 ;  /* 0x00000034302e7223 */ /* 0x000fe2000001083b */
[C---:B------:R-:W-:Y:S01]  /*aac0*/  FFMA.FTZ R47, R49.reuse, R51, -R56 ;  /* 0x00000033312f7223 */ /* 0x040fe20000010838 */
[----:B------:R-:W-:Y:S01]  /*aad0*/  FFMA.FTZ R49, R49, R54, R57 ;  /* 0x0000003631317223 */ /* 0x000fe20000010039 */
[----:B------:R-:W-:Y:S01]  /*aae0*/  HADD2.F32 R54, -RZ, R53.H1_H1 ;  /* 0x30000035ff367230 */ /* 0x000fe20000004100 */
[----:B------:R-:W-:Y:S01]  /*aaf0*/  F2FP.F16.E4M3.UNPACK_B R51, R38 ;  /* 0x00000026ff33723e */ /* 0x000fe200020006ff */
[----:B------:R-:W-:Y:S01]  /*ab00*/  HADD2.F32 R52, -RZ, R50.H1_H1 ;  /* 0x30000032ff347230 */ /* 0x000fe20000004100 */
[----:B------:R-:W-:Y:S01]  /*ab10*/  F2FP.F16.E4M3.UNPACK_B R50, R20 ;  /* 0x00000014ff32723e */ /* 0x000fe200020006ff */
[----:B------:R-:W-:-:S02]  /*ab20*/  HADD2.F32 R39, -RZ, R39.H1_H1 ;  /* 0x30000027ff277230 */ /* 0x000fc40000004100 */
[C---:B------:R-:W-:Y:S01]  /*ab30*/  FMUL.FTZ R20, R43.reuse, R54 ;  /* 0x000000362b147220 */ /* 0x040fe20000410000 */
[----:B------:R-:W-:Y:S01]  /*ab40*/  FFMA.FTZ R48, R48, R55, R58 ;  /* 0x0000003730307223 */ /* 0x000fe2000001003a */
[-C--:B------:R-:W-:Y:S01]  /*ab50*/  FMUL.FTZ R53, R43, R52.reuse ;  /* 0x000000342b357220 */ /* 0x080fe20000410000 */
[--C-:B------:R-:W-:Y:S02]  /*ab60*/  HADD2.F32 R43, -RZ, R51.reuse.H0_H0 ;  /* 0x20000033ff2b7230 */ /* 0x100fe40000004100 */
[C---:B------:R-:W-:Y:S01]  /*ab70*/  FFMA.FTZ R56, R39.reuse, R52, -R20 ;  /* 0x0000003427387223 */ /* 0x040fe20000010814 */
[----:B------:R-:W-:Y:S02]  /*ab80*/  HADD2.F32 R38, -RZ, R28.H0_H0 ;  /* 0x2000001cff267230 */ /* 0x000fe40000004100 */
[----:B------:R-:W-:Y:S01]  /*ab90*/  FFMA.FTZ R58, R39, R54, R53 ;  /* 0x00000036273a7223 */ /* 0x000fe20000010035 */
[----:B------:R-:W-:Y:S01]  /*aba0*/  HADD2.F32 R39, -RZ, R50.H0_H0 ;  /* 0x20000032ff277230 */ /* 0x000fe20000004100 */
[----:B------:R-:W-:Y:S01]  /*abb0*/  F2FP.F16.E4M3.UNPACK_B R52, R4.H1 ;  /* 0x00000004ff34723e */ /* 0x000fe200030006ff */
[----:B------:R-:W-:-:S02]  /*abc0*/  HADD2.F32 R51, -RZ, R51.H1_H1 ;  /* 0x30000033ff337230 */ /* 0x000fc40000004100 */
[C---:B------:R-:W-:Y:S01]  /*abd0*/  FMUL.FTZ R53, R38.reuse, R43 ;  /* 0x0000002b26357220 */ /* 0x040fe20000410000 */
[----:B------:R-:W-:Y:S02]  /*abe0*/  HADD2.F32 R28, -RZ, R28.H1_H1 ;  /* 0x3000001cff1c7230 */ /* 0x000fe40000004100 */
[----:B------:R-:W-:Y:S01]  /*abf0*/  FMUL.FTZ R55, R38, R39 ;  /* 0x0000002726377220 */ /* 0x000fe20000410000 */
[----:B------:R-:W-:Y:S01]  /*ac00*/  HADD2.F32 R50, -RZ, R50.H1_H1 ;  /* 0x30000032ff327230 */ /* 0x000fe20000004100 */
[----:B------:R-:W-:Y:S01]  /*ac10*/  F2FP.F16.E4M3.UNPACK_B R38, R12.H1 ;  /* 0x0000000cff26723e */ /* 0x000fe200030006ff */
[--C-:B------:R-:W-:Y:S02]  /*ac20*/  HADD2.F32 R20, -RZ, R15.reuse.H0_H0 ;  /* 0x2000000fff147230 */ /* 0x100fe40000004100 */
[C---:B------:R-:W-:Y:S01]  /*ac30*/  FMUL.FTZ R54, R28.reuse, R51 ;  /* 0x000000331c367220 */ /* 0x040fe20000410000 */
[----:B------:R-:W-:Y:S02]  /*ac40*/  HADD2.F32 R15, -RZ, R15.H1_H1 ;  /* 0x3000000fff0f7230 */ /* 0x000fe40000004100 */
[----:B------:R-:W-:Y:S01]  /*ac50*/  FMUL.FTZ R28, R28, R50 ;  /* 0x000000321c1c7220 */ /* 0x000fe20000410000 */
[----:B------:R-:W-:Y:S01]  /*ac60*/  F2FP.F16.E4M3.UNPACK_B R12, R12 ;  /* 0x0000000cff0c723e */ /* 0x000fe200020006ff */
[C---:B------:R-:W-:Y:S01]  /*ac70*/  FFMA.FTZ R53, R20.reuse, R39, -R53 ;  /* 0x0000002714357223 */ /* 0x040fe20000010835 */
[----:B------:R-:W-:Y:S01]  /*ac80*/  FFMA.FTZ R55, R20, R43, R55 ;  /* 0x0000002b14377223 */ /* 0x000fe20000010037 */
[----:B------:R-:W-:-:S02]  /*ac90*/  HADD2.F32 R43, -RZ, R52.H0_H0 ;  /* 0x20000034ff2b7230 */ /* 0x000fc40000004100 */
[C---:B------:R-:W-:Y:S01]  /*aca0*/  FFMA.FTZ R54, R15.reuse, R50, -R54 ;  /* 0x000000320f367223 */ /* 0x040fe20000010836 */
[----:B------:R-:W-:Y:S02]  /*acb0*/  HADD2.F32 R20, -RZ, R34.H0_H0 ;  /* 0x20000022ff147230 */ /* 0x000fe40000004100 */
[----:B------:R-:W-:Y:S01]  /*acc0*/  FFMA.FTZ R50, R15, R51, R28 ;  /* 0x000000330f327223 */ /* 0x000fe2000001001c */
[--C-:B------:R-:W-:Y:S01]  /*acd0*/  HADD2.F32 R28, -RZ, R38.reuse.H0_H0 ;  /* 0x20000026ff1c7230 */ /* 0x100fe20000004100 */
[----:B------:R-:W-:Y:S01]  /*ace0*/  F2FP.F16.E4M3.UNPACK_B R4, R4 ;  /* 0x00000004ff04723e */ /* 0x000fe200020006ff */
[----:B------:R-:W-:Y:S02]  /*acf0*/  HADD2.F32 R39, -RZ, R38.H1_H1 ;  /* 0x30000026ff277230 */ /* 0x000fe40000004100 */
[C---:B------:R-:W-:Y:S01]  /*ad00*/  FMUL.FTZ R38, R20.reuse, R43 ;  /* 0x0000002b14267220 */ /* 0x040fe20000410000 */
[----:B------:R-:W-:Y:S02]  /*ad10*/  HADD2.F32 R15, -RZ, R30.H0_H0 ;  /* 0x2000001eff0f7230 */ /* 0x000fe40000004100 */
[----:B------:R-:W-:Y:S01]  /*ad20*/  FMUL.FTZ R20, R20, R28 ;  /* 0x0000001c14147220 */ /* 0x000fe20000410000 */
[----:B------:R-:W-:-:S02]  /*ad30*/  HADD2.F32 R34, -RZ, R34.H1_H1 ;  /* 0x30000022ff227230 */ /* 0x000fc40000004100 */
[----:B------:R-:W-:Y:S02]  /*ad40*/  HADD2.F32 R51, -RZ, R52.H1_H1 ;  /* 0x30000034ff337230 */ /* 0x000fe40000004100 */
[C---:B------:R-:W-:Y:S01]  /*ad50*/  FFMA.FTZ R38, R15.reuse, R28, -R38 ;  /* 0x0000001c0f267223 */ /* 0x040fe20000010826 */
[----:B------:R-:W-:Y:S02]  /*ad60*/  HADD2.F32 R30, -RZ, R30.H1_H1 ;  /* 0x3000001eff1e7230 */ /* 0x000fe40000004100 */
[C---:B------:R-:W-:Y:S01]  /*ad70*/  FMUL.FTZ R28, R34.reuse, R39 ;  /* 0x00000027221c7220 */ /* 0x040fe20000410000 */
[----:B------:R-:W-:Y:S01]  /*ad80*/  FMUL.FTZ R57, R34, R51 ;  /* 0x0000003322397220 */ /* 0x000fe20000410000 */
[----:B------:R-:W-:Y:S01]  /*ad90*/  FFMA.FTZ R34, R15, R43, R20 ;  /* 0x0000002b0f227223 */ /* 0x000fe20000010014 */
[--C-:B------:R-:W-:Y:S02]  /*ada0*/  HADD2.F32 R15, -RZ, R12.reuse.H0_H0 ;  /* 0x2000000cff0f7230 */ /* 0x100fe40000004100 */
[----:B------:R-:W-:Y:S01]  /*adb0*/  FFMA.FTZ R51, R30, R51, R28 ;  /* 0x000000331e337223 */ /* 0x000fe2000001001c */
[----:B------:R-:W-:-:S02]  /*adc0*/  HADD2.F32 R20, -RZ, R12.H1_H1 ;  /* 0x3000000cff147230 */ /* 0x000fc40000004100 */
[----:B------:R-:W-:Y:S01]  /*add0*/  FFMA.FTZ R57, R30, R39, -R57 ;  /* 0x000000271e397223 */ /* 0x000fe20000010839 */
[--C-:B------:R-:W-:Y:S02]  /*ade0*/  HADD2.F32 R12, -RZ, R7.reuse.H0_H0 ;  /* 0x20000007ff0c7230 */ /* 0x100fe40000004100 */
[--C-:B------:R-:W-:Y:S01]  /*adf0*/  HADD2.F32 R28, -RZ, R4.reuse.H1_H1 ;  /* 0x30000004ff1c7230 */ /* 0x100fe20000004100 */
[----:B------:R-:W-:Y:S01]  /*ae00*/  F2FP.SATFINITE.E4M3.F32.PACK_AB_MERGE_C R34, R51, R34, RZ ;  /* 0x000000223322723e */ /* 0x000fe200048070ff */
[----:B------:R-:W-:Y:S01]  /*ae10*/  HADD2.F32 R7, -RZ, R7.H1_H1 ;  /* 0x30000007ff077230 */ /* 0x000fe20000004100 */
[----:B------:R-:W-:Y:S01]  /*ae20*/  F2FP.SATFINITE.E4M3.F32.PACK_AB_MERGE_C R38, R57, R38, RZ ;  /* 0x000000263926723e */ /* 0x000fe200048070ff */
[----:B------:R-:W-:Y:S02]  /*ae30*/  HADD2.F32 R39, -RZ, R4.H0_H0 ;  /* 0x20000004ff277230 */ /* 0x000fe40000004100 */
[--C-:B------:R-:W-:Y:S02]  /*ae40*/  HADD2.F32 R4, -RZ, R5.reuse.H0_H0 ;  /* 0x20000005ff047230 */ /* 0x100fe40000004100 */
[----:B------:R-:W-:Y:S01]  /*ae50*/  FMUL.FTZ R30, R7, R28 ;  /* 0x0000001c071e7220 */ /* 0x000fe20000410000 */
[----:B------:R-:W-:-:S02]  /*ae60*/  HADD2.F32 R5, -RZ, R5.H1_H1 ;  /* 0x30000005ff057230 */ /* 0x000fc40000004100 */
[C---:B------:R-:W-:Y:S01]  /*ae70*/  FMUL.FTZ R43, R12.reuse, R39 ;  /* 0x000000270c2b7220 */ /* 0x040fe20000410000 */
[-C--:B------:R-:W-:Y:S01]  /*ae80*/  FMUL.FTZ R7, R7, R20.reuse ;  /* 0x0000001407077220 */ /* 0x080fe20000410000 */
[-C--:B------:R-:W-:Y:S01]  /*ae90*/  FMUL.FTZ R12, R12, R15.reuse ;  /* 0x0000000f0c0c7220 */ /* 0x080fe20000410000 */
[C---:B------:R-:W-:Y:S02]  /*aea0*/  FFMA.FTZ R30, R5.reuse, R20, -R30 ;  /* 0x00000014051e7223 */ /* 0x040fe4000001081e */
[----:B------:R-:W-:Y:S01]  /*aeb0*/  FFMA.FTZ R28, R5, R28, R7 ;  /* 0x0000001c051c7223 */ /* 0x000fe20000010007 */
[C---:B------:R-:W-:Y:S01]  /*aec0*/  FFMA.FTZ R43, R4.reuse, R15, -R43 ;  /* 0x0000000f042b7223 */ /* 0x040fe2000001082b */
[----:B------:R-:W-:Y:S01]  /*aed0*/  FFMA.FTZ R39, R4, R39, R12 ;  /* 0x0000002704277223 */ /* 0x000fe2000001000c */
[----:B------:R-:W-:Y:S02]  /*aee0*/  F2FP.SATFINITE.E4M3.F32.PACK_AB_MERGE_C R5, R32, R29, RZ ;  /* 0x0000001d2005723e */ /* 0x000fe400048070ff */
[----:B------:R-:W-:-:S02]  /*aef0*/  F2FP.SATFINITE.E4M3.F32.PACK_AB_MERGE_C R7, R46, R41, RZ ;  /* 0x000000292e07723e */ /* 0x000fc400048070ff */
[----:B------:R-:W-:Y:S02]  /*af00*/  F2FP.SATFINITE.E4M3.F32.PACK_AB_MERGE_C R4, R56, R47, RZ ;  /* 0x0000002f3804723e */ /* 0x000fe400048070ff */
[----:B------:R-:W-:Y:S02]  /*af10*/  F2FP.SATFINITE.E4M3.F32.PACK_AB_MERGE_C R15, R48, R45, RZ ;  /* 0x0000002d300f723e */ /* 0x000fe400048070ff */
[----:B------:R-:W-:Y:S02]  /*af20*/  F2FP.SATFINITE.E4M3.F32.PACK_AB_MERGE_C R12, R58, R49, RZ ;  /* 0x000000313a0c723e */ /* 0x000fe400048070ff */
[----:B------:R-:W-:Y:S02]  /*af30*/  F2FP.SATFINITE.E4M3.F32.PACK_AB_MERGE_C R5, R21, R6, R5 ;  /* 0x000000061505723e */ /* 0x000fe40004807005 */
[----:B------:R-:W-:Y:S02]  /*af40*/  F2FP.SATFINITE.E4M3.F32.PACK_AB_MERGE_C R7, R44, R35, R7 ;  /* 0x000000232c07723e */ /* 0x000fe40004807007 */
[----:B------:R-:W-:-:S02]  /*af50*/  F2FP.SATFINITE.E4M3.F32.PACK_AB_MERGE_C R4, R54, R53, R4 ;  /* 0x000000353604723e */ /* 0x000fc40004807004 */
[----:B------:R-:W-:Y:S02]  /*af60*/  F2FP.SATFINITE.E4M3.F32.PACK_AB_MERGE_C R6, R30, R43, R38 ;  /* 0x0000002b1e06723e */ /* 0x000fe40004807026 */
[----:B------:R-:W-:Y:S02]  /*af70*/  F2FP.SATFINITE.E4M3.F32.PACK_AB_MERGE_C R15, R42, R33, R15 ;  /* 0x000000212a0f723e */ /* 0x000fe4000480700f */
[----:B------:R-:W-:Y:S01]  /*af80*/  F2FP.SATFINITE.E4M3.F32.PACK_AB_MERGE_C R12, R50, R55, R12 ;  /* 0x00000037320c723e */ /* 0x000fe2000480700c */
[----:B------:R0:W-:Y:S01]  /*af90*/  STS.128 [R37+0xf000], R4 ;  /* 0x00f0000425007388 */ /* 0x0001e20000000c00 */
[----:B------:R-:W-:-:S05]  /*afa0*/  F2FP.SATFINITE.E4M3.F32.PACK_AB_MERGE_C R14, R28, R39, R34 ;  /* 0x000000271c0e723e */ /* 0x000fca0004807022 */
[----:B------:R0:W-:Y:S02]  /*afb0*/  STS.128 [R0+0xf000], R12 ;  /* 0x00f0000c00007388 */ /* 0x0001e40000000c00 */
.L_x_1377:
[----:B------:R-:W-:Y:S05]  /*afc0*/  BSYNC B1 ;  /* 0x0000000000017941 */ /* 0x000fea0003800000 */
.L_x_1376:
[----:B------:R-:W-:Y:S05]  /*afd0*/  @P1 BRA `(.L_x_1366) ;  /* 0x0000000c00f81947 */ /* 0x000fea0003800000 */
[----:B----4-:R-:W2:Y:S04]  /*afe0*/  LDL R21, [R1+0x28] ;  /* 0x0000280001157983 */ /* 0x010ea80000100800 */
[----:B------:R-:W4:Y:S01]  /*aff0*/  LDL R49, [R1+0x74] ;  /* 0x0000740001317983 */ /* 0x000f220000100800 */
[----:B0----5:R-:W-:Y:S02]  /*b000*/  SHF.R.U32.HI R0, RZ, 0x8, R24 ;  /* 0x00000008ff007819 */ /* 0x021fe40000011618 */
[----:B------:R-:W-:Y:S02]  /*b010*/  LOP3.LUT R5, R24, 0xff, RZ, 0xc0, !PT ;  /* 0x000000ff18057812 */ /* 0x000fe400078ec0ff */
[----:B------:R-:W-:Y:S02]  /*b020*/  LOP3.LUT R0, R0, 0xff, RZ, 0xc0, !PT ;  /* 0x000000ff00007812 */ /* 0x000fe400078ec0ff */
[----:B------:R-:W-:-:S02]  /*b030*/  SHF.R.U32.HI R14, RZ, 0x8, R25 ;  /* 0x00000008ff0e7819 */ /* 0x000fc40000011619 */
[----:B---3--:R-:W-:Y:S02]  /*b040*/  PRMT R20, R0, 0x7604, R5 ;  /* 0x0000760400147816 */ /* 0x008fe40000000005 */
[----:B------:R-:W-:Y:S02]  /*b050*/  LOP3.LUT R7, R25, 0xff, RZ, 0xc0, !PT ;  /* 0x000000ff19077812 */ /* 0x000fe400078ec0ff */
[----:B------:R-:W-:Y:S02]  /*b060*/  SHF.R.U32.HI R6, RZ, 0x8, R27 ;  /* 0x00000008ff067819 */ /* 0x000fe4000001161b */
[----:B------:R-:W-:Y:S02]  /*b070*/  LOP3.LUT R0, R14, 0xff, RZ, 0xc0, !PT ;  /* 0x000000ff0e007812 */ /* 0x000fe400078ec0ff */
[----:B------:R-:W-:Y:S02]  /*b080*/  LOP3.LUT R13, R27, 0xff, RZ, 0xc0, !PT ;  /* 0x000000ff1b0d7812 */ /* 0x000fe400078ec0ff */
[----:B------:R-:W-:-:S02]  /*b090*/  LOP3.LUT R6, R6, 0xff, RZ, 0xc0, !PT ;  /* 0x000000ff06067812 */ /* 0x000fc400078ec0ff */
[----:B------:R-:W-:Y:S02]  /*b0a0*/  PRMT R28, R0, 0x7604, R7 ;  /* 0x00007604001c7816 */ /* 0x000fe40000000007 */
        /* <DEDUP_REMOVED lines=26> */
[----:B------:R-:W-:Y:S01]  /*b250*/  PRMT R37, R14, 0x7604, R21 ;  /* 0x000076040e257816 */ /* 0x000fe20000000015 */
        /* <DEDUP_REMOVED lines=8> */
[----:B-1----:R-:W-:-:S02]  /*b2e0*/  PRMT R39, R3, 0x7604, R34 ;  /* 0x0000760403277816 */ /* 0x002fc40000000022 */
[----:B------:R-:W-:Y:S01]  /*b2f0*/  SHF.R.U32.HI R3, RZ, 0x10, R24 ;  /* 0x00000010ff037819 */ /* 0x000fe20000011618 */
[----:B------:R-:W0:Y:S01]  /*b300*/  LDS.128 R12, [R0+0xf000] ;  /* 0x00f00000000c7984 */ /* 0x000e220000000c00 */
[----:B------:R-:W-:Y:S02]  /*b310*/  LOP3.LUT R21, R21, 0xff, RZ, 0xc0, !PT ;  /* 0x000000ff15157812 */ /* 0x000fe400078ec0ff */
[----:B------:R-:W-:Y:S02]  /*b320*/  LOP3.LUT R3, R3, 0xff, RZ, 0xc0, !PT ;  /* 0x000000ff03037812 */ /* 0x000fe400078ec0ff */
[----:B------:R-:W-:Y:S02]  /*b330*/  SHF.R.U32.HI R29, RZ, 0x10, R26 ;  /* 0x00000010ff1d7819 */ /* 0x000fe4000001161a */
[----:B------:R-:W-:Y:S02]  /*b340*/  PRMT R3, R3, 0x7054, R20 ;  /* 0x0000705403037816 */ /* 0x000fe40000000014 */
[----:B------:R-:W-:-:S02]  /*b350*/  PRMT R21, R21, 0x7054, R28 ;  /* 0x0000705415157816 */ /* 0x000fc4000000001c */
[----:B------:R-:W-:Y:S02]  /*b360*/  SHF.R.U32.HI R20, RZ, 0x10, R8 ;  /* 0x00000010ff147819 */ /* 0x000fe40000011608 */
[----:B------:R-:W-:Y:S02]  /*b370*/  SHF.R.U32.HI R28, RZ, 0x10, R9 ;  /* 0x00000010ff1c7819 */ /* 0x000fe40000011609 */
[----:B------:R-:W-:Y:S02]  /*b380*/  LOP3.LUT R29, R29, 0xff, RZ, 0xc0, !PT ;  /* 0x000000ff1d1d7812 */ /* 0x000fe400078ec0ff */
[----:B------:R-:W-:Y:S02]  /*b390*/  LOP3.LUT R20, R20, 0xff, RZ, 0xc0, !PT ;  /* 0x000000ff14147812 */ /* 0x000fe400078ec0ff */
[----:B------:R-:W-:Y:S02]  /*b3a0*/  LOP3.LUT R28, R28, 0xff, RZ, 0xc0, !PT ;  /* 0x000000ff1c1c7812 */ /* 0x000fe400078ec0ff */
[----:B------:R-:W-:-:S02]  /*b3b0*/  PRMT R29, R29, 0x7054, R30 ;  /* 0x000070541d1d7816 */ /* 0x000fc4000000001e */
[----:B------:R-:W-:Y:S02]  /*b3c0*/  SHF.R.U32.HI R30, RZ, 0x10, R10 ;  /* 0x00000010ff1e7819 */ /* 0x000fe4000001160a */
[----:B------:R-:W-:Y:S02]  /*b3d0*/  PRMT R33, R20, 0x7054, R33 ;  /* 0x0000705414217816 */ /* 0x000fe40000000021 */
[----:B------:R-:W-:Y:S02]  /*b3e0*/  PRMT R35, R28, 0x7054, R35 ;  /* 0x000070541c237816 */ /* 0x000fe40000000023 */
[----:B------:R-:W-:Y:S02]  /*b3f0*/  LOP3.LUT R28, R21, 0xff000000, R25, 0xf8, !PT ;  /* 0xff000000151c7812 */ /* 0x000fe400078ef819 */
[----:B------:R-:W-:Y:S02]  /*b400*/  LOP3.LUT R30, R30, 0xff, RZ, 0xc0, !PT ;  /* 0x000000ff1e1e7812 */ /* 0x000fe400078ec0ff */
[----:B------:R-:W-:-:S02]  /*b410*/  LOP3.LUT R21, R33, 0xff000000, R8, 0xf8, !PT ;  /* 0xff00000021157812 */ /* 0x000fc400078ef808 */
[----:B------:R-:W-:Y:S02]  /*b420*/  LOP3.LUT R33, R35, 0xff000000, R9, 0xf8, !PT ;  /* 0xff00000023217812 */ /* 0x000fe400078ef809 */
[----:B------:R-:W-:Y:S02]  /*b430*/  PRMT R37, R30, 0x7054, R37 ;  /* 0x000070541e257816 */ /* 0x000fe40000000025 */
[----:B------:R-:W-:Y:S02]  /*b440*/  F2FP.F16.E4M3.UNPACK_B R40, R33 ;  /* 0x00000021ff28723e */ /* 0x000fe400020006ff */
[----:B0-----:R-:W-:Y:S02]  /*b450*/  F2FP.F16.E4M3.UNPACK_B R25, R13 ;  /* 0x0000000dff19723e */ /* 0x001fe400020006ff */
[----:B------:R-:W-:Y:S01]  /*b460*/  PRMT R41, R32, 0x7054, R39 ;  /* 0x0000705420297816 */ /* 0x000fe20000000027 */
[--C-:B------:R-:W-:Y:S01]  /*b470*/  HADD2.F32 R42, -RZ, R40.reuse.H0_H0 ;  /* 0x20000028ff2a7230 */ /* 0x100fe20000004100 */
[----:B------:R-:W-:Y:S01]  /*b480*/  LOP3.LUT R20, R3, 0xff000000, R24, 0xf8, !PT ;  /* 0xff00000003147812 */ /* 0x000fe200078ef818 */
[----:B------:R-:W-:Y:S01]  /*b490*/  HADD2.F32 R40, -RZ, R40.H1_H1 ;  /* 0x30000028ff287230 */ /* 0x000fe20000004100 */
[----:B------:R-:W-:-:S02]  /*b4a0*/  LOP3.LUT R8, R37, 0xff000000, R10, 0xf8, !PT ;  /* 0xff00000025087812 */ /* 0x000fc400078ef80a */
[----:B------:R-:W-:Y:S02]  /*b4b0*/  F2FP.F16.E4M3.UNPACK_B R32, R28 ;  /* 0x0000001cff20723e */ /* 0x000fe400020006ff */
        /* <DEDUP_REMOVED lines=42> */
[----:B------:R-:W-:Y:S01]  /*b760*/  HADD2.F32 R28, -RZ, R24.H1_H1 ;  /* 0x30000018ff1c7230 */ /* 0x000fe20000004100 */
[----:B------:R-:W-:Y:S01]  /*b770*/  F2FP.F16.E4M3.UNPACK_B R29, R4.H1 ;  /* 0x00000004ff1d723e */ /* 0x000fe200030006ff */
[----:B------:R-:W-:-:S02]  /*b780*/  HADD2.F32 R42, -RZ, R40.H0_H0 ;  /* 0x20000028ff2a7230 */ /* 0x000fc40000004100 */
[C---:B------:R-:W-:Y:S01]  /*b790*/  FMUL.FTZ R45, R26.reuse, R41 ;  /* 0x000000291a2d7220 */ /* 0x040fe20000410000 */
[--C-:B------:R-:W-:Y:S02]  /*b7a0*/  HADD2.F32 R24, -RZ, R31.reuse.H0_H0 ;  /* 0x2000001fff187230 */ /* 0x100fe40000004100 */
[-C--:B------:R-:W-:Y:S01]  /*b7b0*/  FMUL.FTZ R26, R26, R33.reuse ;  /* 0x000000211a1a7220 */ /* 0x080fe20000410000 */
[----:B------:R-:W-:Y:S01]  /*b7c0*/  HADD2.F32 R38, -RZ, R32.H0_H0 ;  /* 0x20000020ff267230 */ /* 0x000fe20000004100 */
[----:B------:R-:W-:Y:S01]  /*b7d0*/  F2FP.F16.E4M3.UNPACK_B R11, R4 ;  /* 0x00000004ff0b723e */ /* 0x000fe200020006ff */
[----:B------:R-:W-:Y:S02]  /*b7e0*/  HADD2.F32 R25, -RZ, R30.H0_H0 ;  /* 0x2000001eff197230 */ /* 0x000fe40000004100 */
[C---:B------:R-:W-:Y:S01]  /*b7f0*/  FMUL.FTZ R44, R24.reuse, R42 ;  /* 0x0000002a182c7220 */ /* 0x040fe20000410000 */
[----:B------:R-:W-:Y:S02]  /*b800*/  HADD2.F32 R31, -RZ, R31.H1_H1 ;  /* 0x3000001fff1f7230 */ /* 0x000fe40000004100 */
[-C--:B------:R-:W-:Y:S01]  /*b810*/  FMUL.FTZ R47, R24, R38.reuse ;  /* 0x00000026182f7220 */ /* 0x080fe20000410000 */
[C---:B------:R-:W-:Y:S01]  /*b820*/  FFMA.FTZ R24, R28.reuse, R33, -R45 ;  /* 0x000000211c187223 */ /* 0x040fe2000001082d */
[----:B------:R-:W-:Y:S01]  /*b830*/  FFMA.FTZ R28, R28, R41, R26 ;  /* 0x000000291c1c7223 */ /* 0x000fe2000001001a */
[C---:B------:R-:W-:Y:S01]  /*b840*/  FFMA.FTZ R26, R25.reuse, R38, -R44 ;  /* 0x00000026191a7223 */ /* 0x040fe2000001082c */
[----:B------:R-:W-:Y:S01]  /*b850*/  FFMA.FTZ R25, R25, R42, R47 ;  /* 0x0000002a19197223 */ /* 0x000fe2000001002f */
[----:B------:R-:W-:Y:S01]  /*b860*/  F2FP.F16.E4M3.UNPACK_B R42, R43.H1 ;  /* 0x0000002bff2a723e */ /* 0x000fe200030006ff */
[----:B------:R-:W-:Y:S01]  /*b870*/  HADD2.F32 R38, -RZ, R32.H1_H1 ;  /* 0x30000020ff267230 */ /* 0x000fe20000004100 */
[-C--:B------:R-:W-:Y:S01]  /*b880*/  F2FP.F16.E4M3.UNPACK_B R4, R6.reuse ;  /* 0x00000006ff04723e */ /* 0x080fe200020006ff */
        /* <DEDUP_REMOVED lines=8> */
[----:B------:R-:W-:Y:S02]  /*b910*/  HADD2.F32 R33, -RZ, R35.H0_H0 ;  /* 0x20000023ff217230 */ /* 0x000fe40000004100 */
[CC--:B------:R-:W-:Y:S01]  /*b920*/  FMUL.FTZ R46, R32.reuse, R43.reuse ;  /* 0x0000002b202e7220 */ /* 0x0c0fe20000410000 */
[----:B------:R-:W-:Y:S02]  /*b930*/  HADD2.F32 R30, -RZ, R30.H1_H1 ;  /* 0x3000001eff1e7230 */ /* 0x000fe40000004100 */
[----:B------:R-:W-:Y:S01]  /*b940*/  FMUL.FTZ R48, R32, R40 ;  /* 0x0000002820307220 */ /* 0x000fe20000410000 */
[----:B------:R-:W-:Y:S01]  /*b950*/  F2FP.F16.E4M3.UNPACK_B R14, R14.H1 ;  /* 0x0000000eff0e723e */ /* 0x000fe200030006ff */
[C---:B------:R-:W-:Y:S01]  /*b960*/  FFMA.FTZ R32, R33.reuse, R40, -R46 ;  /* 0x0000002821207223 */ /* 0x040fe2000001082e */
[----:B------:R-:W-:Y:S01]  /*b970*/  F2FP.F16.E4M3.UNPACK_B R40, R20.H1 ;  /* 0x00000014ff28723e */ /* 0x000fe200030006ff */
[----:B------:R-:W-:Y:S01]  /*b980*/  FFMA.FTZ R33, R33, R43, R48 ;  /* 0x0000002b21217223 */ /* 0x000fe20000010030 */
[----:B------:R-:W-:Y:S01]  /*b990*/  F2FP.F16.E4M3.UNPACK_B R43, R21.H1 ;  /* 0x00000015ff2b723e */ /* 0x000fe200030006ff */
[C---:B------:R-:W-:Y:S01]  /*b9a0*/  FFMA.FTZ R31, R30.reuse, R38, -R45 ;  /* 0x000000261e1f7223 */ /* 0x040fe2000001082d */
[----:B------:R-:W-:Y:S01]  /*b9b0*/  FFMA.FTZ R30, R30, R41, R44 ;  /* 0x000000291e1e7223 */ /* 0x000fe2000001002c */
[----:B------:R-:W-:Y:S01]  /*b9c0*/  HADD2.F32 R41, -RZ, R39.H1_H1 ;  /* 0x30000027ff297230 */ /* 0x000fe20000004100 */
[----:B------:R-:W-:Y:S01]  /*b9d0*/  F2FP.SATFINITE.E4M3.F32.PACK_AB_MERGE_C R13, R24, R13, RZ ;  /* 0x0000000d180d723e */ /* 0x000fe200048070ff */
[----:B------:R-:W-:Y:S01]  /*b9e0*/  HADD2.F32 R45, -RZ, R42.H1_H1 ;  /* 0x3000002aff2d7230 */ /* 0x000fe20000004100 */
[----:B------:R-:W-:Y:S01]  /*b9f0*/  F2FP.SATFINITE.E4M3.F32.PACK_AB_MERGE_C R15, R28, R15, RZ ;  /* 0x0000000f1c0f723e */ /* 0x000fe200048070ff */
[----:B------:R-:W-:Y:S01]  /*ba00*/  HADD2.F32 R38, -RZ, R35.H1_H1 ;  /* 0x30000023ff267230 */ /* 0x000fe20000004100 */
[----:B------:R-:W-:Y:S01]  /*ba10*/  F2FP.SATFINITE.E4M3.F32.PACK_AB_MERGE_C R5, R12, R5, R13 ;  /* 0x000000050c05723e */ /* 0x000fe2000480700d */
[----:B------:R-:W-:Y:S01]  /*ba20*/  HADD2.F32 R39, -RZ, R37.H1_H1 ;  /* 0x30000025ff277230 */ /* 0x000fe20000004100 */
[----:B------:R-:W-:Y:S01]  /*ba30*/  F2FP.SATFINITE.E4M3.F32.PACK_AB_MERGE_C R9, R10, R9, R15 ;  /* 0x000000090a09723e */ /* 0x000fe2000480700f */
[----:B------:R-:W-:-:S02]  /*ba40*/  HADD2.F32 R44, -RZ, R43.H0_H0 ;  /* 0x2000002bff2c7230 */ /* 0x000fc40000004100 */
[----:B------:R-:W-:Y:S02]  /*ba50*/  HADD2.F32 R35, -RZ, R34.H0_H0 ;  /* 0x20000022ff237230 */ /* 0x000fe40000004100 */
[C---:B------:R-:W-:Y:S01]  /*ba60*/  FMUL.FTZ R47, R39.reuse, R45 ;  /* 0x0000002d272f7220 */ /* 0x040fe20000410000 */
[----:B------:R-:W-:Y:S02]  /*ba70*/  HADD2.F32 R42, -RZ, R40.H0_H0 ;  /* 0x20000028ff2a7230 */ /* 0x000fe40000004100 */
[----:B------:R-:W-:Y:S01]  /*ba80*/  FMUL.FTZ R48, R39, R41 ;  /* 0x0000002927307220 */ /* 0x000fe20000410000 */
        /* <DEDUP_REMOVED lines=8> */
[C---:B------:R-:W-:Y:S01]  /*bb10*/  FFMA.FTZ R35, R38.reuse, R41, -R47 ;  /* 0x0000002926237223 */ /* 0x040fe2000001082f */
[----:B------:R-:W-:Y:S01]  /*bb20*/  FFMA.FTZ R52, R38, R45, R48 ;  /* 0x0000002d26347223 */ /* 0x000fe20000010030 */
[----:B------:R-:W-:Y:S01]  /*bb30*/  F2FP.F16.E4M3.UNPACK_B R37, R20 ;  /* 0x00000014ff25723e */ /* 0x000fe200020006ff */
[----:B------:R-:W-:Y:S01]  /*bb40*/  HADD2.F32 R29, -RZ, R29.H1_H1 ;  /* 0x3000001dff1d7230 */ /* 0x000fe20000004100 */
[----:B------:R-:W-:Y:S01]  /*bb50*/  F2FP.F16.E4M3.UNPACK_B R38, R21 ;  /* 0x00000015ff26723e */ /* 0x000fe200020006ff */
[C---:B------:R-:W-:Y:S01]  /*bb60*/  FMUL.FTZ R20, R34.reuse, R43 ;  /* 0x0000002b22147220 */ /* 0x040fe20000410000 */
[----:B------:R-:W-:Y:S01]  /*bb70*/  FMUL.FTZ R34, R34, R40 ;  /* 0x0000002822227220 */ /* 0x000fe20000410000 */
[----:B------:R-:W-:-:S02]  /*bb80*/  HADD2.F32 R21, -RZ, R27.H0_H0 ;  /* 0x2000001bff157230 */ /* 0x000fc40000004100 */
[--C-:B------:R-:W-:Y:S02]  /*bb90*/  HADD2.F32 R39, -RZ, R38.reuse.H0_H0 ;  /* 0x20000026ff277230 */ /* 0x100fe40000004100 */
        /* <DEDUP_REMOVED lines=66> */
.L_x_1366:
[----:B------:R-:W-:Y:S05]  /*bfc0*/  BSYNC B0 ;  /* 0x0000000000007941 */ /* 0x000fea0003800000 */
.L_x_1359:
        /* <DEDUP_REMOVED lines=8> */
.L_x_1356:
[----:B0-2---:R-:W-:-:S05]  /*c050*/  IMAD.U32 R0, RZ, RZ, UR36 ;  /* 0x00000024ff007e24 */ /* 0x005fca000f8e00ff */
[----:B------:R-:W-:-:S13]  /*c060*/  ISETP.NE.AND P0, PT, R0, 0x3, PT ;  /* 0x000000030000780c */ /* 0x000fda0003f05270 */
[----:B------:R-:W-:Y:S05]  /*c070*/  @!P0 BRA `(.L_x_1378) ;  /* 0x0000000000048947 */ /* 0x000fea0003800000 */
[----:B------:R-:W-:Y:S01]  /*c080*/  BPT.TRAP 0x1 ;  /* 0x000000040000795c */ /* 0x000fe20000300000 */
.L_x_1378:
[----:B----45:R-:W-:Y:S01]  /*c090*/  IMAD R14, R19, 0x8, R18 ;  /* 0x00000008130e7824 */ /* 0x030fe200078e0212 */
[----:B-1----:R-:W-:-:S04]  /*c0a0*/  SHF.L.U32 R3, R156, 0x1f, RZ ;  /* 0x0000001f9c037819 */ /* 0x002fc800000006ff */
[----:B------:R0:W1:Y:S01]  /*c0b0*/  SYNCS.PHASECHK.TRANS64.TRYWAIT P1, [R14+URZ+0x19c30], R3 ;  /* 0x019c30030e0075a7 */ /* 0x000062000802017f */
[----:B------:R-:W-:Y:S05]  /*c0c0*/  @!P0 BRA `(.L_x_1379) ;  /* 0x0000000000048947 */ /* 0x000fea0003800000 */
[----:B------:R-:W-:Y:S01]  /*c0d0*/  BPT.TRAP 0x1 ;  /* 0x000000040000795c */ /* 0x000fe20000300000 */
.L_x_1379:
[----:B------:R-:W-:Y:S01]  /*c0e0*/  VIADD R0, R18, 0x13800 ;  /* 0x0001380012007836 */ /* 0x000fe20000000000 */
[----:B------:R-:W-:Y:S01]  /*c0f0*/  LOP3.LUT R8, R36, 0x10000, RZ, 0xfc, !PT ;  /* 0x0001000024087812 */ /* 0x000fe200078efcff */
[----:B------:R-:W-:-:S03]  /*c100*/  IMAD.MOV.U32 R9, RZ, RZ, -0x3ffffff0 ;  /* 0xc0000010ff097424 */ /* 0x000fc600078e00ff */
[----:B------:R-:W-:-:S04]  /*c110*/  SHF.R.U32.HI R0, RZ, 0x4, R0 ;  /* 0x00000004ff007819 */ /* 0x000fc80000011600 */
[----:B------:R-:W-:-:S04]  /*c120*/  LOP3.LUT R0, R0, 0x3fff, RZ, 0xc0, !PT ;  /* 0x00003fff00007812 */ /* 0x000fc800078ec0ff */
[----:B------:R-:W-:Y:S01]  /*c130*/  LOP3.LUT R153, R0, 0x10000, RZ, 0xfc, !PT ;  /* 0x0001000000997812 */ /* 0x000fe200078efcff */
[----:B-1----:R-:W-:Y:S06]  /*c140*/  @P1 BRA `(.L_x_1380) ;  /* 0x0000000000081947 */ /* 0x002fec0003800000 */
[----:B------:R-:W1:Y:S02]  /*c150*/  SYNCS.PHASECHK.TRANS64.TRYWAIT P1, [R14+URZ+0x19c30], R3 ;  /* 0x019c30030e0075a7 */ /* 0x000e64000802017f */
[----:B-1----:R-:W-:Y:S05]  /*c160*/  @!P1 BRA `(.L_x_1381) ;  /* 0x0000016000109947 */ /* 0x002fea0003800000 */
.L_x_1380:
[----:B---3--:R-:W-:Y:S01]  /*c170*/  IMAD R4, R19, 0x300, R153 ;  /* 0x0000030013047824 */ /* 0x008fe200078e0299 */
[----:B------:R-:W-:Y:S05]  /*c180*/  WARPSYNC.ALL ;  /* 0x0000000000007948 */ /* 0x000fea0003800000 */
[----:B------:R-:W-:Y:S01]  /*c190*/  IMAD.MOV.U32 R5, RZ, RZ, -0x3ffffff0 ;  /* 0xc0000010ff057424 */ /* 0x000fe200078e00ff */
[C---:B------:R-:W-:Y:S01]  /*c1a0*/  R2UR UR4, R8.reuse ;  /* 0x00000000080472ca */ /* 0x040fe200000e0000 */
[----:B------:R-:W-:Y:S01]  /*c1b0*/  WARPGROUP.ARRIVE ;  /* 0x00000000000079c5 */ /* 0x000fe20000000000 */
[----:B------:R-:W-:Y:S01]  /*c1c0*/  R2UR UR5, R9 ;  /* 0x00000000090572ca */ /* 0x000fe200000e0000 */
[----:B------:R-:W-:Y:S01]  /*c1d0*/  VIADD R12, R8, 0x180 ;  /* 0x00000180080c7836 */ /* 0x000fe20000000000 */
[C---:B------:R-:W-:Y:S01]  /*c1e0*/  R2UR UR6, R4.reuse ;  /* 0x00000000040672ca */ /* 0x040fe200000e0000 */
[----:B------:R-:W-:Y:S01]  /*c1f0*/  VIADD R6, R4, 0x100 ;  /* 0x0000010004067836 */ /* 0x000fe20000000000 */
[----:B------:R-:W-:Y:S01]  /*c200*/  R2UR UR7, R5 ;  /* 0x00000000050772ca */ /* 0x000fe200000e0000 */
[----:B------:R-:W-:-:S02]  /*c210*/  IMAD.MOV.U32 R13, RZ, RZ, -0x3ffffff0 ;  /* 0xc0000010ff0d7424 */ /* 0x000fc400078e00ff */
[----:B------:R-:W-:Y:S02]  /*c220*/  IMAD.MOV.U32 R7, RZ, RZ, -0x3ffffff0 ;  /* 0xc0000010ff077424 */ /* 0x000fe400078e00ff */
[----:B------:R-:W-:Y:S01]  /*c230*/  VIADD R10, R8, 0x300 ;  /* 0x00000300080a7836 */ /* 0x000fe20000000000 */
[----:B------:R2:W-:Y:S01]  /*c240*/  STL.64 [R1], R12 ;  /* 0x0000000c01007387 */ /* 0x0005e20000100a00 */
[----:B------:R-:W-:Y:S02]  /*c250*/  VIADD R4, R4, 0x200 ;  /* 0x0000020004047836 */ /* 0x000fe40000000000 */
[----:B------:R-:W-:Y:S02]  /*c260*/  IMAD.MOV.U32 R11, RZ, RZ, -0x3ffffff0 ;  /* 0xc0000010ff0b7424 */ /* 0x000fe400078e00ff */
[----:B------:R-:W-:Y:S02]  /*c270*/  IMAD.MOV.U32 R5, RZ, RZ, -0x3ffffff0 ;  /* 0xc0000010ff057424 */ /* 0x000fe400078e00ff */
[----:B------:R-:W-:Y:S01]  /*c280*/  QGMMA.64x128x32.F32.E4M3.E4M3 R24, gdesc[UR4], RZ, !UPT, gsb0 ;  /* 0x01e00000041879f3 */ /* 0x000fe2000c0008ff */
[----:B------:R-:W-:-:S02]  /*c290*/  R2UR UR4, R12 ;  /* 0x000000000c0472ca */ /* 0x000fc400000e0000 */
        /* <DEDUP_REMOVED lines=14> */
[----:B--2---:R-:W-:Y:S05]  /*c380*/  @!P0 BRA `(.L_x_1382) ;  /* 0x0000000000048947 */ /* 0x004fea0003800000 */
[----:B------:R-:W-:Y:S01]  /*c390*/  BPT.TRAP 0x1 ;  /* 0x000000040000795c */ /* 0x000fe20000300000 */
.L_x_1382:
[----:B------:R-:W2:Y:S01]  /*c3a0*/  LDL R0, [R1+0x48] ;  /* 0x0000480001007983 */ /* 0x000ea20000100800 */
[----:B------:R-:W3:Y:S03]  /*c3b0*/  LDC R96, c[0x0][0x448] ;  /* 0x00011200ff607b82 */ /* 0x000ee60000000800 */
[----:B------:R-:W2:Y:S04]  /*c3c0*/  LDL R94, [R1+0x2c] ;  /* 0x00002c00015e7983 */ /* 0x000ea80000100800 */
[----:B------:R-:W4:Y:S01]  /*c3d0*/  LDL R6, [R1+0xc] ;  /* 0x00000c0001067983 */ /* 0x000f220000100800 */
[----:B------:R-:W5:Y:S03]  /*c3e0*/  LDC.64 R12, c[0x0][0x9e0] ;  /* 0x00027800ff0c7b82 */ /* 0x000f660000000a00 */
[----:B------:R-:W5:Y:S04]  /*c3f0*/  LDL R98, [R1+0x10] ;  /* 0x0000100001627983 */ /* 0x000f680000100800 */
[----:B------:R-:W5:Y:S01]  /*c400*/  LDL R100, [R1+0x8] ;  /* 0x0000080001647983 */ /* 0x000f620000100800 */
[----:B------:R-:W-:Y:S01]  /*c410*/  IMAD.MOV.U32 R4, RZ, RZ, -0x80 ;  /* 0xffffff80ff047424 */ /* 0x000fe200078e00ff */
[----:B------:R-:W-:Y:S01]  /*c420*/  LOP3.LUT R22, R22, 0xffffffbf, RZ, 0xc0, !PT ;  /* 0xffffffbf16167812 */ /* 0x000fe200078ec0ff */
[----:B------:R-:W-:Y:S01]  /*c430*/  ULDC UR4, c[0x0][0x9dc] ;  /* 0x0002770000047ab9 */ /* 0x000fe20000000800 */
[----:B---3--:R-:W-:-:S13]  /*c440*/  ISETP.NE.AND P1, PT, R96, 0x1, PT ;  /* 0x000000016000780c */ /* 0x008fda0003f25270 */
[----:B01----:R-:W0:Y:S08]  /*c450*/  @P1 LDC R3, c[0x0][0x44c] ;  /* 0x00011300ff031b82 */ /* 0x003e300000000800 */
[----:B------:R-:W1:Y:S01]  /*c460*/  @P1 LDC R5, c[0x0][0x450] ;  /* 0x00011400ff051b82 */ /* 0x000e620000000800 */
[----:B------:R-:W-:Y:S01]  /*c470*/  IMAD R21, R89, R4, 0x80 ;  /* 0x0000008059157424 */ /* 0x000fe200078e0204 */
[----:B------:R-:W-:-:S04]  /*c480*/  @P1 LOP3.LUT R22, R22, 0x40, RZ, 0xfc, !PT ;  /* 0x0000004016161812 */ /* 0x000fc800078efcff */
[----:B------:R-:W-:Y:S01]  /*c490*/  LOP3.LUT R22, R22, 0xffffffdf, RZ, 0xc0, !PT ;  /* 0xffffffdf16167812 */ /* 0x000fe200078ec0ff */
[----:B--2---:R-:W-:-:S04]  /*c4a0*/  IMAD.IADD R90, R0, 0x1, R94 ;  /* 0x00000001005a7824 */ /* 0x004fc800078e025e */
[----:B0-----:R-:W-:-:S05]  /*c4b0*/  @P1 IMAD.HI.U32 R0, R90, R3, RZ ;  /* 0x000000035a001227 */ /* 0x001fca00078e00ff */
[----:B-1----:R-:W-:Y:S01]  /*c4c0*/  @P1 SHF.R.U32.HI R90, RZ, R5, R0 ;  /* 0x00000005ff5a1219 */ /* 0x002fe20000011600 */
[----:B------:R-:W-:-:S04]  /*c4d0*/  VIADD R0, R14, 0x19c40 ;  /* 0x00019c400e007836 */ /* 0x000fc80000000000 */
[----:B------:R-:W0:Y:S01]  /*c4e0*/  SHFL.IDX PT, R92, R90, RZ, 0x1c1f ;  /* 0x001c1fff5a5c7589 */ /* 0x000e2200000e0000 */
[----:B----4-:R-:W-:Y:S01]  /*c4f0*/  PRMT R0, R6, 0x654, R0 ;  /* 0x0000065406007816 */ /* 0x010fe20000000000 */
[----:B------:R-:W-:Y:S01]  /*c500*/  VIADD R3, R21, 0x1 ;  /* 0x0000000115037836 */ /* 0x000fe20000000000 */
[----:B-----5:R-:W-:Y:S01]  /*c510*/  ISETP.GE.AND P1, PT, R13, 0x1, PT ;  /* 0x000000010d00780c */ /* 0x020fe20003f26270 */
[----:B------:R-:W-:Y:S01]  /*c520*/  IMAD.U32 R14, RZ, RZ, UR4 ;  /* 0x00000004ff0e7e24 */ /* 0x000fe2000f8e00ff */
[----:B------:R1:W-:Y:S01]  /*c530*/  SYNCS.ARRIVE.TRANS64.RED.A1T0 RZ, [R0+URZ], RZ ;  /* 0x000000ff00ff79a7 */ /* 0x0003e2000810043f */
[----:B------:R-:W-:Y:S02]  /*c540*/  IMAD.IADD R20, R100, 0x1, R21 ;  /* 0x0000000164147824 */ /* 0x000fe400078e0215 */
[----:B-1----:R-:W-:Y:S01]  /*c550*/  IMAD R0, R98, -0x2, R3 ;  /* 0xfffffffe62007824 */ /* 0x002fe200078e0203 */
[----:B------:R-:W-:-:S04]  /*c560*/  LOP3.LUT R4, RZ, R14, RZ, 0x33, !PT ;  /* 0x0000000eff047212 */ /* 0x000fc800078e33ff */
[----:B------:R-:W-:Y:S01]  /*c570*/  IADD3 R7, -R157, R0, R100 ;  /* 0x000000009d077210 */ /* 0x000fe20007ffe164 */
[----:B------:R-:W-:-:S04]  /*c580*/  IMAD R20, R98, -0x2, R20 ;  /* 0xfffffffe62147824 */ /* 0x000fc800078e0214 */
[C---:B------:R-:W-:Y:S02]  /*c590*/  IMAD.IADD R15, R7.reuse, 0x1, R4 ;  /* 0x00000001070f7824 */ /* 0x040fe400078e0204 */
[----:B------:R-:W-:Y:S01]  /*c5a0*/  IMAD.IADD R7, R7, 0x1, R12 ;  /* 0x0000000107077824 */ /* 0x000fe200078e020c */
[----:B------:R-:W-:Y:S01]  /*c5b0*/  @P1 LOP3.LUT R22, R22, 0x20, RZ, 0xfc, !PT ;  /* 0x0000002016161812 */ /* 0x000fe200078efcff */
[----:B0-----:R-:W-:Y:S01]  /*c5c0*/  IMAD.IADD R3, R15, 0x1, R92 ;  /* 0x000000010f037824 */ /* 0x001fe200078e025c */
[----:B------:R-:W-:Y:S02]  /*c5d0*/  LEA R0, R89, 0xffffff80, 0x7 ;  /* 0xffffff8059007811 */ /* 0x000fe400078e38ff */
[----:B------:R-:W-:Y:S01]  /*c5e0*/  VIADDMNMX R6, R92, R7, R20, PT ;  /* 0x000000075c067246 */ /* 0x000fe20003800114 */
[----:B------:R-:W-:Y:S06]  /*c5f0*/  @!P1 BRA `(.L_x_1383) ;  /* 0x0000000000509947 */ /* 0x000fec0003800000 */
[----:B------:R-:W-:Y:S01]  /*c600*/  IADD3 R91, -R157, R100, R92 ;  /* 0x000000649d5b7210 */ /* 0x000fe20007ffe15c */
[----:B------:R-:W-:Y:S03]  /*c610*/  BSSY B0, `(.L_x_1384) ;  /* 0x000000e000007945 */ /* 0x000fe60003800000 */
[----:B------:R-:W-:-:S13]  /*c620*/  ISETP.GT.AND P1, PT, R91, -0x1, PT ;  /* 0xffffffff5b00780c */ /* 0x000fda0003f24270 */
        /* <DEDUP_REMOVED lines=8> */
.L_x_1385:
[----:B------:R-:W-:-:S13]  /*c6b0*/  ISETP.NE.AND P1, PT, R13, 0x1, PT ;  /* 0x000000010d00780c */ /* 0x000fda0003f25270 */
[----:B------:R-:W0:Y:S02]  /*c6c0*/  @P1 LDC.64 R4, c[0x0][0x9e8] ;  /* 0x00027a00ff041b82 */ /* 0x000e240000000a00 */
[----:B0-----:R-:W-:-:S05]  /*c6d0*/  @P1 IMAD.HI.U32 R4, R91, R4, RZ ;  /* 0x000000045b041227 */ /* 0x001fca00078e00ff */
[----:B------:R-:W-:-:S07]  /*c6e0*/  @P1 SHF.R.U32.HI R91, RZ, R5, R4 ;  /* 0x00000005ff5b1219 */ /* 0x000fce0000011604 */
.L_x_1386:
[----:B------:R-:W-:Y:S05]  /*c6f0*/  BSYNC B0 ;  /* 0x0000000000007941 */ /* 0x000fea0003800000 */
.L_x_1384:
[----:B------:R-:W-:-:S04]  /*c700*/  IMAD R91, R91, R13, -R0 ;  /* 0x0000000d5b5b7224 */ /* 0x000fc800078e0a00 */
[----:B------:R-:W-:-:S05]  /*c710*/  IMAD R4, R98, -0x2, R91 ;  /* 0xfffffffe62047824 */ /* 0x000fca00078e025b */
[----:B------:R-:W-:Y:S02]  /*c720*/  VIMNMX R3, R3, R4, !PT ;  /* 0x0000000403037248 */ /* 0x000fe40007fe0100 */
[----:B------:R-:W-:-:S07]  /*c730*/  VIADDMNMX R6, R4, R13, R6, PT ;  /* 0x0000000d04067246 */ /* 0x000fce0003800106 */
.L_x_1383:
[C---:B------:R-:W-:Y:S01]  /*c740*/  ISETP.GE.AND P1, PT, R21.reuse, 0x2, PT ;  /* 0x000000021500780c */ /* 0x040fe20003f26270 */
[----:B------:R-:W0:Y:S01]  /*c750*/  SHFL.IDX PT, R90, R90, 0x1, 0x1c1f ;  /* 0x003c1f005a5a7f89 */ /* 0x000e2200000e0000 */
[----:B------:R-:W-:Y:S02]  /*c760*/  ISETP.GE.AND P6, PT, R21, 0x9, PT ;  /* 0x000000091500780c */ /* 0x000fe40003fc6270 */
[----:B------:R-:W-:Y:S02]  /*c770*/  ISETP.GT.AND P3, PT, R3, 0x1, !P1 ;  /* 0x000000010300780c */ /* 0x000fe40004f64270 */
[----:B------:R-:W-:Y:S02]  /*c780*/  ISETP.GE.AND P4, PT, R21, 0xa, PT ;  /* 0x0000000a1500780c */ /* 0x000fe40003f86270 */
[----:B------:R-:W-:Y:S02]  /*c790*/  ISETP.GT.AND P2, PT, R3, 0x8, !P6 ;  /* 0x000000080300780c */ /* 0x000fe40007744270 */
[----:B------:R-:W-:-:S02]  /*c7a0*/  ISETP.LT.OR P3, PT, R6, 0x2, P3 ;  /* 0x000000020600780c */ /* 0x000fc40001f61670 */
[----:B------:R-:W-:Y:S02]  /*c7b0*/  ISETP.LT.OR P2, PT, R6, 0x9, P2 ;  /* 0x000000090600780c */ /* 0x000fe40001741670 */
[----:B------:R-:W-:Y:S02]  /*c7c0*/  FSEL R25, R25, -INF , !P3 ;  /* 0xff80000019197808 */ /* 0x000fe40005800000 */
[----:B------:R-:W-:Y:S02]  /*c7d0*/  ISETP.GE.AND P3, PT, R21, 0x11, PT ;  /* 0x000000111500780c */ /* 0x000fe40003f66270 */
[----:B------:R-:W-:Y:S02]  /*c7e0*/  LOP3.LUT R22, R22, 0xfffffffe, RZ, 0xc0, !PT ;  /* 0xfffffffe16167812 */ /* 0x000fe400078ec0ff */
[----:B------:R-:W-:Y:S02]  /*c7f0*/  FSEL R91, R28, -INF , !P2 ;  /* 0xff8000001c5b7808 */ /* 0x000fe40005000000 */
[----:B------:R-:W-:-:S02]  /*c800*/  ISETP.GT.AND P2, PT, R3, 0x9, !P4 ;  /* 0x000000090300780c */ /* 0x000fc40006744270 */
[----:B------:R-:W-:Y:S01]  /*c810*/  @P4 LOP3.LUT R22, R22, 0x1, RZ, 0xfc, !PT ;  /* 0x0000000116164812 */ /* 0x000fe200078efcff */
[----:B0-----:R-:W-:Y:S01]  /*c820*/  IMAD.IADD R15, R15, 0x1, R90 ;  /* 0x000000010f0f7824 */ /* 0x001fe200078e025a */
        /* <DEDUP_REMOVED lines=9> */
[----:B------:R-:W-:Y:S02]  /*c8c0*/  ISETP.GT.AND P2, PT, R3, 0x11, !P3 ;  /* 0x000000110300780c */ /* 0x000fe40005f44270 */
[----:B------:R-:W-:-:S02]  /*c8d0*/  ISETP.GE.AND P5, PT, R21, 0x1, PT ;  /* 0x000000011500780c */ /* 0x000fc40003fa6270 */
[----:B------:R-:W-:Y:S02]  /*c8e0*/  ISETP.LT.OR P2, PT, R6, 0x12, P2 ;  /* 0x000000120600780c */ /* 0x000fe40001741670 */
[----:B------:R-:W-:Y:S02]  /*c8f0*/  @P3 LOP3.LUT R22, R22, 0x2000000, RZ, 0xfc, !PT ;  /* 0x0200000016163812 */ /* 0x000fe400078efcff */
[----:B------:R-:W-:Y:S02]  /*c900*/  ISETP.GE.AND P3, PT, R21, 0x19, PT ;  /* 0x000000191500780c */ /* 0x000fe40003f66270 */
[----:B------:R-:W-:Y:S02]  /*c910*/  LOP3.LUT R22, R22, 0xfeffffff, RZ, 0xc0, !PT ;  /* 0xfeffffff16167812 */ /* 0x000fe400078ec0ff */
[----:B------:R-:W-:Y:S02]  /*c920*/  FSEL R33, R33, -INF , !P2 ;  /* 0xff80000021217808 */ /* 0x000fe40005000000 */
[----:B------:R-:W-:-:S02]  /*c930*/  ISETP.GT.AND P2, PT, R3, 0x18, !P3 ;  /* 0x000000180300780c */ /* 0x000fc40005f44270 */
[----:B------:R-:W-:Y:S02]  /*c940*/  VIADDMNMX R20, R90, R7, R20, PT ;  /* 0x000000075a147246 */ /* 0x000fe40003800114 */
        /* <DEDUP_REMOVED lines=144> */
[----:B------:R-:W-:-:S04]  /*d250*/  ISETP.GT.AND P4, PT, R3, RZ, !P5 ;  /* 0x000000ff0300720c */ /* 0x000fc80006f84270 */
[----:B------:R-:W-:-:S04]  /*d260*/  ISETP.LT.OR P4, PT, R6, 0x1, P4 ;  /* 0x000000010600780c */ /* 0x000fc80002781670 */
[----:B------:R-:W-:Y:S02]  /*d270*/  FSEL R24, R24, -INF , !P4 ;  /* 0xff80000018187808 */ /* 0x000fe40006000000 */
[----:B------:R-:W-:-:S13]  /*d280*/  ISETP.GE.AND P4, PT, R21, 0x7a, PT ;  /* 0x0000007a1500780c */ /* 0x000fda0003f86270 */
[----:B------:R-:W-:Y:S02]  /*d290*/  @P4 LOP3.LUT R22, R22, 0x10000000, RZ, 0xfc, !PT ;  /* 0x1000000016164812 */ /* 0x000fe400078efcff */
[----:B------:R-:W-:-:S04]  /*d2a0*/  ISETP.GT.AND P4, PT, R3, 0x79, !P4 ;  /* 0x000000790300780c */ /* 0x000fc80006784270 */
[----:B------:R-:W-:-:S04]  /*d2b0*/  ISETP.LT.OR P4, PT, R6, 0x7a, P4 ;  /* 0x0000007a0600780c */ /* 0x000fc80002781670 */
[----:B------:R-:W-:Y:S02]  /*d2c0*/  FSEL R85, R85, -INF , !P4 ;  /* 0xff80000055557808 */ /* 0x000fe40006000000 */
[----:B------:R-:W-:-:S13]  /*d2d0*/  ISETP.GE.AND P4, PT, R13, 0x1, PT ;  /* 0x000000010d00780c */ /* 0x000fda0003f86270 */
[----:B------:R-:W-:Y:S05]  /*d2e0*/  @!P4 BRA `(.L_x_1387) ;  /* 0x000000000050c947 */ /* 0x000fea0003800000 */
        /* <DEDUP_REMOVED lines=11> */
.L_x_1389:
[----:B------:R-:W-:-:S13]  /*d3a0*/  ISETP.NE.AND P4, PT, R13, 0x1, PT ;  /* 0x000000010d00780c */ /* 0x000fda0003f85270 */
[----:B------:R-:W0:Y:S02]  /*d3b0*/  @P4 LDC.64 R4, c[0x0][0x9e8] ;  /* 0x00027a00ff044b82 */ /* 0x000e240000000a00 */
[----:B0-----:R-:W-:-:S05]  /*d3c0*/  @P4 IMAD.HI.U32 R4, R3, R4, RZ ;  /* 0x0000000403044227 */ /* 0x001fca00078e00ff */
[----:B------:R-:W-:-:S07]  /*d3d0*/  @P4 SHF.R.U32.HI R3, RZ, R5, R4 ;  /* 0x00000005ff034219 */ /* 0x000fce0000011604 */
.L_x_1390:
[----:B------:R-:W-:Y:S05]  /*d3e0*/  BSYNC B0 ;  /* 0x0000000000007941 */ /* 0x000fea0003800000 */
.L_x_1388:
[----:B------:R-:W-:-:S04]  /*d3f0*/  IMAD R0, R3, R13, -R0 ;  /* 0x0000000d03007224 */ /* 0x000fc800078e0a00 */
[----:B------:R-:W-:-:S05]  /*d400*/  IMAD R0, R98, -0x2, R0 ;  /* 0xfffffffe62007824 */ /* 0x000fca00078e0200 */
[----:B------:R-:W-:Y:S02]  /*d410*/  VIMNMX R15, R15, R0, !PT ;  /* 0x000000000f0f7248 */ /* 0x000fe40007fe0100 */
[----:B------:R-:W-:-:S07]  /*d420*/  VIADDMNMX R20, R0, R13, R20, PT ;  /* 0x0000000d00147246 */ /* 0x000fce0003800114 */
.L_x_1387:
[C---:B------:R-:W-:Y:S02]  /*d430*/  ISETP.GT.AND P1, PT, R15.reuse, 0x1, !P1 ;  /* 0x000000010f00780c */ /* 0x040fe40004f24270 */
[----:B------:R-:W-:Y:S02]  /*d440*/  ISETP.GT.AND P6, PT, R15, 0x8, !P6 ;  /* 0x000000080f00780c */ /* 0x000fe400077c4270 */
[C---:B------:R-:W-:Y:S02]  /*d450*/  ISETP.LT.OR P1, PT, R20.reuse, 0x2, P1 ;  /* 0x000000021400780c */ /* 0x040fe40000f21670 */
[----:B------:R-:W-:Y:S02]  /*d460*/  ISETP.LT.OR P6, PT, R20, 0x9, P6 ;  /* 0x000000091400780c */ /* 0x000fe400037c1670 */
[----:B------:R-:W-:Y:S02]  /*d470*/  FSEL R27, R27, -INF , !P1 ;  /* 0xff8000001b1b7808 */ /* 0x000fe40004800000 */
[----:B------:R-:W-:-:S02]  /*d480*/  LOP3.LUT P1, RZ, R22, 0x1, RZ, 0xc0, !PT ;  /* 0x0000000116ff7812 */ /* 0x000fc4000782c0ff */
[----:B------:R-:W-:Y:S02]  /*d490*/  FSEL R5, R30, -INF , !P6 ;  /* 0xff8000001e057808 */ /* 0x000fe40007000000 */
[----:B------:R-:W-:Y:S02]  /*d4a0*/  ISETP.GT.AND P1, PT, R15, 0x9, !P1 ;  /* 0x000000090f00780c */ /* 0x000fe40004f24270 */
[----:B------:R-:W-:Y:S02]  /*d4b0*/  LOP3.LUT P6, RZ, R22, 0x4000000, RZ, 0xc0, !PT ;  /* 0x0400000016ff7812 */ /* 0x000fe400078cc0ff */
[----:B------:R-:W-:Y:S02]  /*d4c0*/  ISETP.LT.OR P1, PT, R20, 0xa, P1 ;  /* 0x0000000a1400780c */ /* 0x000fe40000f21670 */
[----:B------:R-:W-:Y:S02]  /*d4d0*/  LOP3.LUT P4, RZ, R22, 0x2000000, RZ, 0xc0, !PT ;  /* 0x0200000016ff7812 */ /* 0x000fe4000788c0ff */
        /* <DEDUP_REMOVED lines=51> */
[C---:B------:R-:W-:Y:S02]  /*d810*/  LOP3.LUT P6, RZ, R22.reuse, 0x8000, RZ, 0xc0, !PT ;  /* 0x0000800016ff7812 */ /* 0x040fe400078cc0ff */
[----:B------:R-:W-:Y:S02]  /*d820*/  FSEL R47, R47, -INF , !P1 ;  /* 0xff8000002f2f7808 */ /* 0x000fe40004800000 */
[----:B------:R-:W-:Y:S02]  /*d830*/  LOP3.LUT P1, RZ, R22, 0x40000, RZ, 0xc0, !PT ;  /* 0x0004000016ff7812 */ /* 0x000fe4000782c0ff */
[----:B------:R-:W-:-:S02]  /*d840*/  FMNMX.FTZ R0, R111, R0, !PT ;  /* 0x000000006f007209 */ /* 0x000fc40007810000 */
[----:B------:R-:W-:Y:S02]  /*d850*/  ISETP.GT.AND P1, PT, R15, 0x30, !P1 ;  /* 0x000000300f00780c */ /* 0x000fe40004f24270 */
[----:B------:R-:W-:Y:S02]  /*d860*/  FMNMX.FTZ R0, R69, R0, !PT ;  /* 0x0000000045007209 */ /* 0x000fe40007810000 */
[----:B------:R-:W-:Y:S02]  /*d870*/  ISETP.LT.OR P1, PT, R20, 0x31, P1 ;  /* 0x000000311400780c */ /* 0x000fe40000f21670 */
[----:B------:R-:W-:Y:S02]  /*d880*/  LOP3.LUT P4, RZ, R22, 0x4000, RZ, 0xc0, !PT ;  /* 0x0000400016ff7812 */ /* 0x000fe4000788c0ff */
        /* <DEDUP_REMOVED lines=20> */
[C---:B------:R-:W-:Y:S01]  /*d9d0*/  ISETP.GT.AND P1, PT, R15.reuse, 0x40, !P4 ;  /* 0x000000400f00780c */ /* 0x040fe20006724270 */
[----:B------:R-:W0:Y:S01]  /*d9e0*/  SHFL.BFLY PT, R3, R0, 0x2, 0x1f ;  /* 0x0c401f0000037f89 */ /* 0x000e2200000e0000 */
[----:B------:R-:W-:Y:S02]  /*d9f0*/  ISETP.GT.AND P5, PT, R15, RZ, !P5 ;  /* 0x000000ff0f00720c */ /* 0x000fe40006fa4270 */
        /* <DEDUP_REMOVED lines=10> */
[----:B------:R-:W-:Y:S02]  /*daa0*/  LOP3.LUT P1, RZ, R22, 0x1000, RZ, 0xc0, !PT ;  /* 0x0000100016ff7812 */ /* 0x000fe4000782c0ff */
[----:B0-----:R-:W-:Y:S02]  /*dab0*/  FMNMX.FTZ R6, R0, R3, !PT ;  /* 0x0000000300067209 */ /* 0x001fe40007810000 */
[----:B------:R-:W-:Y:S02]  /*dac0*/  ISETP.GT.AND P1, PT, R15, 0x48, !P1 ;  /* 0x000000480f00780c */ /* 0x000fe40004f24270 */
[----:B------:R-:W-:Y:S01]  /*dad0*/  FMNMX.FTZ R0, R26, R27, !PT ;  /* 0x0000001b1a007209 */ /* 0x000fe20007810000 */
[----:B------:R-:W0:Y:S01]  /*dae0*/  SHFL.BFLY PT, R3, R6, 0x1, 0x1f ;  /* 0x0c201f0006037f89 */ /* 0x000e2200000e0000 */
        /* <DEDUP_REMOVED lines=50> */
[----:B0-----:R-:W-:Y:S02]  /*de10*/  FMNMX.FTZ R3, R6, R3, !PT ;  /* 0x0000000306037209 */ /* 0x001fe40007810000 */
[----:B------:R-:W-:Y:S02]  /*de20*/  FSEL R75, R75, -INF , !P1 ;  /* 0xff8000004b4b7808 */ /* 0x000fe40004800000 */
[----:B------:R-:W-:Y:S02]  /*de30*/  ISETP.GT.AND P1, PT, R15, 0x68, !P6 ;  /* 0x000000680f00780c */ /* 0x000fe40007724270 */
[----:B------:R-:W-:Y:S02]  /*de40*/  FMNMX.FTZ R0, R71, R0, !PT ;  /* 0x0000000047007209 */ /* 0x000fe40007810000 */
[----:B------:R-:W-:Y:S02]  /*de50*/  ISETP.LT.OR P1, PT, R20, 0x69, P1 ;  /* 0x000000691400780c */ /* 0x000fe40000f21670 */
[----:B------:R-:W-:-:S02]  /*de60*/  LOP3.LUT P6, RZ, R22, 0x8000000, RZ, 0xc0, !PT ;  /* 0x0800000016ff7812 */ /* 0x000fc400078cc0ff */
[----:B------:R-:W-:Y:S02]  /*de70*/  FSEL R139, R78, -INF , !P1 ;  /* 0xff8000004e8b7808 */ /* 0x000fe40004800000 */
[----:B------:R-:W-:Y:S02]  /*de80*/  ISETP.GT.AND P1, PT, R15, 0x69, !P4 ;  /* 0x000000690f00780c */ /* 0x000fe40006724270 */
[----:B------:R-:W-:Y:S02]  /*de90*/  FMNMX.FTZ R0, R137, R0, !PT ;  /* 0x0000000089007209 */ /* 0x000fe40007810000 */
[----:B------:R-:W-:Y:S02]  /*dea0*/  ISETP.LT.OR P1, PT, R20, 0x6a, P1 ;  /* 0x0000006a1400780c */ /* 0x000fe40000f21670 */
[----:B------:R-:W-:Y:S02]  /*deb0*/  FMNMX.FTZ R0, R75, R0, !PT ;  /* 0x000000004b007209 */ /* 0x000fe40007810000 */
[----:B------:R-:W-:Y:S01]  /*dec0*/  FSEL R141, R79, -INF , !P1 ;  /* 0xff8000004f8d7808 */ /* 0x000fe20004800000 */
[----:B------:R-:W-:-:S01]  /*ded0*/  FFMA.FTZ R79, R2, R3, -8 ;  /* 0xc1000000024f7423 */ /* 0x000fc20000010003 */
[----:B------:R-:W-:-:S02]  /*dee0*/  FSETP.NEU.FTZ.AND P1, PT, R3, -INF , PT ;  /* 0xff8000000300780b */ /* 0x000fc40003f3d000 */
[----:B------:R-:W-:Y:S02]  /*def0*/  LOP3.LUT P4, RZ, R22, 0x10000000, RZ, 0xc0, !PT ;  /* 0x1000000016ff7812 */ /* 0x000fe4000788c0ff */
[----:B------:R-:W-:Y:S02]  /*df00*/  FSEL R79, R79, RZ, P1 ;  /* 0x000000ff4f4f7208 */ /* 0x000fe40000800000 */
[C---:B------:R-:W-:Y:S02]  /*df10*/  ISETP.GT.AND P1, PT, R15.reuse, 0x70, !P6 ;  /* 0x000000700f00780c */ /* 0x040fe40007724270 */
[----:B------:R-:W-:Y:S01]  /*df20*/  ISETP.GT.AND P2, PT, R15, 0x71, !P2 ;  /* 0x000000710f00780c */ /* 0x000fe20005744270 */
[----:B------:R-:W-:-:S01]  /*df30*/  FFMA.FTZ R6, R2, R91, -R79 ;  /* 0x0000005b02067223 */ /* 0x000fc2000001084f */
[----:B------:R-:W-:Y:S01]  /*df40*/  ISETP.LT.OR P1, PT, R20, 0x71, P1 ;  /* 0x000000711400780c */ /* 0x000fe20000f21670 */
[----:B------:R-:W-:-:S01]  /*df50*/  FFMA.FTZ R91, R2, R57, -R79 ;  /* 0x00000039025b7223 */ /* 0x000fc2000001084f */
[----:B------:R-:W-:Y:S01]  /*df60*/  FMNMX.FTZ R0, R139, R0, !PT ;  /* 0x000000008b007209 */ /* 0x000fe20007810000 */
[----:B------:R-:W-:-:S01]  /*df70*/  FFMA.FTZ R4, R2, R24, -R79 ;  /* 0x0000001802047223 */ /* 0x000fc2000001084f */
[----:B------:R-:W-:Y:S01]  /*df80*/  ISETP.GT.AND P3, PT, R15, 0x78, !P3 ;  /* 0x000000780f00780c */ /* 0x000fe20005f64270 */
[----:B------:R-:W-:-:S01]  /*df90*/  FFMA.FTZ R24, R2, R93, -R79 ;  /* 0x0000005d02187223 */ /* 0x000fc2000001084f */
[----:B------:R-:W-:Y:S01]  /*dfa0*/  ISETP.GT.AND P4, PT, R15, 0x79, !P4 ;  /* 0x000000790f00780c */ /* 0x000fe20006784270 */
[----:B------:R-:W-:-:S01]  /*dfb0*/  FFMA.FTZ R28, R2, R95, -R79 ;  /* 0x0000005f021c7223 */ /* 0x000fc2000001084f */
[----:B------:R-:W-:Y:S01]  /*dfc0*/  ISETP.LT.OR P2, PT, R20, 0x72, P2 ;  /* 0x000000721400780c */ /* 0x000fe20001741670 */
[----:B------:R-:W-:-:S01]  /*dfd0*/  FFMA.FTZ R25, R2, R25, -R79 ;  /* 0x0000001902197223 */ /* 0x000fc2000001084f */
[----:B------:R-:W-:Y:S01]  /*dfe0*/  FSEL R15, R82, -INF , !P1 ;  /* 0xff800000520f7808 */ /* 0x000fe20004800000 */
[----:B------:R-:W-:Y:S01]  /*dff0*/  MUFU.EX2 R4, R4 ;  /* 0x0000000400047308 */ /* 0x000fe20000000800 */
[----:B------:R-:W-:Y:S01]  /*e000*/  FMNMX.FTZ R0, R141, R0, !PT ;  /* 0x000000008d007209 */ /* 0x000fe20007810000 */
[--C-:B------:R-:W-:Y:S01]  /*e010*/  FFMA.FTZ R29, R2, R29, -R79.reuse ;  /* 0x0000001d021d7223 */ /* 0x100fe2000001084f */
[----:B------:R-:W-:Y:S01]  /*e020*/  ISETP.LT.OR P3, PT, R20, 0x79, P3 ;  /* 0x000000791400780c */ /* 0x000fe20001f61670 */
[C-C-:B------:R-:W-:Y:S01]  /*e030*/  FFMA.FTZ R33, R2.reuse, R33, -R79.reuse ;  /* 0x0000002102217223 */ /* 0x140fe2000001084f */
[----:B------:R-:W-:Y:S01]  /*e040*/  FSEL R83, R83, -INF , !P2 ;  /* 0xff80000053537808 */ /* 0x000fe20005000000 */
[--C-:B------:R-:W-:Y:S01]  /*e050*/  FFMA.FTZ R37, R2, R37, -R79.reuse ;  /* 0x0000002502257223 */ /* 0x100fe2000001084f */
[----:B------:R-:W-:Y:S01]  /*e060*/  FMNMX.FTZ R0, R15, R0, !PT ;  /* 0x000000000f007209 */ /* 0x000fe20007810000 */
[----:B------:R-:W-:Y:S01]  /*e070*/  MUFU.EX2 R25, R25 ;  /* 0x0000001900197308 */ /* 0x000fe20000000800 */
[----:B------:R-:W-:Y:S01]  /*e080*/  ISETP.LT.OR P4, PT, R20, 0x7a, P4 ;  /* 0x0000007a1400780c */ /* 0x000fe20002781670 */
[--C-:B------:R-:W-:Y:S01]  /*e090*/  FFMA.FTZ R30, R2, R97, -R79.reuse ;  /* 0x00000061021e7223 */ /* 0x100fe2000001084f */
[----:B------:R-:W-:Y:S01]  /*e0a0*/  FSEL R57, R86, -INF , !P3 ;  /* 0xff80000056397808 */ /* 0x000fe20005800000 */
[C-C-:B------:R-:W-:Y:S01]  /*e0b0*/  FFMA.FTZ R41, R2.reuse, R41, -R79.reuse ;  /* 0x0000002902297223 */ /* 0x140fe2000001084f */
[----:B------:R-:W-:Y:S01]  /*e0c0*/  FMNMX.FTZ R0, R83, R0, !PT ;  /* 0x0000000053007209 */ /* 0x000fe20007810000 */
[C-C-:B------:R-:W-:Y:S01]  /*e0d0*/  FFMA.FTZ R32, R2.reuse, R99, -R79.reuse ;  /* 0x0000006302207223 */ /* 0x140fe2000001084f */
[----:B------:R-:W-:Y:S01]  /*e0e0*/  FSEL R87, R87, -INF , !P4 ;  /* 0xff80000057577808 */ /* 0x000fe20006000000 */
[----:B------:R-:W-:Y:S01]  /*e0f0*/  MUFU.EX2 R6, R6 ;  /* 0x0000000600067308 */ /* 0x000fe20000000800 */
[----:B------:R-:W-:Y:S01]  /*e100*/  FMNMX.FTZ R0, R57, R0, !PT ;  /* 0x0000000039007209 */ /* 0x000fe20007810000 */
[C-C-:B------:R-:W-:Y:S01]  /*e110*/  FFMA.FTZ R45, R2.reuse, R45, -R79.reuse ;  /* 0x0000002d022d7223 */ /* 0x140fe2000001084f */
[----:B------:R-:W-:-:S01]  /*e120*/  FFMA.FTZ R34, R2, R101, -R79 ;  /* 0x0000006502227223 */ /* 0x000fc2000001084f */
[C-C-:B------:R-:W-:Y:S01]  /*e130*/  FFMA.FTZ R49, R2.reuse, R49, -R79.reuse ;  /* 0x0000003102317223 */ /* 0x140fe2000001084f */
[----:B------:R-:W-:Y:S01]  /*e140*/  FMNMX.FTZ R0, R87, R0, !PT ;  /* 0x0000000057007209 */ /* 0x000fe20007810000 */
[C-C-:B------:R-:W-:Y:S01]  /*e150*/  FFMA.FTZ R36, R2.reuse, R103, -R79.reuse ;  /* 0x0000006702247223 */ /* 0x140fe2000001084f */
[----:B------:R-:W-:-:S01]  /*e160*/  FFMA.FTZ R53, R2, R53, -R79 ;  /* 0x0000003502357223 */ /* 0x000fc2000001084f */
[----:B------:R-:W0:Y:S01]  /*e170*/  MUFU.EX2 R29, R29 ;  /* 0x0000001d001d7308 */ /* 0x000e220000000800 */
[----:B------:R-:W-:-:S01]  /*e180*/  FFMA.FTZ R20, R2, R107, -R79 ;  /* 0x0000006b02147223 */ /* 0x000fc2000001084f */
[----:B------:R-:W1:Y:S01]  /*e190*/  SHFL.BFLY PT, R93, R0, 0x2, 0x1f ;  /* 0x0c401f00005d7f89 */ /* 0x000e6200000e0000 */
        /* <DEDUP_REMOVED lines=11> */
[----:B------:R-:W-:Y:S01]  /*e250*/  ISETP.NE.AND P6, PT, R96, 0x1, PT ;  /* 0x000000016000780c */ /* 0x000fe20003fc5270 */
[----:B------:R-:W-:-:S01]  /*e260*/  FFMA.FTZ R48, R2, R117, -R79 ;  /* 0x0000007502307223 */ /* 0x000fc2000001084f */
[----:B------:R-:W-:Y:S01]  /*e270*/  MUFU.EX2 R33, R33 ;  /* 0x0000002100217308 */ /* 0x000fe20000000800 */
[----:B0-----:R-:W-:-:S04]  /*e280*/  F2FP.SATFINITE.E4M3.F32.PACK_AB_MERGE_C R148, R29, R6, RZ ;  /* 0x000000061d94723e */ /* 0x001fc800048070ff */
[----:B------:R-:W-:-:S03]  /*e290*/  F2FP.SATFINITE.E4M3.F32.PACK_AB_MERGE_C R148, R25, R4, R148 ;  /* 0x000000041994723e */ /* 0x000fc60004807094 */
[----:B------:R-:W-:Y:S01]  /*e2a0*/  MUFU.EX2 R28, R28 ;  /* 0x0000001c001c7308 */ /* 0x000fe20000000800 */
[----:B-1----:R-:W-:Y:S01]  /*e2b0*/  FMNMX.FTZ R50, R0, R93, !PT ;  /* 0x0000005d00327209 */ /* 0x002fe20007810000 */
[----:B------:R-:W-:-:S04]  /*e2c0*/  FFMA.FTZ R93, R2, R119, -R79 ;  /* 0x00000077025d7223 */ /* 0x000fc8000001084f */
[----:B------:R-:W0:Y:S02]  /*e2d0*/  SHFL.BFLY PT, R95, R50, 0x1, 0x1f ;  /* 0x0c201f00325f7f89 */ /* 0x000e2400000e0000 */
[----:B------:R-:W1:Y:S08]  /*e2e0*/  MUFU.EX2 R37, R37 ;  /* 0x0000002500257308 */ /* 0x000e700000000800 */
[----:B------:R-:W-:Y:S08]  /*e2f0*/  MUFU.EX2 R30, R30 ;  /* 0x0000001e001e7308 */ /* 0x000ff00000000800 */
[----:B------:R-:W-:Y:S01]  /*e300*/  MUFU.EX2 R41, R41 ;  /* 0x0000002900297308 */ /* 0x000fe20000000800 */
[----:B-1----:R-:W-:-:S04]  /*e310*/  F2FP.SATFINITE.E4M3.F32.PACK_AB_MERGE_C R150, R37, R28, RZ ;  /* 0x0000001c2596723e */ /* 0x002fc800048070ff */
[----:B------:R-:W-:Y:S02]  /*e320*/  F2FP.SATFINITE.E4M3.F32.PACK_AB_MERGE_C R150, R33, R24, R150 ;  /* 0x000000182196723e */ /* 0x000fe40004807096 */
[----:B0-----:R-:W-:Y:S01]  /*e330*/  FMNMX.FTZ R0, R50, R95, !PT ;  /* 0x0000005f32007209 */ /* 0x001fe20007810000 */
[----:B------:R-:W-:Y:S01]  /*e340*/  MUFU.EX2 R32, R32 ;  /* 0x0000002000207308 */ /* 0x000fe20000000800 */
[----:B------:R-:W-:-:S01]  /*e350*/  FFMA.FTZ R50, R2, R81, -R79 ;  /* 0x0000005102327223 */ /* 0x000fc2000001084f */
[----:B------:R-:W-:Y:S01]  /*e360*/  FFMA.FTZ R79, R2, R85, -R79 ;  /* 0x00000055024f7223 */ /* 0x000fe2000001084f */
[----:B------:R-:W-:Y:S01]  /*e370*/  FSETP.NEU.FTZ.AND P1, PT, R0, -INF , PT ;  /* 0xff8000000000780b */ /* 0x000fe20003f3d000 */
[----:B------:R-:W-:-:S04]  /*e380*/  FFMA.FTZ R52, R2, R0, -8 ;  /* 0xc100000002347423 */ /* 0x000fc80000010000 */
[----:B------:R-:W0:Y:S01]  /*e390*/  MUFU.EX2 R45, R45 ;  /* 0x0000002d002d7308 */ /* 0x000e220000000800 */
[----:B------:R-:W-:-:S05]  /*e3a0*/  FSEL R52, R52, RZ, P1 ;  /* 0x000000ff34347208 */ /* 0x000fca0000800000 */
[C-C-:B------:R-:W-:Y:S01]  /*e3b0*/  FFMA.FTZ R26, R2.reuse, R26, -R52.reuse ;  /* 0x0000001a021a7223 */ /* 0x140fe20000010834 */
[----:B------:R-:W-:-:S01]  /*e3c0*/  FFMA.FTZ R27, R2, R27, -R52 ;  /* 0x0000001b021b7223 */ /* 0x000fc20000010834 */
[C-C-:B------:R-:W-:Y:S01]  /*e3d0*/  FFMA.FTZ R5, R2.reuse, R5, -R52.reuse ;  /* 0x0000000502057223 */ /* 0x140fe20000010834 */
[----:B------:R-:W-:-:S01]  /*e3e0*/  FFMA.FTZ R54, R2, R31, -R52 ;  /* 0x0000001f02367223 */ /* 0x000fc20000010834 */
[C-C-:B------:R-:W-:Y:S01]  /*e3f0*/  FFMA.FTZ R7, R2.reuse, R7, -R52.reuse ;  /* 0x0000000702077223 */ /* 0x140fe20000010834 */
[----:B------:R-:W-:-:S01]  /*e400*/  FFMA.FTZ R66, R2, R55, -R52 ;  /* 0x0000003702427223 */ /* 0x000fc20000010834 */
[----:B------:R-:W-:Y:S01]  /*e410*/  MUFU.EX2 R26, R26 ;  /* 0x0000001a001a7308 */ /* 0x000fe20000000800 */
[----:B------:R-:W-:-:S01]  /*e420*/  FADD.FTZ R55, R4, R25 ;  /* 0x0000001904377221 */ /* 0x000fc20000010000 */
[C-C-:B------:R-:W-:Y:S01]  /*e430*/  FFMA.FTZ R56, R2.reuse, R35, -R52.reuse ;  /* 0x0000002302387223 */ /* 0x140fe20000010834 */
[----:B------:R-:W-:-:S01]  /*e440*/  FFMA.FTZ R31, R2, R21, -R52 ;  /* 0x00000015021f7223 */ /* 0x000fc20000010834 */
[----:B------:R-:W-:Y:S01]  /*e450*/  FFMA.FTZ R58, R2, R39, -R52 ;  /* 0x00000027023a7223 */ /* 0x000fe20000010834 */
[----:B------:R-:W-:-:S01]  /*e460*/  FADD.FTZ R70, R6, R55 ;  /* 0x0000003706467221 */ /* 0x000fc20000010000 */
[C-C-:B------:R-:W-:Y:S01]  /*e470*/  FFMA.FTZ R68, R2.reuse, R59, -R52.reuse ;  /* 0x0000003b02447223 */ /* 0x140fe20000010834 */
[----:B------:R-:W-:-:S01]  /*e480*/  FFMA.FTZ R21, R2, R121, -R52 ;  /* 0x0000007902157223 */ /* 0x000fc20000010834 */
[----:B------:R-:W1:Y:S01]  /*e490*/  MUFU.EX2 R27, R27 ;  /* 0x0000001b001b7308 */ /* 0x000e620000000800 */
        /* <DEDUP_REMOVED lines=8> */
[----:B------:R-:W-:-:S01]  /*e520*/  FADD.FTZ R63, R33, R74 ;  /* 0x0000004a213f7221 */ /* 0x000fc20000010000 */
[C-C-:B------:R-:W-:Y:S01]  /*e530*/  FFMA.FTZ R64, R2.reuse, R51, -R52.reuse ;  /* 0x0000003302407223 */ /* 0x140fe20000010834 */
[----:B------:R-:W-:-:S01]  /*e540*/  FFMA.FTZ R43, R2, R127, -R52 ;  /* 0x0000007f022b7223 */ /* 0x000fc20000010834 */
[----:B0-----:R-:W-:Y:S01]  /*e550*/  F2FP.SATFINITE.E4M3.F32.PACK_AB_MERGE_C R144, R45, R32, RZ ;  /* 0x000000202d90723e */ /* 0x001fe200048070ff */
[----:B------:R-:W-:-:S01]  /*e560*/  FADD.FTZ R74, R28, R63 ;  /* 0x0000003f1c4a7221 */ /* 0x000fc20000010000 */
[C-C-:B------:R-:W-:Y:S01]  /*e570*/  FFMA.FTZ R47, R2.reuse, R129, -R52.reuse ;  /* 0x00000081022f7223 */ /* 0x140fe20000010834 */
[----:B------:R-:W-:-:S01]  /*e580*/  FFMA.FTZ R51, R2, R131, -R52 ;  /* 0x0000008302337223 */ /* 0x000fc20000010834 */
[----:B------:R-:W0:Y:S01]  /*e590*/  MUFU.EX2 R54, R54 ;  /* 0x0000003600367308 */ /* 0x000e220000000800 */
[----:B-1----:R-:W-:-:S01]  /*e5a0*/  FADD.FTZ R72, R26, R27 ;  /* 0x0000001b1a487221 */ /* 0x002fc20000010000 */
[C---:B------:R-:W-:Y:S01]  /*e5b0*/  FFMA.FTZ R55, R2.reuse, R133, -R52 ;  /* 0x0000008502377223 */ /* 0x040fe20000010834 */
[----:B------:R-:W-:Y:S01]  /*e5c0*/  F2FP.SATFINITE.E4M3.F32.PACK_AB_MERGE_C R144, R41, R30, R144 ;  /* 0x0000001e2990723e */ /* 0x000fe20004807090 */
[C-C-:B------:R-:W-:Y:S01]  /*e5d0*/  FFMA.FTZ R6, R2.reuse, R67, -R52.reuse ;  /* 0x0000004302067223 */ /* 0x140fe20000010834 */
[----:B------:R-:W-:-:S01]  /*e5e0*/  FFMA.FTZ R4, R2, R135, -R52 ;  /* 0x0000008702047223 */ /* 0x000fc20000010834 */
[C-C-:B------:R-:W-:Y:S01]  /*e5f0*/  FFMA.FTZ R139, R2.reuse, R139, -R52.reuse ;  /* 0x0000008b028b7223 */ /* 0x140fe20000010834 */
[----:B------:R-:W-:-:S01]  /*e600*/  FFMA.FTZ R141, R2, R141, -R52 ;  /* 0x0000008d028d7223 */ /* 0x000fc20000010834 */
[----:B------:R-:W1:Y:S01]  /*e610*/  MUFU.EX2 R7, R7 ;  /* 0x0000000700077308 */ /* 0x000e620000000800 */
[----:B--2---:R-:W-:-:S01]  /*e620*/  FADD.FTZ R59, R5, R72 ;  /* 0x00000048053b7221 */ /* 0x004fc20000010000 */
[C-C-:B------:R-:W-:Y:S01]  /*e630*/  FFMA.FTZ R83, R2.reuse, R83, -R52.reuse ;  /* 0x0000005302537223 */ /* 0x140fe20000010834 */
[----:B------:R-:W-:-:S05]  /*e640*/  FFMA.FTZ R57, R2, R57, -R52 ;  /* 0x0000003902397223 */ /* 0x000fca0000010834 */
[----:B------:R-:W2:Y:S01]  /*e650*/  MUFU.EX2 R56, R56 ;  /* 0x0000003800387308 */ /* 0x000ea20000000800 */
[----:B0-----:R-:W-:-:S01]  /*e660*/  FADD.FTZ R72, R54, R59 ;  /* 0x0000003b36487221 */ /* 0x001fc20000010000 */
[----:B------:R-:W-:Y:S01]  /*e670*/  FADD.FTZ R59, R37, R74 ;  /* 0x0000004a253b7221 */ /* 0x000fe20000010000 */
[----:B------:R-:W-:-:S04]  /*e680*/  F2FP.SATFINITE.E4M3.F32.PACK_AB_MERGE_C R149, R54, R5, RZ ;  /* 0x000000053695723e */ /* 0x000fc800048070ff */
[----:B------:R-:W-:Y:S01]  /*e690*/  F2FP.SATFINITE.E4M3.F32.PACK_AB_MERGE_C R149, R27, R26, R149 ;  /* 0x0000001a1b95723e */ /* 0x000fe20004807095 */
[----:B------:R-:W0:Y:S01]  /*e6a0*/  MUFU.EX2 R31, R31 ;  /* 0x0000001f001f7308 */ /* 0x000e220000000800 */
[----:B-1----:R-:W-:-:S01]  /*e6b0*/  FADD.FTZ R29, R7, R72 ;  /* 0x00000048071d7221 */ /* 0x002fc20000010000 */
[----:B------:R-:W-:-:S06]  /*e6c0*/  FADD.FTZ R72, R30, R59 ;  /* 0x0000003b1e487221 */ /* 0x000fcc0000010000 */
[----:B------:R-:W1:Y:S01]  /*e6d0*/  MUFU.EX2 R58, R58 ;  /* 0x0000003a003a7308 */ /* 0x000e620000000800 */
[----:B--2---:R-:W-:-:S01]  /*e6e0*/  FADD.FTZ R28, R56, R29 ;  /* 0x0000001d381c7221 */ /* 0x004fc20000010000 */
[----:B------:R-:W-:-:S06]  /*e6f0*/  FADD.FTZ R29, R41, R72 ;  /* 0x00000048291d7221 */ /* 0x000fcc0000010000 */
[----:B------:R-:W2:Y:S01]  /*e700*/  MUFU.EX2 R21, R21 ;  /* 0x0000001500157308 */ /* 0x000ea20000000800 */
[----:B0-----:R-:W-:-:S01]  /*e710*/  FADD.FTZ R25, R31, R28 ;  /* 0x0000001c1f197221 */ /* 0x001fc20000010000 */
[----:B------:R-:W-:-:S04]  /*e720*/  FADD.FTZ R28, R32, R29 ;  /* 0x0000001d201c7221 */ /* 0x000fc80000010000 */
[----:B------:R-:W-:Y:S02]  /*e730*/  FADD.FTZ R45, R45, R28 ;  /* 0x0000001c2d2d7221 */ /* 0x000fe40000010000 */
[----:B------:R-:W0:Y:S01]  /*e740*/  MUFU.EX2 R60, R60 ;  /* 0x0000003c003c7308 */ /* 0x000e220000000800 */
[----:B-1----:R-:W-:-:S01]  /*e750*/  FADD.FTZ R24, R58, R25 ;  /* 0x000000193a187221 */ /* 0x002fc20000010000 */
[----:B------:R-:W-:Y:S01]  /*e760*/  FFMA.FTZ R25, R2, R71, -R52 ;  /* 0x0000004702197223 */ /* 0x000fe20000010834 */
[----:B------:R-:W-:-:S04]  /*e770*/  F2FP.SATFINITE.E4M3.F32.PACK_AB_MERGE_C R58, R58, R31, RZ ;  /* 0x0000001f3a3a723e */ /* 0x000fc800048070ff */
[----:B------:R-:W-:Y:S01]  /*e780*/  F2FP.SATFINITE.E4M3.F32.PACK_AB_MERGE_C R151, R56, R7, R58 ;  /* 0x000000073897723e */ /* 0x000fe2000480703a */
[----:B------:R-:W1:Y:S01]  /*e790*/  MUFU.EX2 R34, R34 ;  /* 0x0000002200227308 */ /* 0x000e620000000800 */
[----:B--2---:R-:W-:-:S07]  /*e7a0*/  FADD.FTZ R29, R21, R24 ;  /* 0x00000018151d7221 */ /* 0x004fce0000010000 */
[----:B------:R-:W2:Y:S01]  /*e7b0*/  MUFU.EX2 R35, R35 ;  /* 0x0000002300237308 */ /* 0x000ea20000000800 */
[----:B0-----:R-:W-:-:S07]  /*e7c0*/  FADD.FTZ R24, R60, R29 ;  /* 0x0000001d3c187221 */ /* 0x001fce0000010000 */
[----:B------:R-:W0:Y:S01]  /*e7d0*/  MUFU.EX2 R49, R49 ;  /* 0x0000003100317308 */ /* 0x000e220000000800 */
[----:B-1----:R-:W-:-:S07]  /*e7e0*/  FADD.FTZ R28, R34, R45 ;  /* 0x0000002d221c7221 */ /* 0x002fce0000010000 */
[----:B------:R-:W1:Y:S01]  /*e7f0*/  MUFU.EX2 R62, R62 ;  /* 0x0000003e003e7308 */ /* 0x000e620000000800 */
[----:B--2---:R-:W-:-:S01]  /*e800*/  FADD.FTZ R29, R35, R24 ;  /* 0x00000018231d7221 */ /* 0x004fc20000010000 */
[----:B------:R-:W-:-:S06]  /*e810*/  FFMA.FTZ R24, R2, R137, -R52 ;  /* 0x0000008902187223 */ /* 0x000fcc0000010834 */
[----:B------:R-:W-:Y:S01]  /*e820*/  MUFU.EX2 R36, R36 ;  /* 0x0000002400247308 */ /* 0x000fe20000000800 */
[----:B0-----:R-:W-:-:S07]  /*e830*/  FADD.FTZ R33, R49, R28 ;  /* 0x0000001c31217221 */ /* 0x001fce0000010000 */
[----:B------:R-:W0:Y:S01]  /*e840*/  MUFU.EX2 R53, R53 ;  /* 0x0000003500357308 */ /* 0x000e220000000800 */
[----:B-1----:R-:W-:-:S01]  /*e850*/  FADD.FTZ R28, R62, R29 ;  /* 0x0000001d3e1c7221 */ /* 0x002fc20000010000 */
[----:B------:R-:W-:Y:S01]  /*e860*/  FFMA.FTZ R29, R2, R75, -R52 ;  /* 0x0000004b021d7223 */ /* 0x000fe20000010834 */
[----:B------:R-:W-:-:S04]  /*e870*/  F2FP.SATFINITE.E4M3.F32.PACK_AB_MERGE_C R35, R62, R35, RZ ;  /* 0x000000233e23723e */ /* 0x000fc800048070ff */
[----:B------:R-:W-:Y:S01]  /*e880*/  F2FP.SATFINITE.E4M3.F32.PACK_AB_MERGE_C R145, R60, R21, R35 ;  /* 0x000000153c91723e */ /* 0x000fe20004807023 */
[----:B------:R-:W1:Y:S08]  /*e890*/  MUFU.EX2 R39, R39 ;  /* 0x0000002700277308 */ /* 0x000e700000000800 */
[----:B------:R-:W2:Y:S01]  /*e8a0*/  MUFU.EX2 R64, R64 ;  /* 0x0000004000407308 */ /* 0x000ea20000000800 */
[----:B0-----:R-:W-:Y:S01]  /*e8b0*/  F2FP.SATFINITE.E4M3.F32.PACK_AB_MERGE_C R146, R53, R36, RZ ;  /* 0x000000243592723e */ /* 0x001fe200048070ff */
[----:B------:R-:W-:-:S03]  /*e8c0*/  FADD.FTZ R36, R36, R33 ;  /* 0x0000002124247221 */ /* 0x000fc60000010000 */
[----:B------:R-:W-:Y:S01]  /*e8d0*/  F2FP.SATFINITE.E4M3.F32.PACK_AB_MERGE_C R146, R49, R34, R146 ;  /* 0x000000223192723e */ /* 0x000fe20004807092 */
[----:B------:R-:W-:-:S02]  /*e8e0*/  FADD.FTZ R53, R53, R36 ;  /* 0x0000002435357221 */ /* 0x000fc40000010000 */
[----:B------:R-:W0:Y:S01]  /*e8f0*/  MUFU.EX2 R43, R43 ;  /* 0x0000002b002b7308 */ /* 0x000e220000000800 */
[----:B-1----:R-:W-:-:S07]  /*e900*/  FADD.FTZ R33, R39, R28 ;  /* 0x0000001c27217221 */ /* 0x002fce0000010000 */
[----:B------:R-:W1:Y:S01]  /*e910*/  MUFU.EX2 R66, R66 ;  /* 0x0000004200427308 */ /* 0x000e620000000800 */
[----:B--2---:R-:W-:-:S07]  /*e920*/  FADD.FTZ R28, R64, R33 ;  /* 0x00000021401c7221 */ /* 0x004fce0000010000 */
[----:B------:R-:W-:Y:S01]  /*e930*/  MUFU.EX2 R20, R20 ;  /* 0x0000001400147308 */ /* 0x000fe20000000800 */
[----:B0-----:R-:W-:-:S01]  /*e940*/  FADD.FTZ R33, R43, R28 ;  /* 0x0000001c2b217221 */ /* 0x001fc20000010000 */
[C-C-:B------:R-:W-:Y:S01]  /*e950*/  FFMA.FTZ R28, R2.reuse, R15, -R52.reuse ;  /* 0x0000000f021c7223 */ /* 0x140fe20000010834 */
[----:B------:R-:W-:-:S05]  /*e960*/  FFMA.FTZ R52, R2, R87, -R52 ;  /* 0x0000005702347223 */ /* 0x000fca0000010834 */
[----:B------:R-:W0:Y:S01]  /*e970*/  MUFU.EX2 R61, R61 ;  /* 0x0000003d003d7308 */ /* 0x000e220000000800 */
[----:B-1----:R-:W-:-:S01]  /*e980*/  FADD.FTZ R30, R66, R33 ;  /* 0x00000021421e7221 */ /* 0x002fc20000010000 */
[----:B------:R-:W-:-:S04]  /*e990*/  F2FP.SATFINITE.E4M3.F32.PACK_AB_MERGE_C R43, R66, R43, RZ ;  /* 0x0000002b422b723e */ /* 0x000fc800048070ff */
[----:B------:R-:W-:Y:S02]  /*e9a0*/  F2FP.SATFINITE.E4M3.F32.PACK_AB_MERGE_C R147, R64, R39, R43 ;  /* 0x000000274093723e */ /* 0x000fe4000480702b */
[----:B------:R-:W1:Y:S08]  /*e9b0*/  MUFU.EX2 R47, R47 ;  /* 0x0000002f002f7308 */ /* 0x000e700000000800 */
[----:B------:R-:W-:Y:S01]  /*e9c0*/  MUFU.EX2 R38, R38 ;  /* 0x0000002600267308 */ /* 0x000fe20000000800 */
[----:B0-----:R-:W-:-:S07]  /*e9d0*/  F2FP.SATFINITE.E4M3.F32.PACK_AB_MERGE_C R140, R61, R20, RZ ;  /* 0x000000143d8c723e */ /* 0x001fce00048070ff */
[----:B------:R-:W0:Y:S01]  /*e9e0*/  MUFU.EX2 R91, R91 ;  /* 0x0000005b005b7308 */ /* 0x000e220000000800 */
[----:B-1----:R-:W-:-:S07]  /*e9f0*/  FADD.FTZ R33, R47, R30 ;  /* 0x0000001e2f217221 */ /* 0x002fce0000010000 */
        /* <DEDUP_REMOVED lines=12> */
[----:B0-----:R-:W-:-:S01]  /*eac0*/  FADD.FTZ R30, R70, R5 ;  /* 0x00000005461e7221 */ /* 0x001fc20000010000 */
[----:B------:R-:W-:-:S06]  /*ead0*/  F2FP.SATFINITE.E4M3.F32.PACK_AB_MERGE_C R51, R70, R51, RZ ;  /* 0x000000334633723e */ /* 0x000fcc00048070ff */
[----:B------:R-:W0:Y:S08]  /*eae0*/  MUFU.EX2 R55, R55 ;  /* 0x0000003700377308 */ /* 0x000e300000000800 */
[----:B------:R-:W-:Y:S01]  /*eaf0*/  MUFU.EX2 R46, R46 ;  /* 0x0000002e002e7308 */ /* 0x000fe20000000800 */
[----:B-1----:R-:W-:-:S07]  /*eb00*/  F2FP.SATFINITE.E4M3.F32.PACK_AB_MERGE_C R142, R69, R42, RZ ;  /* 0x0000002a458e723e */ /* 0x002fce00048070ff */
[----:B------:R-:W1:Y:S01]  /*eb10*/  MUFU.EX2 R77, R77 ;  /* 0x0000004d004d7308 */ /* 0x000e620000000800 */
[----:B0-----:R-:W-:-:S02]  /*eb20*/  FADD.FTZ R31, R55, R30 ;  /* 0x0000001e371f7221 */ /* 0x001fc40000010000 */
[----:B------:R-:W0:Y:S05]  /*eb30*/  @P6 LDC R30, c[0x0][0x44c] ;  /* 0x00011300ff1e6b82 */ /* 0x000e2a0000000800 */
[----:B------:R-:W-:Y:S08]  /*eb40*/  MUFU.EX2 R40, R40 ;  /* 0x0000002800287308 */ /* 0x000ff00000000800 */
[----:B------:R-:W2:Y:S01]  /*eb50*/  MUFU.EX2 R65, R65 ;  /* 0x0000004100417308 */ /* 0x000ea20000000800 */
[----:B-1----:R-:W-:-:S07]  /*eb60*/  F2FP.SATFINITE.E4M3.F32.PACK_AB_MERGE_C R27, R77, R46, RZ ;  /* 0x0000002e4d1b723e */ /* 0x002fce00048070ff */
[----:B------:R-:W1:Y:S01]  /*eb70*/  MUFU.EX2 R6, R6 ;  /* 0x0000000600067308 */ /* 0x000e620000000800 */
[----:B0-----:R-:W-:-:S07]  /*eb80*/  @P6 IMAD.HI.U32 R30, R94, R30, RZ ;  /* 0x0000001e5e1e6227 */ /* 0x001fce00078e00ff */
[----:B------:R-:W-:Y:S01]  /*eb90*/  MUFU.EX2 R44, R44 ;  /* 0x0000002c002c7308 */ /* 0x000fe20000000800 */
[----:B--2---:R-:W-:Y:S01]  /*eba0*/  F2FP.SATFINITE.E4M3.F32.PACK_AB_MERGE_C R142, R65, R40, R142 ;  /* 0x00000028418e723e */ /* 0x004fe2000480708e */
[----:B------:R-:W-:-:S04]  /*ebb0*/  FADD.FTZ R40, R40, R61 ;  /* 0x0000003d28287221 */ /* 0x000fc80000010000 */
[----:B------:R-:W-:Y:S02]  /*ebc0*/  FADD.FTZ R65, R65, R40 ;  /* 0x0000002841417221 */ /* 0x000fe40000010000 */
[----:B------:R-:W0:Y:S01]  /*ebd0*/  MUFU.EX2 R73, R73 ;  /* 0x0000004900497308 */ /* 0x000e220000000800 */
[----:B-1----:R-:W-:-:S01]  /*ebe0*/  FADD.FTZ R31, R6, R31 ;  /* 0x0000001f061f7221 */ /* 0x002fc20000010000 */
[----:B------:R-:W-:-:S04]  /*ebf0*/  FADD.FTZ R42, R42, R65 ;  /* 0x000000412a2a7221 */ /* 0x000fc80000010000 */
[----:B------:R-:W-:Y:S02]  /*ec00*/  FADD.FTZ R69, R69, R42 ;  /* 0x0000002a45457221 */ /* 0x000fe40000010000 */
[----:B------:R-:W-:Y:S08]  /*ec10*/  MUFU.EX2 R4, R4 ;  /* 0x0000000400047308 */ /* 0x000ff00000000800 */
[----:B------:R-:W1:Y:S01]  /*ec20*/  MUFU.EX2 R25, R25 ;  /* 0x0000001900197308 */ /* 0x000e620000000800 */
[C---:B0-----:R-:W-:Y:S01]  /*ec30*/  F2FP.SATFINITE.E4M3.F32.PACK_AB_MERGE_C R136, R73.reuse, R44, R27 ;  /* 0x0000002c4988723e */ /* 0x041fe2000480701b */
[----:B------:R-:W-:Y:S01]  /*ec40*/  FADD.FTZ R44, R44, R69 ;  /* 0x000000452c2c7221 */ /* 0x000fe20000010000 */
[----:B------:R-:W0:Y:S03]  /*ec50*/  @P6 LDC R27, c[0x0][0x450] ;  /* 0x00011400ff1b6b82 */ /* 0x000e260000000800 */
[----:B------:R-:W-:-:S02]  /*ec60*/  FADD.FTZ R73, R73, R44 ;  /* 0x0000002c49497221 */ /* 0x000fc40000010000 */
[----:B------:R-:W2:Y:S02]  /*ec70*/  MUFU.EX2 R24, R24 ;  /* 0x0000001800187308 */ /* 0x000ea40000000800 */
[----:B------:R-:W-:-:S04]  /*ec80*/  FADD.FTZ R46, R46, R73 ;  /* 0x000000492e2e7221 */ /* 0x000fc80000010000 */
[----:B------:R-:W-:Y:S02]  /*ec90*/  FADD.FTZ R77, R77, R46 ;  /* 0x0000002e4d4d7221 */ /* 0x000fe40000010000 */
[----:B------:R-:W3:Y:S01]  /*eca0*/  MUFU.EX2 R29, R29 ;  /* 0x0000001d001d7308 */ /* 0x000ee20000000800 */
[----:B-1----:R-:W-:-:S04]  /*ecb0*/  F2FP.SATFINITE.E4M3.F32.PACK_AB_MERGE_C R7, R25, R4, RZ ;  /* 0x000000041907723e */ /* 0x002fc800048070ff */
[----:B------:R-:W-:-:S03]  /*ecc0*/  F2FP.SATFINITE.E4M3.F32.PACK_AB_MERGE_C R143, R6, R55, R7 ;  /* 0x00000037068f723e */ /* 0x000fc60004807007 */
[----:B------:R-:W1:Y:S08]  /*ecd0*/  MUFU.EX2 R15, R139 ;  /* 0x0000008b000f7308 */ /* 0x000e700000000800 */
[----:B------:R4:W-:Y:S08]  /*ece0*/  MUFU.EX2 R5, R28 ;  /* 0x0000001c00057308 */ /* 0x0009f00000000800 */
[----:B------:R5:W0:Y:S01]  /*ecf0*/  MUFU.EX2 R20, R141 ;  /* 0x0000008d00147308 */ /* 0x000a220000000800 */
[----:B----4-:R-:W-:-:S04]  /*ed00*/  FADD.FTZ R28, R4, R31 ;  /* 0x0000001f041c7221 */ /* 0x010fc80000010000 */
[----:B------:R-:W-:-:S03]  /*ed10*/  FADD.FTZ R25, R25, R28 ;  /* 0x0000001c19197221 */ /* 0x000fc60000010000 */
[----:B------:R-:W-:Y:S01]  /*ed20*/  MUFU.EX2 R50, R50 ;  /* 0x0000003200327308 */ /* 0x000fe20000000800 */
[----:B--2---:R-:W-:-:S01]  /*ed30*/  FADD.FTZ R4, R24, R25 ;  /* 0x0000001918047221 */ /* 0x004fc20000010000 */
[----:B-----5:R-:W-:-:S03]  /*ed40*/  F2FP.SATFINITE.E4M3.F32.PACK_AB_MERGE_C R141, R68, R47, R51 ;  /* 0x0000002f448d723e */ /* 0x020fc60004807033 */
[----:B---3--:R-:W-:-:S03]  /*ed50*/  FADD.FTZ R4, R29, R4 ;  /* 0x000000041d047221 */ /* 0x008fc60000010000 */
[----:B------:R-:W2:Y:S01]  /*ed60*/  MUFU.EX2 R79, R79 ;  /* 0x0000004f004f7308 */ /* 0x000ea20000000800 */
[----:B-1----:R-:W-:-:S01]  /*ed70*/  FADD.FTZ R7, R15, R4 ;  /* 0x000000040f077221 */ /* 0x002fc20000010000 */
[----:B0-----:R-:W-:-:S03]  /*ed80*/  F2FP.SATFINITE.E4M3.F32.PACK_AB_MERGE_C R15, R20, R15, RZ ;  /* 0x0000000f140f723e */ /* 0x001fc600048070ff */
[----:B------:R-:W-:Y:S01]  /*ed90*/  FADD.FTZ R20, R20, R7 ;  /* 0x0000000714147221 */ /* 0x000fe20000010000 */
[----:B------:R-:W-:Y:S01]  /*eda0*/  F2FP.SATFINITE.E4M3.F32.PACK_AB_MERGE_C R137, R29, R24, R15 ;  /* 0x000000181d89723e */ /* 0x000fe2000480700f */
[----:B------:R-:W-:Y:S01]  /*edb0*/  IMAD.MOV.U32 R15, RZ, RZ, R94 ;  /* 0x000000ffff0f7224 */ /* 0x000fe200078e005e */
[----:B------:R-:W-:Y:S01]  /*edc0*/  MUFU.EX2 R48, R48 ;  /* 0x0000003000307308 */ /* 0x000fe20000000800 */
[----:B------:R-:W-:Y:S01]  /*edd0*/  @P6 SHF.R.U32.HI R15, RZ, R27, R30 ;  /* 0x0000001bff0f6219 */ /* 0x000fe2000001161e */
[----:B------:R-:W-:Y:S01]  /*ede0*/  FADD.FTZ R7, R5, R20 ;  /* 0x0000001405077221 */ /* 0x000fe20000010000 */
[----:B------:R-:W-:-:S03]  /*edf0*/  ISETP.GE.AND P6, PT, R13, 0x1, PT ;  /* 0x000000010d00780c */ /* 0x000fc60003fc6270 */
[----:B------:R-:W-:Y:S02]  /*ee00*/  IMAD.IADD R15, R88, 0x1, R15 ;  /* 0x00000001580f7824 */ /* 0x000fe400078e020f */
[----:B------:R-:W0:Y:S01]  /*ee10*/  MUFU.EX2 R93, R93 ;  /* 0x0000005d005d7308 */ /* 0x000e220000000800 */
[----:B--2---:R-:W-:Y:S01]  /*ee20*/  F2FP.SATFINITE.E4M3.F32.PACK_AB_MERGE_C R4, R79, R50, RZ ;  /* 0x000000324f04723e */ /* 0x004fe200048070ff */
[----:B------:R-:W-:-:S06]  /*ee30*/  IMAD.IADD R12, R15, 0x1, R12 ;  /* 0x000000010f0c7824 */ /* 0x000fcc00078e020c */
[----:B------:R-:W1:Y:S08]  /*ee40*/  MUFU.EX2 R26, R83 ;  /* 0x00000053001a7308 */ /* 0x000e700000000800 */
[----:B------:R-:W-:Y:S01]  /*ee50*/  MUFU.EX2 R57, R57 ;  /* 0x0000003900397308 */ /* 0x000fe20000000800 */
[----:B0-----:R-:W-:Y:S01]  /*ee60*/  F2FP.SATFINITE.E4M3.F32.PACK_AB_MERGE_C R138, R93, R48, R4 ;  /* 0x000000305d8a723e */ /* 0x001fe20004807004 */
[----:B------:R-:W-:-:S04]  /*ee70*/  FADD.FTZ R48, R48, R77 ;  /* 0x0000004d30307221 */ /* 0x000fc80000010000 */
[----:B------:R-:W-:Y:S02]  /*ee80*/  FADD.FTZ R93, R93, R48 ;  /* 0x000000305d5d7221 */ /* 0x000fe40000010000 */
[----:B------:R-:W0:Y:S01]  /*ee90*/  MUFU.EX2 R52, R52 ;  /* 0x0000003400347308 */ /* 0x000e220000000800 */
[----:B-1----:R-:W-:-:S01]  /*eea0*/  FADD.FTZ R4, R26, R7 ;  /* 0x000000071a047221 */ /* 0x002fc20000010000 */
[----:B------:R-:W-:-:S04]  /*eeb0*/  FADD.FTZ R6, R50, R93 ;  /* 0x0000005d32067221 */ /* 0x000fc80000010000 */
[----:B------:R-:W-:Y:S01]  /*eec0*/  FADD.FTZ R6, R79, R6 ;  /* 0x000000064f067221 */ /* 0x000fe20000010000 */
[----:B0-----:R-:W-:Y:S01]  /*eed0*/  F2FP.SATFINITE.E4M3.F32.PACK_AB_MERGE_C R7, R52, R57, RZ ;  /* 0x000000393407723e */ /* 0x001fe200048070ff */
[----:B------:R-:W-:Y:S01]  /*eee0*/  FADD.FTZ R57, R57, R4 ;  /* 0x0000000439397221 */ /* 0x000fe20000010000 */
[----:B------:R-:W-:Y:S02]  /*eef0*/  VIADD R4, R89, 0xfffffffe ;  /* 0xfffffffe59047836 */ /* 0x000fe40000000000 */
[----:B------:R-:W-:Y:S01]  /*ef00*/  F2FP.SATFINITE.E4M3.F32.PACK_AB_MERGE_C R139, R26, R5, R7 ;  /* 0x000000051a8b723e */ /* 0x000fe20004807007 */
[----:B------:R-:W-:-:S01]  /*ef10*/  FADD.FTZ R5, R52, R57 ;  /* 0x0000003934057221 */ /* 0x000fc20000010000 */
        /* <DEDUP_REMOVED lines=12> */
.L_x_1393:
[----:B------:R-:W-:-:S13]  /*efe0*/  ISETP.NE.AND P1, PT, R13, 0x1, PT ;  /* 0x000000010d00780c */ /* 0x000fda0003f25270 */
[----:B------:R-:W0:Y:S02]  /*eff0*/  @P1 LDC.64 R20, c[0x0][0x9e8] ;  /* 0x00027a00ff141b82 */ /* 0x000e240000000a00 */
[----:B0-----:R-:W-:-:S05]  /*f000*/  @P1 IMAD.HI.U32 R20, R7, R20, RZ ;  /* 0x0000001407141227 */ /* 0x001fca00078e00ff */
[----:B------:R-:W-:-:S07]  /*f010*/  @P1 SHF.R.U32.HI R7, RZ, R21, R20 ;  /* 0x00000015ff071219 */ /* 0x000fce0000011614 */
.L_x_1394:
[----:B------:R-:W-:Y:S05]  /*f020*/  BSYNC B0 ;  /* 0x0000000000007941 */ /* 0x000fea0003800000 */
.L_x_1392:
[----:B------:R-:W-:-:S05]  /*f030*/  IMAD R7, R7, R13, R13 ;  /* 0x0000000d07077224 */ /* 0x000fca00078e020d */
[----:B------:R-:W-:-:S07]  /*f040*/  VIMNMX R12, R12, R7, PT ;  /* 0x000000070c0c7248 */ /* 0x000fce0003fe0100 */
.L_x_1391:
[----:B------:R-:W2:Y:S01]  /*f050*/  LDL R13, [R1+0x4c] ;  /* 0x00004c00010d7983 */ /* 0x000ea20000100800 */
[----:B------:R-:W-:Y:S01]  /*f060*/  SHF.R.S32.HI R7, RZ, 0x1f, R12 ;  /* 0x0000001fff077819 */ /* 0x000fe2000001140c */
[----:B------:R-:W-:Y:S01]  /*f070*/  ULDC UR39, c[0x0][0x9e4] ;  /* 0x0002790000277ab9 */ /* 0x000fe20000000800 */
[----:B------:R-:W-:Y:S01]  /*f080*/  ULDC UR38, c[0x0][0x9e4] ;  /* 0x0002790000267ab9 */ /* 0x000fe20000000800 */
[----:B------:R-:W-:Y:S01]  /*f090*/  ULDC UR40, c[0x0][0x9dc] ;  /* 0x0002770000287ab9 */ /* 0x000fe20000000800 */
[----:B------:R-:W-:Y:S01]  /*f0a0*/  LEA.HI R7, R7, R12, RZ, 0x7 ;  /* 0x0000000c07077211 */ /* 0x000fe200078f38ff */
[----:B------:R-:W-:Y:S01]  /*f0b0*/  ULDC UR44, c[0x0][0x9dc] ;  /* 0x00027700002c7ab9 */ /* 0x000fe20000000800 */
[----:B------:R-:W-:Y:S01]  /*f0c0*/  ULDC UR45, c[0x0][0x9e0] ;  /* 0x00027800002d7ab9 */ /* 0x000fe20000000800 */
[----:B------:R-:W-:Y:S01]  /*f0d0*/  ULDC UR41, c[0x0][0x9e0] ;  /* 0x0002780000297ab9 */ /* 0x000fe20000000800 */
[----:B------:R-:W-:Y:S01]  /*f0e0*/  SHF.R.S32.HI R7, RZ, 0x7, R7 ;  /* 0x00000007ff077819 */ /* 0x000fe20000011407 */
[----:B------:R-:W-:Y:S01]  /*f0f0*/  BSSY B1, `(.L_x_1395) ;  /* 0x000031d000017945 */ /* 0x000fe20003800000 */
        /* <DEDUP_REMOVED lines=24> */
[----:B--2---:R-:W-:-:S04]  /*f280*/  VIMNMX R13, R13, R7, !PT ;  /* 0x000000070d0d7248 */ /* 0x004fc80007fe0100 */
[----:B------:R-:W-:Y:S01]  /*f290*/  ISETP.GE.AND P1, PT, R4, R13, PT ;  /* 0x0000000d0400720c */ /* 0x000fe20003f26270 */
[----:B------:R0:W-:-:S12]  /*f2a0*/  STL [R1+0x38], R13 ;  /* 0x0000380d01007387 */ /* 0x0001d80000100800 */
[----:B0-----:R-:W-:Y:S05]  /*f2b0*/  @!P1 BRA `(.L_x_1396) ;  /* 0x0000003000009947 */ /* 0x001fea0003800000 */
[----:B------:R-:W-:Y:S01]  /*f2c0*/  BSSY B0, `(.L_x_1397) ;  /* 0x00002fb000007945 */ /* 0x000fe20003800000 */
[----:B------:R-:W-:-:S07]  /*f2d0*/  IMAD.MOV.U32 R135, RZ, RZ, RZ ;  /* 0x000000ffff877224 */ /* 0x000fce00078e00ff */
.L_x_1418:
[----:B------:R-:W-:-:S05]  /*f2e0*/  VIADD R7, R19, 0x1 ;  /* 0x0000000113077836 */ /* 0x000fca0000000000 */
[----:B------:R-:W-:-:S04]  /*f2f0*/  ISETP.NE.AND P1, PT, R7, 0x2, PT ;  /* 0x000000020700780c */ /* 0x000fc80003f25270 */
[----:B------:R-:W-:Y:S02]  /*f300*/  SEL R13, RZ, 0x1, P1 ;  /* 0x00000001ff0d7807 */ /* 0x000fe40000800000 */
[----:B------:R-:W-:Y:S02]  /*f310*/  SEL R7, R7, RZ, P1 ;  /* 0x000000ff07077207 */ /* 0x000fe40000800000 */
[----:B------:R-:W-:Y:S01]  /*f320*/  LOP3.LUT R20, R156, R13, RZ, 0x3c, !PT ;  /* 0x0000000d9c147212 */ /* 0x000fe200078e3cff */
[----:B------:R-:W-:Y:S06]  /*f330*/  @!P0 BRA `(.L_x_1398) ;  /* 0x0000000000048947 */ /* 0x000fec0003800000 */
[----:B------:R-:W-:Y:S01]  /*f340*/  BPT.TRAP 0x1 ;  /* 0x000000040000795c */ /* 0x000fe20000300000 */
.L_x_1398:
[----:B------:R-:W-:Y:S01]  /*f350*/  IMAD R21, R7, 0x8, R18 ;  /* 0x0000000807157824 */ /* 0x000fe200078e0212 */
[----:B------:R-:W-:-:S04]  /*f360*/  SHF.L.U32 R12, R20, 0x1f, RZ ;  /* 0x0000001f140c7819 */ /* 0x000fc800000006ff */
[----:B------:R0:W1:Y:S01]  /*f370*/  SYNCS.PHASECHK.TRANS64.TRYWAIT P1, [R21+URZ+0x19c30], R12 ;  /* 0x019c300c150075a7 */ /* 0x000062000802017f */
[----:B------:R-:W-:Y:S05]  /*f380*/  @!P0 BRA `(.L_x_1399) ;  /* 0x0000000000048947 */ /* 0x000fea0003800000 */
[----:B------:R-:W-:Y:S01]  /*f390*/  BPT.TRAP 0x1 ;  /* 0x000000040000795c */ /* 0x000fe20000300000 */
.L_x_1399:
[----:B------:R-:W-:Y:S01]  /*f3a0*/  BSSY B2, `(.L_x_1400) ;  /* 0x0000006000027945 */ /* 0x000fe20003800000 */
[----:B------:R-:W-:Y:S02]  /*f3b0*/  IMAD R14, R7, 0x300, R153 ;  /* 0x00000300070e7824 */ /* 0x000fe400078e0299 */
[----:B------:R-:W-:Y:S01]  /*f3c0*/  IMAD.MOV.U32 R15, RZ, RZ, -0x3ffffff0 ;  /* 0xc0000010ff0f7424 */ /* 0x000fe200078e00ff */
[----:B-1----:R-:W-:Y:S06]  /*f3d0*/  @P1 BRA `(.L_x_1401) ;  /* 0x0000000000081947 */ /* 0x002fec0003800000 */
[----:B------:R-:W1:Y:S02]  /*f3e0*/  SYNCS.PHASECHK.TRANS64.TRYWAIT P1, [R21+URZ+0x19c30], R12 ;  /* 0x019c300c150075a7 */ /* 0x000e64000802017f */
[----:B-1----:R-:W-:Y:S05]  /*f3f0*/  @!P1 BRA `(.L_x_1402) ;  /* 0x0000012c00809947 */ /* 0x002fea0003800000 */
.L_x_1401:
[----:B------:R-:W-:Y:S05]  /*f400*/  BSYNC B2 ;  /* 0x0000000000027941 */ /* 0x000fea0003800000 */
.L_x_1400:
[C---:B01----:R-:W-:Y:S01]  /*f410*/  VIADD R12, R14.reuse, 0x100 ;  /* 0x000001000e0c7836 */ /* 0x043fe20000000000 */
[----:B------:R-:W-:Y:S01]  /*f420*/  R2UR UR6, R14 ;  /* 0x000000000e0672ca */ /* 0x000fe200000e0000 */
[----:B------:R-:W-:Y:S01]  /*f430*/  IMAD.MOV.U32 R13, RZ, RZ, -0x3ffffff0 ;  /* 0xc0000010ff0d7424 */ /* 0x000fe200078e00ff */
[----:B------:R-:W-:Y:S02]  /*f440*/  R2UR UR7, R15 ;  /* 0x000000000f0772ca */ /* 0x000fe400000e0000 */
[----:B------:R-:W-:Y:S02]  /*f450*/  R2UR UR4, R8 ;  /* 0x00000000080472ca */ /* 0x000fe400000e0000 */
[----:B------:R-:W-:Y:S01]  /*f460*/  R2UR UR5, R9 ;  /* 0x00000000090572ca */ /* 0x000fe200000e0000 */
[----:B------:R-:W-:Y:S01]  /*f470*/  WARPGROUP.ARRIVE ;  /* 0x00000000000079c5 */ /* 0x000fe20000000000 */
[----:B------:R-:W-:Y:S01]  /*f480*/  R2UR UR10, R12 ;  /* 0x000000000c0a72ca */ /* 0x000fe200000e0000 */
[----:B------:R-:W-:Y:S01]  /*f490*/  VIADD R14, R14, 0x200 ;  /* 0x000002000e0e7836 */ /* 0x000fe20000000000 */
[----:B------:R-:W-:-:S02]  /*f4a0*/  R2UR UR11, R13 ;  /* 0x000000000d0b72ca */ /* 0x000fc400000e0000 */
[----:B------:R-:W2:Y:S01]  /*f4b0*/  LDL.64 R12, [R1] ;  /* 0x00000000010c7983 */ /* 0x000ea20000100a00 */
[----:B------:R-:W-:Y:S01]  /*f4c0*/  IMAD.MOV.U32 R15, RZ, RZ, -0x3ffffff0 ;  /* 0xc0000010ff0f7424 */ /* 0x000fe200078e00ff */
[----:B------:R-:W-:Y:S02]  /*f4d0*/  R2UR UR14, R14 ;  /* 0x000000000e0e72ca */ /* 0x000fe400000e0000 */
[----:B------:R-:W-:Y:S02]  /*f4e0*/  R2UR UR12, R10 ;  /* 0x000000000a0c72ca */ /* 0x000fe400000e0000 */
[----:B------:R-:W-:Y:S01]  /*f4f0*/  R2UR UR15, R15 ;  /* 0x000000000f0f72ca */ /* 0x000fe200000e0000 */
[----:B------:R-:W-:Y:S01]  /*f500*/  QGMMA.64x128x32.F32.E4M3.E4M3 R24, gdesc[UR4], RZ, !UPT, gsb0 ;  /* 0x01e00000041879f3 */ /* 0x000fe2000c0008ff */
[----:B------:R-:W-:Y:S02]  /*f510*/  R2UR UR13, R11 ;  /* 0x000000000b0d72ca */ /* 0x000fe400000e0000 */
[----:B------:R-:W-:-:S02]  /*f520*/  WARPGROUP.DEPBAR.LE gsb0, 0x0 ;  /* 0x00008000000079c5 */ /* 0x000fc40000010000 */
[----:B------:R-:W-:Y:S01]  /*f530*/  WARPGROUP.ARRIVE ;  /* 0x00000000000079c5 */ /* 0x000fe20000000000 */
[----:B--2---:R-:W-:Y:S02]  /*f540*/  R2UR UR8, R12 ;  /* 0x000000000c0872ca */ /* 0x004fe400000e0000 */
[----:B------:R-:W-:-:S13]  /*f550*/  R2UR UR9, R13 ;  /* 0x000000000d0972ca */ /* 0x000fda00000e0000 */
[----:B------:R-:W-:Y:S03]  /*f560*/  QGMMA.64x128x32.F32.E4M3.E4M3 R24, gdesc[UR8], R24, gsb0 ;  /* 0x01e00000081879f3 */ /* 0x000fe60008000818 */
[----:B------:R-:W-:Y:S02]  /*f570*/  WARPGROUP.DEPBAR.LE gsb0, 0x0 ;  /* 0x00008000000079c5 */ /* 0x000fe40000010000 */
[----:B------:R-:W-:-:S07]  /*f580*/  WARPGROUP.ARRIVE ;  /* 0x00000000000079c5 */ /* 0x000fce0000000000 */
[----:B------:R-:W-:Y:S03]  /*f590*/  QGMMA.64x128x32.F32.E4M3.E4M3 R24, gdesc[UR12], R24, gsb0 ;  /* 0x01e000000c1879f3 */ /* 0x000fe60008000818 */
[----:B------:R-:W-:Y:S02]  /*f5a0*/  WARPGROUP.DEPBAR.LE gsb0, 0x0 ;  /* 0x00008000000079c5 */ /* 0x000fe40000010000 */
[----:B------:R-:W-:Y:S05]  /*f5b0*/  @!P0 BRA `(.L_x_1403) ;  /* 0x0000000000048947 */ /* 0x000fea0003800000 */
[----:B------:R-:W-:Y:S01]  /*f5c0*/  BPT.TRAP 0x1 ;  /* 0x000000040000795c */ /* 0x000fe20000300000 */
.L_x_1403:
[----:B------:R-:W-:Y:S01]  /*f5d0*/  SHF.L.U32 R12, R156, 0x1f, RZ ;  /* 0x0000001f9c0c7819 */ /* 0x000fe200000006ff */
[----:B------:R-:W-:-:S04]  /*f5e0*/  IMAD R152, R19, 0x8, R18 ;  /* 0x0000000813987824 */ /* 0x000fc800078e0212 */
[----:B------:R0:W1:Y:S01]  /*f5f0*/  SYNCS.PHASECHK.TRANS64.TRYWAIT P1, [R152+URZ+0x19c50], R12 ;  /* 0x019c500c980075a7 */ /* 0x000062000802017f */
[----:B------:R-:W-:Y:S05]  /*f600*/  @!P0 BRA `(.L_x_1404) ;  /* 0x0000000000048947 */ /* 0x000fea0003800000 */
[----:B------:R-:W-:Y:S01]  /*f610*/  BPT.TRAP 0x1 ;  /* 0x000000040000795c */ /* 0x000fe20000300000 */
.L_x_1404:
[----:B------:R-:W-:Y:S04]  /*f620*/  BSSY B2, `(.L_x_1405) ;  /* 0x0000004000027945 */ /* 0x000fe80003800000 */
[----:B-1----:R-:W-:Y:S05]  /*f630*/  @P1 BRA `(.L_x_1406) ;  /* 0x0000000000081947 */ /* 0x002fea0003800000 */
[----:B------:R-:W1:Y:S02]  /*f640*/  SYNCS.PHASECHK.TRANS64.TRYWAIT P1, [R152+URZ+0x19c50], R12 ;  /* 0x019c500c980075a7 */ /* 0x000e64000802017f */
[----:B-1----:R-:W-:Y:S05]  /*f650*/  @!P1 BRA `(.L_x_1407) ;  /* 0x0000012800fc9947 */ /* 0x002fea0003800000 */
.L_x_1406:
[----:B------:R-:W-:Y:S05]  /*f660*/  BSYNC B2 ;  /* 0x0000000000027941 */ /* 0x000fea0003800000 */
.L_x_1405:
[----:B01----:R-:W-:Y:S01]  /*f670*/  VIADD R12, R18, 0x3000 ;  /* 0x00003000120c7836 */ /* 0x003fe20000000000 */
[----:B------:R-:W-:Y:S01]  /*f680*/  WARPGROUP.ARRIVE ;  /* 0x00000000000079c5 */ /* 0x000fe20000000000 */
[----:B------:R-:W-:Y:S02]  /*f690*/  IMAD.MOV.U32 R13, RZ, RZ, 0x40000040 ;  /* 0x40000040ff0d7424 */ /* 0x000fe400078e00ff */
[----:B------:R-:W-:Y:S01]  /*f6a0*/  IMAD.MOV.U32 R15, RZ, RZ, 0x40000040 ;  /* 0x40000040ff0f7424 */ /* 0x000fe200078e00ff */
[----:B------:R-:W-:Y:S02]  /*f6b0*/  SHF.R.U32.HI R12, RZ, 0x4, R12 ;  /* 0x00000004ff0c7819 */ /* 0x000fe4000001160c */
[----:B------:R-:W-:Y:S01]  /*f6c0*/  R2UR UR7, R13 ;  /* 0x000000000d0772ca */ /* 0x000fe200000e0000 */
[----:B------:R-:W-:Y:S01]  /*f6d0*/  IMAD.MOV.U32 R13, RZ, RZ, 0x40000040 ;  /* 0x40000040ff0d7424 */ /* 0x000fe200078e00ff */
[----:B------:R-:W-:-:S04]  /*f6e0*/  LOP3.LUT R12, R12, 0x3fff, RZ, 0xc0, !PT ;  /* 0x00003fff0c0c7812 */ /* 0x000fc800078ec0ff */
[----:B------:R-:W-:-:S05]  /*f6f0*/  LOP3.LUT R12, R12, 0x10000, RZ, 0xfc, !PT ;  /* 0x000100000c0c7812 */ /* 0x000fca00078efcff */
[----:B------:R-:W-:-:S04]  /*f700*/  IMAD R12, R19, 0x300, R12 ;  /* 0x00000300130c7824 */ /* 0x000fc800078e020c */
[C---:B------:R-:W-:Y:S01]  /*f710*/  VIADD R14, R12.reuse, 0x2 ;  /* 0x000000020c0e7836 */ /* 0x040fe20000000000 */
[----:B------:R-:W-:-:S13]  /*f720*/  R2UR UR6, R12 ;  /* 0x000000000c0672ca */ /* 0x000fda00000e0000 */
        /* <DEDUP_REMOVED lines=22> */
.L_x_1408:
[----:B------:R-:W2:Y:S01]  /*f890*/  LDL R15, [R1+0x2c] ;  /* 0x00002c00010f7983 */ /* 0x000ea20000100800 */
[----:B------:R-:W0:Y:S03]  /*f8a0*/  LDC R12, c[0x0][0x448] ;  /* 0x00011200ff0c7b82 */ /* 0x000e260000000800 */
[----:B------:R-:W2:Y:S04]  /*f8b0*/  LDL R14, [R1+0x48] ;  /* 0x00004800010e7983 */ /* 0x000ea80000100800 */
[----:B------:R-:W3:Y:S04]  /*f8c0*/  LDL R142, [R1+0x10] ;  /* 0x00001000018e7983 */ /* 0x000ee80000100800 */
[----:B------:R-:W4:Y:S04]  /*f8d0*/  LDL R141, [R1+0xc] ;  /* 0x00000c00018d7983 */ /* 0x000f280000100800 */
[----:B------:R-:W5:Y:S01]  /*f8e0*/  LDL R143, [R1+0x8] ;  /* 0x00000800018f7983 */ /* 0x000f620000100800 */
[----:B0-----:R-:W-:-:S13]  /*f8f0*/  ISETP.NE.AND P1, PT, R12, 0x1, PT ;  /* 0x000000010c00780c */ /* 0x001fda0003f25270 */
[----:B------:R-:W0:Y:S08]  /*f900*/  @P1 LDC R13, c[0x0][0x44c] ;  /* 0x00011300ff0d1b82 */ /* 0x000e300000000800 */
[----:B------:R-:W1:Y:S01]  /*f910*/  @P1 LDC R12, c[0x0][0x450] ;  /* 0x00011400ff0c1b82 */ /* 0x000e620000000800 */
[----:B------:R-:W-:Y:S02]  /*f920*/  IMAD.SHL.U32 R19, R4, 0x80, RZ ;  /* 0x0000008004137824 */ /* 0x000fe400078e00ff */
[----:B------:R-:W-:-:S03]  /*f930*/  VIADD R21, R21, 0x19c40 ;  /* 0x00019c4015157836 */ /* 0x000fc60000000000 */
[----:B------:R-:W-:Y:S02]  /*f940*/  IADD3 R136, -R19, 0x1, RZ ;  /* 0x0000000113887810 */ /* 0x000fe40007ffe1ff */
[----:B------:R-:W-:Y:S01]  /*f950*/  LOP3.LUT P5, RZ, R22, 0x20, RZ, 0xc0, !PT ;  /* 0x0000002016ff7812 */ /* 0x000fe200078ac0ff */
[----:B--2---:R-:W-:-:S04]  /*f960*/  IMAD.IADD R15, R14, 0x1, R15 ;  /* 0x000000010e0f7824 */ /* 0x004fc800078e020f */
[----:B0-----:R-:W-:-:S05]  /*f970*/  @P1 IMAD.HI.U32 R13, R15, R13, RZ ;  /* 0x0000000d0f0d1227 */ /* 0x001fca00078e00ff */
[----:B-1----:R-:W-:-:S05]  /*f980*/  @P1 SHF.R.U32.HI R15, RZ, R12, R13 ;  /* 0x0000000cff0f1219 */ /* 0x002fca000001160d */
[----:B------:R-:W0:Y:S01]  /*f990*/  SHFL.IDX PT, R139, R15, RZ, 0x1c1f ;  /* 0x001c1fff0f8b7589 */ /* 0x000e2200000e0000 */
[----:B----4-:R-:W-:Y:S01]  /*f9a0*/  PRMT R21, R141, 0x654, R21 ;  /* 0x000006548d157816 */ /* 0x010fe20000000015 */
[----:B---3--:R-:W-:Y:S02]  /*f9b0*/  IMAD R136, R142, -0x2, R136 ;  /* 0xfffffffe8e887824 */ /* 0x008fe400078e0288 */
[----:B------:R-:W-:Y:S01]  /*f9c0*/  IMAD.U32 R14, RZ, RZ, UR40 ;  /* 0x00000028ff0e7e24 */ /* 0x000fe2000f8e00ff */
[----:B------:R1:W-:Y:S02]  /*f9d0*/  SYNCS.ARRIVE.TRANS64.RED.A1T0 RZ, [R21+URZ], RZ ;  /* 0x000000ff15ff79a7 */ /* 0x0003e4000810043f */
[----:B-----5:R-:W-:Y:S02]  /*f9e0*/  IADD3 R136, -R157, R136, R143 ;  /* 0x000000889d887210 */ /* 0x020fe40007ffe18f */
[----:B-1----:R-:W-:-:S05]  /*f9f0*/  LOP3.LUT R21, RZ, R14, RZ, 0x33, !PT ;  /* 0x0000000eff157212 */ /* 0x002fca00078e33ff */
[----:B------:R-:W-:Y:S02]  /*fa00*/  IMAD.IADD R21, R21, 0x1, R136 ;  /* 0x0000000115157824 */ /* 0x000fe400078e0288 */
[----:B------:R-:W-:-:S04]  /*fa10*/  VIADD R136, R136, UR45 ;  /* 0x0000002d88887c36 */ /* 0x000fc80008000000 */
[--C-:B0-----:R-:W-:Y:S02]  /*fa20*/  IMAD.IADD R137, R136, 0x1, R139.reuse ;  /* 0x0000000188897824 */ /* 0x101fe400078e028b */
[----:B------:R-:W-:Y:S01]  /*fa30*/  IMAD.IADD R138, R21, 0x1, R139 ;  /* 0x00000001158a7824 */ /* 0x000fe200078e028b */
[----:B------:R-:W-:Y:S06]  /*fa40*/  @!P5 BRA `(.L_x_1409) ;  /* 0x000000000058d947 */ /* 0x000fec0003800000 */
[----:B------:R-:W-:Y:S01]  /*fa50*/  IADD3 R139, -R157, R143, R139 ;  /* 0x0000008f9d8b7210 */ /* 0x000fe20007ffe18b */
[----:B------:R-:W-:Y:S03]  /*fa60*/  BSSY B2, `(.L_x_1410) ;  /* 0x0000010000027945 */ /* 0x000fe60003800000 */
        /* <DEDUP_REMOVED lines=10> */
.L_x_1411:
[----:B------:R-:W-:-:S05]  /*fb10*/  IMAD.U32 R140, RZ, RZ, UR39 ;  /* 0x00000027ff8c7e24 */ /* 0x000fca000f8e00ff */
[----:B------:R-:W-:-:S13]  /*fb20*/  ISETP.NE.AND P1, PT, R140, 0x1, PT ;  /* 0x000000018c00780c */ /* 0x000fda0003f25270 */
[----:B------:R-:W0:Y:S02]  /*fb30*/  @P1 LDC.64 R12, c[0x0][0x9e8] ;  /* 0x00027a00ff0c1b82 */ /* 0x000e240000000a00 */
[----:B0-----:R-:W-:-:S05]  /*fb40*/  @P1 IMAD.HI.U32 R12, R139, R12, RZ ;  /* 0x0000000c8b0c1227 */ /* 0x001fca00078e00ff */
[----:B------:R-:W-:-:S07]  /*fb50*/  @P1 SHF.R.U32.HI R139, RZ, R13, R12 ;  /* 0x0000000dff8b1219 */ /* 0x000fce000001160c */
.L_x_1412:
[----:B------:R-:W-:Y:S05]  /*fb60*/  BSYNC B2 ;  /* 0x0000000000027941 */ /* 0x000fea0003800000 */
.L_x_1410:
[----:B------:R-:W-:-:S04]  /*fb70*/  IMAD R139, R139, R140, -R19 ;  /* 0x0000008c8b8b7224 */ /* 0x000fc800078e0a13 */
[----:B------:R-:W-:-:S05]  /*fb80*/  IMAD R139, R142, -0x2, R139 ;  /* 0xfffffffe8e8b7824 */ /* 0x000fca00078e028b */
[----:B------:R-:W-:Y:S02]  /*fb90*/  VIMNMX R138, R138, R139, !PT ;  /* 0x0000008b8a8a7248 */ /* 0x000fe40007fe0100 */
[----:B------:R-:W-:-:S07]  /*fba0*/  VIADDMNMX R137, R139, R140, R137, PT ;  /* 0x0000008c8b897246 */ /* 0x000fce0003800189 */
.L_x_1409:
[----:B------:R-:W-:Y:S01]  /*fbb0*/  ISETP.GT.AND P1, PT, R4, -0x1, PT ;  /* 0xffffffff0400780c */ /* 0x000fe20003f24270 */
[----:B------:R-:W0:Y:S03]  /*fbc0*/  SHFL.IDX PT, R15, R15, 0x1, 0x1c1f ;  /* 0x003c1f000f0f7f89 */ /* 0x000e2600000e0000 */
[C---:B------:R-:W-:Y:S02]  /*fbd0*/  ISETP.GT.AND P3, PT, R138.reuse, RZ, P1 ;  /* 0x000000ff8a00720c */ /* 0x040fe40000f64270 */
[----:B------:R-:W-:Y:S02]  /*fbe0*/  ISETP.GT.AND P4, PT, R138, 0x1, P1 ;  /* 0x000000018a00780c */ /* 0x000fe40000f84270 */
[C---:B------:R-:W-:Y:S02]  /*fbf0*/  ISETP.LT.OR P3, PT, R137.reuse, 0x1, P3 ;  /* 0x000000018900780c */ /* 0x040fe40001f61670 */
[----:B------:R-:W-:-:S02]  /*fc00*/  ISETP.LT.OR P4, PT, R137, 0x2, P4 ;  /* 0x000000028900780c */ /* 0x000fc40002781670 */
[----:B------:R-:W-:Y:S02]  /*fc10*/  FSEL R24, R24, -INF , !P3 ;  /* 0xff80000018187808 */ /* 0x000fe40005800000 */
[----:B------:R-:W-:Y:S02]  /*fc20*/  FSEL R25, R25, -INF , !P4 ;  /* 0xff80000019197808 */ /* 0x000fe40006000000 */
[C---:B------:R-:W-:Y:S02]  /*fc30*/  ISETP.GT.AND P2, PT, R138.reuse, 0x8, P1 ;  /* 0x000000088a00780c */ /* 0x040fe40000f44270 */
[C---:B------:R-:W-:Y:S02]  /*fc40*/  ISETP.GT.AND P3, PT, R138.reuse, 0x9, P1 ;  /* 0x000000098a00780c */ /* 0x040fe40000f64270 */
[----:B------:R-:W-:Y:S02]  /*fc50*/  ISETP.GT.AND P4, PT, R138, 0x10, P1 ;  /* 0x000000108a00780c */ /* 0x000fe40000f84270 */
[----:B------:R-:W-:-:S02]  /*fc60*/  ISETP.LT.OR P2, PT, R137, 0x9, P2 ;  /* 0x000000098900780c */ /* 0x000fc40001741670 */
[C---:B------:R-:W-:Y:S01]  /*fc70*/  ISETP.LT.OR P3, PT, R137.reuse, 0xa, P3 ;  /* 0x0000000a8900780c */ /* 0x040fe20001f61670 */
[--C-:B0-----:R-:W-:Y:S01]  /*fc80*/  IMAD.IADD R136, R136, 0x1, R15.reuse ;  /* 0x0000000188887824 */ /* 0x101fe200078e020f */
[----:B------:R-:W-:Y:S01]  /*fc90*/  ISETP.LT.OR P4, PT, R137, 0x11, P4 ;  /* 0x000000118900780c */ /* 0x000fe20002781670 */
[----:B------:R-:W-:Y:S01]  /*fca0*/  IMAD.IADD R21, R21, 0x1, R15 ;  /* 0x0000000115157824 */ /* 0x000fe200078e020f */
[----:B------:R-:W-:Y:S02]  /*fcb0*/  FSEL R28, R28, -INF , !P2 ;  /* 0xff8000001c1c7808 */ /* 0x000fe40005000000 */
[----:B------:R-:W-:Y:S02]  /*fcc0*/  FSEL R29, R29, -INF , !P3 ;  /* 0xff8000001d1d7808 */ /* 0x000fe40005800000 */
[----:B------:R-:W-:Y:S02]  /*fcd0*/  FSEL R32, R32, -INF , !P4 ;  /* 0xff80000020207808 */ /* 0x000fe40006000000 */
[----:B------:R-:W-:-:S02]  /*fce0*/  ISETP.GT.AND P2, PT, R138, 0x11, P1 ;  /* 0x000000118a00780c */ /* 0x000fc40000f44270 */
[C---:B------:R-:W-:Y:S02]  /*fcf0*/  ISETP.GT.AND P3, PT, R138.reuse, 0x18, P1 ;  /* 0x000000188a00780c */ /* 0x040fe40000f64270 */
[----:B------:R-:W-:Y:S02]  /*fd00*/  ISETP.GT.AND P4, PT, R138, 0x19, P1 ;  /* 0x000000198a00780c */ /* 0x000fe40000f84270 */
[C---:B------:R-:W-:Y:S02]  /*fd10*/  ISETP.LT.OR P2, PT, R137.reuse, 0x12, P2 ;  /* 0x000000128900780c */ /* 0x040fe40001741670 */
[C---:B------:R-:W-:Y:S02]  /*fd20*/  ISETP.LT.OR P3, PT, R137.reuse, 0x19, P3 ;  /* 0x000000198900780c */ /* 0x040fe40001f61670 */
[----:B------:R-:W-:Y:S02]  /*fd30*/  ISETP.LT.OR P4, PT, R137, 0x1a, P4 ;  /* 0x0000001a8900780c */ /* 0x000fe40002781670 */
[----:B------:R-:W-:-:S02]  /*fd40*/  FSEL R33, R33, -INF , !P2 ;  /* 0xff80000021217808 */ /* 0x000fc40005000000 */
[----:B------:R-:W-:Y:S02]  /*fd50*/  FSEL R36, R36, -INF , !P3 ;  /* 0xff80000024247808 */ /* 0x000fe40005800000 */
[----:B------:R-:W-:Y:S02]  /*fd60*/  FSEL R37, R37, -INF , !P4 ;  /* 0xff80000025257808 */ /* 0x000fe40006000000 */
[C---:B------:R-:W-:Y:S02]  /*fd70*/  ISETP.GT.AND P2, PT, R138.reuse, 0x20, P1 ;  /* 0x000000208a00780c */ /* 0x040fe40000f44270 */
[C---:B------:R-:W-:Y:S02]  /*fd80*/  ISETP.GT.AND P3, PT, R138.reuse, 0x21, P1 ;  /* 0x000000218a00780c */ /* 0x040fe40000f64270 */
[----:B------:R-:W-:Y:S02]  /*fd90*/  ISETP.GT.AND P4, PT, R138, 0x28, P1 ;  /* 0x000000288a00780c */ /* 0x000fe40000f84270 */
[----:B------:R-:W-:-:S02]  /*fda0*/  ISETP.LT.OR P2, PT, R137, 0x21, P2 ;  /* 0x000000218900780c */ /* 0x000fc40001741670 */
[C---:B------:R-:W-:Y:S02]  /*fdb0*/  ISETP.LT.OR P3, PT, R137.reuse, 0x22, P3 ;  /* 0x000000228900780c */ /* 0x040fe40001f61670 */
[----:B------:R-:W-:Y:S02]  /*fdc0*/  ISETP.LT.OR P4, PT, R137, 0x29, P4 ;  /* 0x000000298900780c */ /* 0x000fe40002781670 */
        /* <DEDUP_REMOVED lines=65> */
[----:B------:R-:W-:Y:S01]  /*101e0*/  FSEL R85, R85, -INF , !P4 ;  /* 0xff80000055557808 */ /* 0x000fe20006000000 */
        /* <DEDUP_REMOVED lines=13> */
.L_x_1415:
[----:B------:R-:W-:-:S05]  /*102c0*/  IMAD.U32 R137, RZ, RZ, UR39 ;  /* 0x00000027ff897e24 */ /* 0x000fca000f8e00ff */
[----:B------:R-:W-:-:S13]  /*102d0*/  ISETP.NE.AND P2, PT, R137, 0x1, PT ;  /* 0x000000018900780c */ /* 0x000fda0003f45270 */
[----:B------:R-:W0:Y:S02]  /*102e0*/  @P2 LDC.64 R12, c[0x0][0x9e8] ;  /* 0x00027a00ff0c2b82 */ /* 0x000e240000000a00 */
[----:B0-----:R-:W-:-:S05]  /*102f0*/  @P2 IMAD.HI.U32 R12, R15, R12, RZ ;  /* 0x0000000c0f0c2227 */ /* 0x001fca00078e00ff */
[----:B------:R-:W-:-:S07]  /*10300*/  @P2 SHF.R.U32.HI R15, RZ, R13, R12 ;  /* 0x0000000dff0f2219 */ /* 0x000fce000001160c */
.L_x_1416:
[----:B------:R-:W-:Y:S05]  /*10310*/  BSYNC B2 ;  /* 0x0000000000027941 */ /* 0x000fea0003800000 */
.L_x_1414:
[----:B------:R-:W-:-:S04]  /*10320*/  IMAD R15, R15, R137, -R19 ;  /* 0x000000890f0f7224 */ /* 0x000fc800078e0a13 */
[----:B------:R-:W-:-:S05]  /*10330*/  IMAD R15, R142, -0x2, R15 ;  /* 0xfffffffe8e0f7824 */ /* 0x000fca00078e020f */
[----:B------:R-:W-:Y:S02]  /*10340*/  VIMNMX R21, R21, R15, !PT ;  /* 0x0000000f15157248 */ /* 0x000fe40007fe0100 */
[----:B------:R-:W-:-:S07]  /*10350*/  VIADDMNMX R136, R15, R137, R136, PT ;  /* 0x000000890f887246 */ /* 0x000fce0003800188 */
.L_x_1413:
[----:B------:R-:W-:Y:S02]  /*10360*/  FMNMX.FTZ R12, R24, R3, !PT ;  /* 0x00000003180c7209 */ /* 0x000fe40007810000 */
[C---:B------:R-:W-:Y:S02]  /*10370*/  ISETP.GT.AND P4, PT, R21.reuse, 0x1, P1 ;  /* 0x000000011500780c */ /* 0x040fe40000f84270 */
[C---:B------:R-:W-:Y:S02]  /*10380*/  ISETP.GT.AND P2, PT, R21.reuse, 0x8, P1 ;  /* 0x000000081500780c */ /* 0x040fe40000f44270 */
[----:B------:R-:W-:Y:S02]  /*10390*/  ISETP.GT.AND P3, PT, R21, 0x9, P1 ;  /* 0x000000091500780c */ /* 0x000fe40000f64270 */
[----:B------:R-:W-:Y:S02]  /*103a0*/  FMNMX.FTZ R12, R25, R12, !PT ;  /* 0x0000000c190c7209 */ /* 0x000fe40007810000 */
[----:B------:R-:W-:-:S02]  /*103b0*/  ISETP.LT.OR P4, PT, R136, 0x2, P4 ;  /* 0x000000028800780c */ /* 0x000fc40002781670 */
[C---:B------:R-:W-:Y:S02]  /*103c0*/  ISETP.LT.OR P2, PT, R136.reuse, 0x9, P2 ;  /* 0x000000098800780c */ /* 0x040fe40001741670 */
[----:B------:R-:W-:Y:S02]  /*103d0*/  ISETP.LT.OR P3, PT, R136, 0xa, P3 ;  /* 0x0000000a8800780c */ /* 0x000fe40001f61670 */
[----:B------:R-:W-:Y:S02]  /*103e0*/  FMNMX.FTZ R12, R28, R12, !PT ;  /* 0x0000000c1c0c7209 */ /* 0x000fe40007810000 */
[----:B------:R-:W-:Y:S02]  /*103f0*/  FSEL R27, R27, -INF , !P4 ;  /* 0xff8000001b1b7808 */ /* 0x000fe40006000000 */
[----:B------:R-:W-:Y:S02]  /*10400*/  FSEL R30, R30, -INF , !P2 ;  /* 0xff8000001e1e7808 */ /* 0x000fe40005000000 */
[----:B------:R-:W-:-:S02]  /*10410*/  FSEL R31, R31, -INF , !P3 ;  /* 0xff8000001f1f7808 */ /* 0x000fc40005800000 */
        /* <DEDUP_REMOVED lines=12> */
[C---:B------:R-:W-:Y:S02]  /*104e0*/  ISETP.GT.AND P4, PT, R21.reuse, 0x19, P1 ;  /* 0x000000191500780c */ /* 0x040fe40000f84270 */
[C---:B------:R-:W-:Y:S02]  /*104f0*/  ISETP.GT.AND P2, PT, R21.reuse, 0x20, P1 ;  /* 0x000000201500780c */ /* 0x040fe40000f44270 */
[----:B------:R-:W-:Y:S02]  /*10500*/  ISETP.GT.AND P3, PT, R21, 0x21, P1 ;  /* 0x000000211500780c */ /* 0x000fe40000f64270 */
[----:B------:R-:W-:Y:S02]  /*10510*/  FMNMX.FTZ R12, R36, R12, !PT ;  /* 0x0000000c240c7209 */ /* 0x000fe40007810000 */
[C---:B------:R-:W-:Y:S02]  /*10520*/  ISETP.LT.OR P4, PT, R136.reuse, 0x1a, P4 ;  /* 0x0000001a8800780c */ /* 0x040fe40002781670 */
[----:B------:R-:W-:-:S02]  /*10530*/  ISETP.LT.OR P2, PT, R136, 0x21, P2 ;  /* 0x000000218800780c */ /* 0x000fc40001741670 */
[----:B------:R-:W-:Y:S02]  /*10540*/  ISETP.LT.OR P3, PT, R136, 0x22, P3 ;  /* 0x000000228800780c */ /* 0x000fe40001f61670 */
[----:B------:R-:W-:Y:S02]  /*10550*/  FMNMX.FTZ R12, R37, R12, !PT ;  /* 0x0000000c250c7209 */ /* 0x000fe40007810000 */
[----:B------:R-:W-:Y:S02]  /*10560*/  FSEL R39, R39, -INF , !P4 ;  /* 0xff80000027277808 */ /* 0x000fe40006000000 */
[----:B------:R-:W-:Y:S02]  /*10570*/  FSEL R42, R42, -INF , !P2 ;  /* 0xff8000002a2a7808 */ /* 0x000fe40005000000 */
[----:B------:R-:W-:Y:S02]  /*10580*/  FSEL R43, R43, -INF , !P3 ;  /* 0xff8000002b2b7808 */ /* 0x000fe40005800000 */
[----:B------:R-:W-:-:S02]  /*10590*/  ISETP.GT.AND P4, PT, R21, 0x28, P1 ;  /* 0x000000281500780c */ /* 0x000fc40000f84270 */
[C---:B------:R-:W-:Y:S02]  /*105a0*/  ISETP.GT.AND P2, PT, R21.reuse, 0x29, P1 ;  /* 0x000000291500780c */ /* 0x040fe40000f44270 */
[----:B------:R-:W-:Y:S02]  /*105b0*/  ISETP.GT.AND P3, PT, R21, 0x30, P1 ;  /* 0x000000301500780c */ /* 0x000fe40000f64270 */
[----:B------:R-:W-:Y:S02]  /*105c0*/  FMNMX.FTZ R12, R40, R12, !PT ;  /* 0x0000000c280c7209 */ /* 0x000fe40007810000 */
[C---:B------:R-:W-:Y:S02]  /*105d0*/  ISETP.LT.OR P4, PT, R136.reuse, 0x29, P4 ;  /* 0x000000298800780c */ /* 0x040fe40002781670 */
[C---:B------:R-:W-:Y:S02]  /*105e0*/  ISETP.LT.OR P2, PT, R136.reuse, 0x2a, P2 ;  /* 0x0000002a8800780c */ /* 0x040fe40001741670 */
[----:B------:R-:W-:-:S02]  /*105f0*/  ISETP.LT.OR P3, PT, R136, 0x31, P3 ;  /* 0x000000318800780c */ /* 0x000fc40001f61670 */
[----:B------:R-:W-:Y:S02]  /*10600*/  FMNMX.FTZ R12, R41, R12, !PT ;  /* 0x0000000c290c7209 */ /* 0x000fe40007810000 */
[----:B------:R-:W-:Y:S02]  /*10610*/  FSEL R46, R46, -INF , !P4 ;  /* 0xff8000002e2e7808 */ /* 0x000fe40006000000 */
[----:B------:R-:W-:Y:S02]  /*10620*/  FSEL R47, R47, -INF , !P2 ;  /* 0xff8000002f2f7808 */ /* 0x000fe40005000000 */
[----:B------:R-:W-:Y:S02]  /*10630*/  FSEL R50, R50, -INF , !P3 ;  /* 0xff80000032327808 */ /* 0x000fe40005800000 */
[C---:B------:R-:W-:Y:S02]  /*10640*/  ISETP.GT.AND P4, PT, R21.reuse, 0x31, P1 ;  /* 0x000000311500780c */ /* 0x040fe40000f84270 */
[----:B------:R-:W-:-:S02]  /*10650*/  ISETP.GT.AND P2, PT, R21, 0x38, P1 ;  /* 0x000000381500780c */ /* 0x000fc40000f44270 */
[----:B------:R-:W-:Y:S02]  /*10660*/  ISETP.GT.AND P3, PT, R21, 0x39, P1 ;  /* 0x000000391500780c */ /* 0x000fe40000f64270 */
[----:B------:R-:W-:Y:S02]  /*10670*/  FMNMX.FTZ R12, R44, R12, !PT ;  /* 0x0000000c2c0c7209 */ /* 0x000fe40007810000 */
[C---:B------:R-:W-:Y:S02]  /*10680*/  ISETP.LT.OR P4, PT, R136.reuse, 0x32, P4 ;  /* 0x000000328800780c */ /* 0x040fe40002781670 */
[C---:B------:R-:W-:Y:S02]  /*10690*/  ISETP.LT.OR P2, PT, R136.reuse, 0x39, P2 ;  /* 0x000000398800780c */ /* 0x040fe40001741670 */
[----:B------:R-:W-:Y:S02]  /*106a0*/  ISETP.LT.OR P3, PT, R136, 0x3a, P3 ;  /* 0x0000003a8800780c */ /* 0x000fe40001f61670 */
[----:B------:R-:W-:-:S02]  /*106b0*/  FMNMX.FTZ R12, R45, R12, !PT ;  /* 0x0000000c2d0c7209 */ /* 0x000fc40007810000 */
[----:B------:R-:W-:Y:S02]  /*106c0*/  FSEL R51, R51, -INF , !P4 ;  /* 0xff80000033337808 */ /* 0x000fe40006000000 */
[----:B------:R-:W-:Y:S02]  /*106d0*/  FSEL R54, R54, -INF , !P2 ;  /* 0xff80000036367808 */ /* 0x000fe40005000000 */
[----:B------:R-:W-:Y:S02]  /*106e0*/  FSEL R55, R55, -INF , !P3 ;  /* 0xff80000037377808 */ /* 0x000fe40005800000 */
[----:B------:R-:W-:Y:S02]  /*106f0*/  FMNMX.FTZ R12, R48, R12, !PT ;  /* 0x0000000c300c7209 */ /* 0x000fe40007810000 */
[----:B------:R-:W-:Y:S02]  /*10700*/  LOP3.LUT R22, R22, 0xdfffffff, RZ, 0xc0, !PT ;  /* 0xdfffffff16167812 */ /* 0x000fe400078ec0ff */
[----:B------:R-:W-:-:S02]  /*10710*/  ISETP.GT.AND P4, PT, R21, 0x40, P1 ;  /* 0x000000401500780c */ /* 0x000fc40000f84270 */
[C---:B------:R-:W-:Y:S02]  /*10720*/  ISETP.GT.AND P2, PT, R21.reuse, 0x41, P1 ;  /* 0x000000411500780c */ /* 0x040fe40000f44270 */
[----:B------:R-:W-:Y:S02]  /*10730*/  ISETP.GT.AND P3, PT, R21, 0x48, P1 ;  /* 0x000000481500780c */ /* 0x000fe40000f64270 */
[----:B------:R-:W-:Y:S02]  /*10740*/  FMNMX.FTZ R12, R49, R12, !PT ;  /* 0x0000000c310c7209 */ /* 0x000fe40007810000 */
[----:B------:R-:W-:Y:S02]  /*10750*/  @P0 LOP3.LUT R22, R22, 0x20000000, RZ, 0xfc, !PT ;  /* 0x2000000016160812 */ /* 0x000fe400078efcff */
[C---:B------:R-:W-:Y:S02]  /*10760*/  ISETP.LT.OR P4, PT, R136.reuse, 0x41, P4 ;  /* 0x000000418800780c */ /* 0x040fe40002781670 */
[----:B------:R-:W-:-:S02]  /*10770*/  ISETP.LT.OR P2, PT, R136, 0x42, P2 ;  /* 0x000000428800780c */ /* 0x000fc40001741670 */
[----:B------:R-:W-:Y:S02]  /*10780*/  ISETP.LT.OR P3, PT, R136, 0x49, P3 ;  /* 0x000000498800780c */ /* 0x000fe40001f61670 */
[----:B------:R-:W-:Y:S02]  /*10790*/  ISETP.GT.AND P0, PT, R21, 0x61, P1 ;  /* 0x000000611500780c */ /* 0x000fe40000f04270 */
        /* <DEDUP_REMOVED lines=11> */
[----:B------:R-:W-:Y:S02]  /*10850*/  LOP3.LUT R22, R22, 0x7fffffff, RZ, 0xc0, !PT ;  /* 0x7fffffff16167812 */ /* 0x000fe400078ec0ff */
[----:B------:R-:W-:Y:S02]  /*10860*/  FMNMX.FTZ R12, R56, R12, !PT ;  /* 0x0000000c380c7209 */ /* 0x000fe40007810000 */
[----:B------:R-:W-:Y:S02]  /*10870*/  FSEL R63, R63, -INF , !P4 ;  /* 0xff8000003f3f7808 */ /* 0x000fe40006000000 */
[----:B------:R-:W-:Y:S02]  /*10880*/  FSEL R66, R66, -INF , !P2 ;  /* 0xff80000042427808 */ /* 0x000fe40005000000 */
[----:B------:R-:W-:-:S02]  /*10890*/  FSEL R67, R67, -INF , !P3 ;  /* 0xff80000043437808 */ /* 0x000fc40005800000 */
[C---:B------:R-:W-:Y:S02]  /*108a0*/  ISETP.GT.AND P4, PT, R21.reuse, 0x58, P1 ;  /* 0x000000581500780c */ /* 0x040fe40000f84270 */
[C---:B------:R-:W-:Y:S02]  /*108b0*/  ISETP.GT.AND P2, PT, R21.reuse, 0x59, P1 ;  /* 0x000000591500780c */ /* 0x040fe40000f44270 */
[C---:B------:R-:W-:Y:S02]  /*108c0*/  ISETP.GT.AND P3, PT, R21.reuse, 0x60, P1 ;  /* 0x000000601500780c */ /* 0x040fe40000f64270 */
[----:B------:R-:W-:Y:S02]  /*108d0*/  @P0 LOP3.LUT R22, R22, 0x80000000, RZ, 0xfc, !PT ;  /* 0x8000000016160812 */ /* 0x000fe400078efcff */
[----:B------:R-:W-:Y:S02]  /*108e0*/  ISETP.GT.AND P0, PT, R21, RZ, P1 ;  /* 0x000000ff1500720c */ /* 0x000fe40000f04270 */
[----:B------:R-:W-:-:S02]  /*108f0*/  FMNMX.FTZ R12, R57, R12, !PT ;  /* 0x0000000c390c7209 */ /* 0x000fc40007810000 */
[C---:B------:R-:W-:Y:S02]  /*10900*/  ISETP.LT.OR P4, PT, R136.reuse, 0x59, P4 ;  /* 0x000000598800780c */ /* 0x040fe40002781670 */
[C---:B------:R-:W-:Y:S02]  /*10910*/  ISETP.LT.OR P2, PT, R136.reuse, 0x5a, P2 ;  /* 0x0000005a8800780c */ /* 0x040fe40001741670 */
[----:B------:R-:W-:Y:S02]  /*10920*/  ISETP.LT.OR P3, PT, R136, 0x61, P3 ;  /* 0x000000618800780c */ /* 0x000fe40001f61670 */
[----:B------:R-:W-:Y:S02]  /*10930*/  FMNMX.FTZ R12, R60, R12, !PT ;  /* 0x0000000c3c0c7209 */ /* 0x000fe40007810000 */
[----:B------:R-:W-:Y:S02]  /*10940*/  FSEL R70, R70, -INF , !P4 ;  /* 0xff80000046467808 */ /* 0x000fe40006000000 */
[----:B------:R-:W-:-:S02]  /*10950*/  FSEL R71, R71, -INF , !P2 ;  /* 0xff80000047477808 */ /* 0x000fc40005000000 */
[----:B------:R-:W-:Y:S02]  /*10960*/  FSEL R74, R74, -INF , !P3 ;  /* 0xff8000004a4a7808 */ /* 0x000fe40005800000 */
[C---:B------:R-:W-:Y:S02]  /*10970*/  ISETP.GT.AND P2, PT, R21.reuse, 0x68, P1 ;  /* 0x000000681500780c */ /* 0x040fe40000f44270 */
[C---:B------:R-:W-:Y:S02]  /*10980*/  ISETP.GT.AND P3, PT, R21.reuse, 0x69, P1 ;  /* 0x000000691500780c */ /* 0x040fe40000f64270 */
[C---:B------:R-:W-:Y:S02]  /*10990*/  ISETP.GT.AND P4, PT, R21.reuse, 0x70, P1 ;  /* 0x000000701500780c */ /* 0x040fe40000f84270 */
[C---:B------:R-:W-:Y:S02]  /*109a0*/  ISETP.GT.AND P5, PT, R21.reuse, 0x71, P1 ;  /* 0x000000711500780c */ /* 0x040fe40000fa4270 */
[----:B------:R-:W-:-:S02]  /*109b0*/  ISETP.GT.AND P6, PT, R21, 0x78, P1 ;  /* 0x000000781500780c */ /* 0x000fc40000fc4270 */
[----:B------:R-:W-:Y:S02]  /*109c0*/  FMNMX.FTZ R12, R61, R12, !PT ;  /* 0x0000000c3d0c7209 */ /* 0x000fe40007810000 */
[----:B------:R-:W-:Y:S02]  /*109d0*/  LOP3.LUT R22, R22, 0xfffffff7, RZ, 0xc0, !PT ;  /* 0xfffffff716167812 */ /* 0x000fe400078ec0ff */
[----:B------:R-:W-:Y:S02]  /*109e0*/  ISETP.GT.AND P1, PT, R21, 0x79, P1 ;  /* 0x000000791500780c */ /* 0x000fe40000f24270 */
[----:B------:R-:W-:Y:S02]  /*109f0*/  FMNMX.FTZ R12, R64, R12, !PT ;  /* 0x0000000c400c7209 */ /* 0x000fe40007810000 */
[----:B------:R-:W-:Y:S02]  /*10a00*/  @P0 LOP3.LUT R22, R22, 0x8, RZ, 0xfc, !PT ;  /* 0x0000000816160812 */ /* 0x000fe400078efcff */
[----:B------:R-:W-:-:S02]  /*10a10*/  FMNMX.FTZ R12, R65, R12, !PT ;  /* 0x0000000c410c7209 */ /* 0x000fc40007810000 */
[C---:B------:R-:W-:Y:S02]  /*10a20*/  LOP3.LUT P0, RZ, R22.reuse, 0x80000000, RZ, 0xc0, !PT ;  /* 0x8000000016ff7812 */ /* 0x040fe4000780c0ff */
[----:B------:R-:W-:Y:S02]  /*10a30*/  LOP3.LUT R22, R22, 0xfffffffd, RZ, 0xc0, !PT ;  /* 0xfffffffd16167812 */ /* 0x000fe400078ec0ff */
[----:B------:R-:W-:Y:S02]  /*10a40*/  FMNMX.FTZ R12, R68, R12, !PT ;  /* 0x0000000c440c7209 */ /* 0x000fe40007810000 */
[----:B------:R-:W-:Y:S02]  /*10a50*/  @P1 LOP3.LUT R22, R22, 0x2, RZ, 0xfc, !PT ;  /* 0x0000000216161812 */ /* 0x000fe400078efcff */
[----:B------:R-:W-:Y:S02]  /*10a60*/  FMNMX.FTZ R12, R69, R12, !PT ;  /* 0x0000000c450c7209 */ /* 0x000fe40007810000 */
[----:B------:R-:W-:-:S02]  /*10a70*/  LOP3.LUT P1, RZ, R22, 0x8, RZ, 0xc0, !PT ;  /* 0x0000000816ff7812 */ /* 0x000fc4000782c0ff */
[----:B------:R-:W-:Y:S02]  /*10a80*/  FMNMX.FTZ R12, R72, R12, !PT ;  /* 0x0000000c480c7209 */ /* 0x000fe40007810000 */
[----:B------:R-:W-:Y:S02]  /*10a90*/  ISETP.LT.OR P1, PT, R136, 0x1, P1 ;  /* 0x000000018800780c */ /* 0x000fe40000f21670 */
[----:B------:R-:W-:Y:S02]  /*10aa0*/  FMNMX.FTZ R12, R73, R12, !PT ;  /* 0x0000000c490c7209 */ /* 0x000fe40007810000 */
[----:B------:R-:W-:Y:S02]  /*10ab0*/  FSEL R26, R26, -INF , !P1 ;  /* 0xff8000001a1a7808 */ /* 0x000fe40004800000 */
        /* <DEDUP_REMOVED lines=12> */
[----:B------:R-:W-:Y:S01]  /*10b80*/  ISETP.LT.OR P0, PT, R136, 0x62, P0 ;  /* 0x000000628800780c */ /* 0x000fe20000701670 */
[----:B------:R-:W0:Y:S01]  /*10b90*/  SHFL.BFLY PT, R13, R12, 0x2, 0x1f ;  /* 0x0c401f000c0d7f89 */ /* 0x000e2200000e0000 */
[----:B------:R-:W-:-:S02]  /*10ba0*/  FMNMX.FTZ R15, R38, R15, !PT ;  /* 0x0000000f260f7209 */ /* 0x000fc40007810000 */
[----:B------:R-:W-:Y:S02]  /*10bb0*/  LOP3.LUT R22, R22, 0xffffffef, RZ, 0xc0, !PT ;  /* 0xffffffef16167812 */ /* 0x000fe400078ec0ff */
[----:B------:R-:W-:Y:S02]  /*10bc0*/  FMNMX.FTZ R15, R39, R15, !PT ;  /* 0x0000000f270f7209 */ /* 0x000fe40007810000 */
[----:B------:R-:W-:Y:S02]  /*10bd0*/  ISETP.LT.OR P4, PT, R136, 0x71, P4 ;  /* 0x000000718800780c */ /* 0x000fe40002781670 */
[----:B------:R-:W-:Y:S02]  /*10be0*/  FMNMX.FTZ R15, R42, R15, !PT ;  /* 0x0000000f2a0f7209 */ /* 0x000fe40007810000 */
[----:B------:R-:W-:Y:S02]  /*10bf0*/  ISETP.LT.OR P5, PT, R136, 0x72, P5 ;  /* 0x000000728800780c */ /* 0x000fe40002fa1670 */
[----:B------:R-:W-:-:S02]  /*10c00*/  FMNMX.FTZ R15, R43, R15, !PT ;  /* 0x0000000f2b0f7209 */ /* 0x000fc40007810000 */
[----:B------:R-:W-:Y:S02]  /*10c10*/  @P0 LOP3.LUT R22, R22, 0x10, RZ, 0xfc, !PT ;  /* 0x0000001016160812 */ /* 0x000fe400078efcff */
[----:B------:R-:W-:Y:S02]  /*10c20*/  FMNMX.FTZ R15, R46, R15, !PT ;  /* 0x0000000f2e0f7209 */ /* 0x000fe40007810000 */
[----:B------:R-:W-:Y:S02]  /*10c30*/  ISETP.LT.OR P0, PT, R136, 0x69, P2 ;  /* 0x000000698800780c */ /* 0x000fe40001701670 */
[----:B------:R-:W-:Y:S02]  /*10c40*/  FMNMX.FTZ R15, R47, R15, !PT ;  /* 0x0000000f2f0f7209 */ /* 0x000fe40007810000 */
[----:B------:R-:W-:Y:S02]  /*10c50*/  LOP3.LUT P2, RZ, R22, 0x2, RZ, 0xc0, !PT ;  /* 0x0000000216ff7812 */ /* 0x000fe4000784c0ff */
[----:B0-----:R-:W-:-:S02]  /*10c60*/  FMNMX.FTZ R12, R12, R13, !PT ;  /* 0x0000000d0c0c7209 */ /* 0x001fc40007810000 */
[----:B------:R-:W-:Y:S02]  /*10c70*/  FMNMX.FTZ R15, R50, R15, !PT ;  /* 0x0000000f320f7209 */ /* 0x000fe40007810000 */
[----:B------:R-:W-:Y:S01]  /*10c80*/  LOP3.LUT R22, R22, 0xfffffffb, RZ, 0xc0, !PT ;  /* 0xfffffffb16167812 */ /* 0x000fe200078ec0ff */
[----:B------:R-:W0:Y:S01]  /*10c90*/  SHFL.BFLY PT, R13, R12, 0x1, 0x1f ;  /* 0x0c201f000c0d7f89 */ /* 0x000e2200000e0000 */
[----:B------:R-:W-:Y:S02]  /*10ca0*/  FMNMX.FTZ R15, R51, R15, !PT ;  /* 0x0000000f330f7209 */ /* 0x000fe40007810000 */
[----:B------:R-:W-:Y:S02]  /*10cb0*/  @P0 LOP3.LUT R22, R22, 0x4, RZ, 0xfc, !PT ;  /* 0x0000000416160812 */ /* 0x000fe400078efcff */
[----:B------:R-:W-:Y:S02]  /*10cc0*/  FMNMX.FTZ R15, R54, R15, !PT ;  /* 0x0000000f360f7209 */ /* 0x000fe40007810000 */
[----:B------:R-:W-:-:S02]  /*10cd0*/  ISETP.LT.OR P0, PT, R136, 0x6a, P3 ;  /* 0x0000006a8800780c */ /* 0x000fc40001f01670 */
[----:B------:R-:W-:Y:S02]  /*10ce0*/  FMNMX.FTZ R15, R55, R15, !PT ;  /* 0x0000000f370f7209 */ /* 0x000fe40007810000 */
[----:B------:R-:W-:Y:S02]  /*10cf0*/  LOP3.LUT R22, R22, 0xbfffffff, RZ, 0xc0, !PT ;  /* 0xbfffffff16167812 */ /* 0x000fe400078ec0ff */
[----:B------:R-:W-:Y:S02]  /*10d00*/  FMNMX.FTZ R15, R58, R15, !PT ;  /* 0x0000000f3a0f7209 */ /* 0x000fe40007810000 */
[----:B------:R-:W-:Y:S02]  /*10d10*/  FSEL R82, R82, -INF , !P4 ;  /* 0xff80000052527808 */ /* 0x000fe40006000000 */
[----:B------:R-:W-:Y:S02]  /*10d20*/  FMNMX.FTZ R15, R59, R15, !PT ;  /* 0x0000000f3b0f7209 */ /* 0x000fe40007810000 */
[----:B------:R-:W-:-:S02]  /*10d30*/  ISETP.LT.OR P6, PT, R136, 0x79, P6 ;  /* 0x000000798800780c */ /* 0x000fc400037c1670 */
[----:B------:R-:W-:Y:S02]  /*10d40*/  FMNMX.FTZ R15, R62, R15, !PT ;  /* 0x0000000f3e0f7209 */ /* 0x000fe40007810000 */
[----:B------:R-:W-:Y:S02]  /*10d50*/  @P0 LOP3.LUT R22, R22, 0x40000000, RZ, 0xfc, !PT ;  /* 0x4000000016160812 */ /* 0x000fe400078efcff */
[----:B0-----:R-:W-:Y:S02]  /*10d60*/  FMNMX.FTZ R12, R12, R13, !PT ;  /* 0x0000000d0c0c7209 */ /* 0x001fe40007810000 */
[----:B------:R-:W-:Y:S02]  /*10d70*/  FMNMX.FTZ R15, R63, R15, !PT ;  /* 0x0000000f3f0f7209 */ /* 0x000fe40007810000 */
[----:B------:R-:W-:Y:S02]  /*10d80*/  FSETP.NEU.FTZ.AND P3, PT, R12, -INF , PT ;  /* 0xff8000000c00780b */ /* 0x000fe40003f7d000 */
[----:B------:R-:W-:-:S02]  /*10d90*/  FMNMX.FTZ R15, R66, R15, !PT ;  /* 0x0000000f420f7209 */ /* 0x000fc40007810000 */
[----:B------:R-:W-:Y:S02]  /*10da0*/  FSEL R13, R12, RZ, P3 ;  /* 0x000000ff0c0d7208 */ /* 0x000fe40001800000 */
[----:B------:R-:W-:Y:S02]  /*10db0*/  FMNMX.FTZ R15, R67, R15, !PT ;  /* 0x0000000f430f7209 */ /* 0x000fe40007810000 */
[----:B------:R-:W-:Y:S01]  /*10dc0*/  LOP3.LUT P0, RZ, R22, 0x10, RZ, 0xc0, !PT ;  /* 0x0000001016ff7812 */ /* 0x000fe2000780c0ff */
[----:B------:R-:W-:-:S01]  /*10dd0*/  FADD.FTZ R3, -R13, R3 ;  /* 0x000000030d037221 */ /* 0x000fc20000010100 */
[----:B------:R-:W-:Y:S01]  /*10de0*/  FMNMX.FTZ R15, R70, R15, !PT ;  /* 0x0000000f460f7209 */ /* 0x000fe20007810000 */
[----:B------:R-:W-:-:S01]  /*10df0*/  FFMA.FTZ R13, R2, R12, -8 ;  /* 0xc1000000020d7423 */ /* 0x000fc2000001000c */
[----:B------:R-:W-:Y:S01]  /*10e00*/  FSEL R75, R75, -INF , !P0 ;  /* 0xff8000004b4b7808 */ /* 0x000fe20004000000 */
[----:B------:R-:W-:Y:S01]  /*10e10*/  FMUL.FTZ R3, R2, R3 ;  /* 0x0000000302037220 */ /* 0x000fe20000410000 */
[----:B------:R-:W-:-:S02]  /*10e20*/  FMNMX.FTZ R15, R71, R15, !PT ;  /* 0x0000000f470f7209 */ /* 0x000fc40007810000 */
[----:B------:R-:W-:Y:S02]  /*10e30*/  FSEL R13, R13, RZ, P3 ;  /* 0x000000ff0d0d7208 */ /* 0x000fe40001800000 */
[----:B------:R-:W-:Y:S01]  /*10e40*/  LOP3.LUT P3, RZ, R22, 0x4, RZ, 0xc0, !PT ;  /* 0x0000000416ff7812 */ /* 0x000fe2000786c0ff */
[----:B------:R-:W-:Y:S01]  /*10e50*/  MUFU.EX2 R3, R3 ;  /* 0x0000000300037308 */ /* 0x000fe20000000800 */
[----:B------:R-:W-:Y:S01]  /*10e60*/  FMNMX.FTZ R15, R74, R15, !PT ;  /* 0x0000000f4a0f7209 */ /* 0x000fe20007810000 */
[--C-:B------:R-:W-:Y:S01]  /*10e70*/  FFMA.FTZ R24, R2, R24, -R13.reuse ;  /* 0x0000001802187223 */ /* 0x100fe2000001080d */
[----:B------:R-:W-:Y:S01]  /*10e80*/  LOP3.LUT P0, RZ, R22, 0x40000000, RZ, 0xc0, !PT ;  /* 0x4000000016ff7812 */ /* 0x000fe2000780c0ff */
[--C-:B------:R-:W-:Y:S01]  /*10e90*/  FFMA.FTZ R25, R2, R25, -R13.reuse ;  /* 0x0000001902197223 */ /* 0x100fe2000001080d */
[----:B------:R-:W-:Y:S01]  /*10ea0*/  FSEL R78, R78, -INF , !P3 ;  /* 0xff8000004e4e7808 */ /* 0x000fe20005800000 */
[C-C-:B------:R-:W-:Y:S01]  /*10eb0*/  FFMA.FTZ R28, R2.reuse, R28, -R13.reuse ;  /* 0x0000001c021c7223 */ /* 0x140fe2000001080d */
[----:B------:R-:W-:Y:S01]  /*10ec0*/  FMNMX.FTZ R15, R75, R15, !PT ;  /* 0x0000000f4b0f7209 */ /* 0x000fe20007810000 */
[----:B------:R-:W0:Y:S01]  /*10ed0*/  MUFU.EX2 R24, R24 ;  /* 0x0000001800187308 */ /* 0x000e220000000800 */
[----:B------:R-:W-:Y:S01]  /*10ee0*/  FSEL R79, R79, -INF , !P0 ;  /* 0xff8000004f4f7808 */ /* 0x000fe20004000000 */
[--C-:B------:R-:W-:Y:S01]  /*10ef0*/  FFMA.FTZ R29, R2, R29, -R13.reuse ;  /* 0x0000001d021d7223 */ /* 0x100fe2000001080d */
[----:B------:R-:W-:Y:S01]  /*10f00*/  FMNMX.FTZ R15, R78, R15, !PT ;  /* 0x0000000f4e0f7209 */ /* 0x000fe20007810000 */
[C-C-:B------:R-:W-:Y:S01]  /*10f10*/  FFMA.FTZ R32, R2.reuse, R32, -R13.reuse ;  /* 0x0000002002207223 */ /* 0x140fe2000001080d */
[----:B------:R-:W-:Y:S01]  /*10f20*/  FSEL R83, R83, -INF , !P5 ;  /* 0xff80000053537808 */ /* 0x000fe20006800000 */
[--C-:B------:R-:W-:Y:S01]  /*10f30*/  FFMA.FTZ R33, R2, R33, -R13.reuse ;  /* 0x0000002102217223 */ /* 0x100fe2000001080d */
[----:B------:R-:W-:Y:S01]  /*10f40*/  FMNMX.FTZ R15, R79, R15, !PT ;  /* 0x0000000f4f0f7209 */ /* 0x000fe20007810000 */
[----:B------:R-:W1:Y:S01]  /*10f50*/  MUFU.EX2 R25, R25 ;  /* 0x0000001900197308 */ /* 0x000e620000000800 */
[----:B------:R-:W-:Y:S01]  /*10f60*/  ISETP.LT.OR P2, PT, R136, 0x7a, P2 ;  /* 0x0000007a8800780c */ /* 0x000fe20001741670 */
[--C-:B------:R-:W-:Y:S01]  /*10f70*/  FFMA.FTZ R36, R2, R36, -R13.reuse ;  /* 0x0000002402247223 */ /* 0x100fe2000001080d */
[----:B------:R-:W-:Y:S01]  /*10f80*/  FMNMX.FTZ R15, R82, R15, !PT ;  /* 0x0000000f520f7209 */ /* 0x000fe20007810000 */
[--C-:B------:R-:W-:Y:S01]  /*10f90*/  FFMA.FTZ R37, R2, R37, -R13.reuse ;  /* 0x0000002502257223 */ /* 0x100fe2000001080d */
[----:B------:R-:W-:Y:S01]  /*10fa0*/  FSEL R86, R86, -INF , !P6 ;  /* 0xff80000056567808 */ /* 0x000fe20007000000 */
[--C-:B------:R-:W-:Y:S01]  /*10fb0*/  FFMA.FTZ R40, R2, R40, -R13.reuse ;  /* 0x0000002802287223 */ /* 0x100fe2000001080d */
[----:B------:R-:W-:Y:S01]  /*10fc0*/  FMNMX.FTZ R15, R83, R15, !PT ;  /* 0x0000000f530f7209 */ /* 0x000fe20007810000 */
[----:B------:R-:W-:Y:S01]  /*10fd0*/  MUFU.EX2 R28, R28 ;  /* 0x0000001c001c7308 */ /* 0x000fe20000000800 */
[----:B------:R-:W-:Y:S01]  /*10fe0*/  FSEL R87, R87, -INF , !P2 ;  /* 0xff80000057577808 */ /* 0x000fe20005000000 */
[----:B0-----:R-:W-:Y:S01]  /*10ff0*/  FFMA.FTZ R6, R3, R6, R24 ;  /* 0x0000000603067223 */ /* 0x001fe20000010018 */
[----:B------:R-:W-:Y:S01]  /*11000*/  FMNMX.FTZ R15, R86, R15, !PT ;  /* 0x0000000f560f7209 */ /* 0x000fe20007810000 */
[C-C-:B------:R-:W-:Y:S01]  /*11010*/  FFMA.FTZ R41, R2.reuse, R41, -R13.reuse ;  /* 0x0000002902297223 */ /* 0x140fe2000001080d */
[----:B------:R-:W-:-:S01]  /*11020*/  FFMA.FTZ R44, R2, R44, -R13 ;  /* 0x0000002c022c7223 */ /* 0x000fc2000001080d */
[----:B------:R-:W-:Y:S01]  /*11030*/  FFMA.FTZ R45, R2, R45, -R13 ;  /* 0x0000002d022d7223 */ /* 0x000fe2000001080d */
[----:B------:R-:W-:Y:S01]  /*11040*/  FMNMX.FTZ R15, R87, R15, !PT ;  /* 0x0000000f570f7209 */ /* 0x000fe20007810000 */
[----:B------:R-:W-:Y:S01]  /*11050*/  MUFU.EX2 R29, R29 ;  /* 0x0000001d001d7308 */ /* 0x000fe20000000800 */
[----:B-1----:R-:W-:-:S01]  /*11060*/  FADD.FTZ R6, R25, R6 ;  /* 0x0000000619067221 */ /* 0x002fc20000010000 */
[C-C-:B------:R-:W-:Y:S01]  /*11070*/  FFMA.FTZ R48, R2.reuse, R48, -R13.reuse ;  /* 0x0000003002307223 */ /* 0x140fe2000001080d */
[----:B------:R-:W-:-:S01]  /*11080*/  FFMA.FTZ R49, R2, R49, -R13 ;  /* 0x0000003102317223 */ /* 0x000fc2000001080d */
[----:B------:R-:W0:Y:S01]  /*11090*/  SHFL.BFLY PT, R19, R15, 0x2, 0x1f ;  /* 0x0c401f000f137f89 */ /* 0x000e2200000e0000 */
        /* <DEDUP_REMOVED lines=21> */
[----:B------:R-:W-:-:S02]  /*111f0*/  LOP3.LUT P0, RZ, R22, 0x20000000, RZ, 0xc0, !PT ;  /* 0x2000000016ff7812 */ /* 0x000fc4000780c0ff */
[----:B0-----:R-:W-:-:S04]  /*11200*/  FMNMX.FTZ R15, R15, R19, !PT ;  /* 0x000000130f0f7209 */ /* 0x001fc80007810000 */
[----:B------:R-:W-:Y:S01]  /*11210*/  MUFU.EX2 R37, R37 ;  /* 0x0000002500257308 */ /* 0x000fe20000000800 */
[----:B------:R-:W0:Y:S07]  /*11220*/  SHFL.BFLY PT, R19, R15, 0x1, 0x1f ;  /* 0x0c201f000f137f89 */ /* 0x000e2e00000e0000 */
[----:B------:R-:W-:Y:S08]  /*11230*/  MUFU.EX2 R40, R40 ;  /* 0x0000002800287308 */ /* 0x000ff00000000800 */
[----:B------:R-:W-:Y:S08]  /*11240*/  MUFU.EX2 R41, R41 ;  /* 0x0000002900297308 */ /* 0x000ff00000000800 */
[----:B------:R-:W-:Y:S01]  /*11250*/  MUFU.EX2 R44, R44 ;  /* 0x0000002c002c7308 */ /* 0x000fe20000000800 */
[----:B0-----:R-:W-:-:S04]  /*11260*/  FMNMX.FTZ R15, R15, R19, !PT ;  /* 0x000000130f0f7209 */ /* 0x001fc80007810000 */
[----:B------:R-:W-:-:S03]  /*11270*/  FSETP.NEU.FTZ.AND P1, PT, R15, -INF , PT ;  /* 0xff8000000f00780b */ /* 0x000fc60003f3d000 */
[----:B------:R-:W-:Y:S01]  /*11280*/  MUFU.EX2 R45, R45 ;  /* 0x0000002d002d7308 */ /* 0x000fe20000000800 */
[----:B------:R-:W-:-:S05]  /*11290*/  FSEL R19, R15, RZ, P1 ;  /* 0x000000ff0f137208 */ /* 0x000fca0000800000 */
[----:B------:R-:W-:Y:S01]  /*112a0*/  FADD.FTZ R0, -R19, R0 ;  /* 0x0000000013007221 */ /* 0x000fe20000010100 */
[----:B------:R-:W-:-:S01]  /*112b0*/  FFMA.FTZ R19, R2, R15, -8 ;  /* 0xc100000002137423 */ /* 0x000fc2000001000f */
[----:B------:R-:W-:Y:S02]  /*112c0*/  MUFU.EX2 R48, R48 ;  /* 0x0000003000307308 */ /* 0x000fe40000000800 */
[----:B------:R-:W-:Y:S02]  /*112d0*/  FMUL.FTZ R0, R2, R0 ;  /* 0x0000000002007220 */ /* 0x000fe40000410000 */
[----:B------:R-:W-:-:S04]  /*112e0*/  FSEL R19, R19, RZ, P1 ;  /* 0x000000ff13137208 */ /* 0x000fc80000800000 */
        /* <DEDUP_REMOVED lines=17> */
[----:B------:R-:W-:-:S01]  /*11400*/  FFMA.FTZ R54, R2, R54, -R19 ;  /* 0x0000003602367223 */ /* 0x000fc20000010813 */
[C-C-:B------:R-:W-:Y:S01]  /*11410*/  FFMA.FTZ R55, R2.reuse, R55, -R19.reuse ;  /* 0x0000003702377223 */ /* 0x140fe20000010813 */
[----:B------:R-:W-:-:S01]  /*11420*/  FFMA.FTZ R58, R2, R58, -R19 ;  /* 0x0000003a023a7223 */ /* 0x000fc20000010813 */
[C-C-:B------:R-:W-:Y:S01]  /*11430*/  FFMA.FTZ R59, R2.reuse, R59, -R19.reuse ;  /* 0x0000003b023b7223 */ /* 0x140fe20000010813 */
[----:B------:R-:W-:-:S01]  /*11440*/  FFMA.FTZ R62, R2, R62, -R19 ;  /* 0x0000003e023e7223 */ /* 0x000fc20000010813 */
[C-C-:B------:R-:W-:Y:S01]  /*11450*/  FFMA.FTZ R63, R2.reuse, R63, -R19.reuse ;  /* 0x0000003f023f7223 */ /* 0x140fe20000010813 */
[----:B------:R-:W-:-:S01]  /*11460*/  FFMA.FTZ R66, R2, R66, -R19 ;  /* 0x0000004202427223 */ /* 0x000fc20000010813 */
[----:B------:R-:W2:Y:S01]  /*11470*/  MUFU.EX2 R30, R30 ;  /* 0x0000001e001e7308 */ /* 0x000ea20000000800 */
[----:B0-----:R-:W-:-:S01]  /*11480*/  FFMA.FTZ R5, R0, R5, R26 ;  /* 0x0000000500057223 */ /* 0x001fc2000001001a */
[C-C-:B------:R-:W-:Y:S01]  /*11490*/  FFMA.FTZ R67, R2.reuse, R67, -R19.reuse ;  /* 0x0000004302437223 */ /* 0x140fe20000010813 */
[----:B------:R-:W-:-:S01]  /*114a0*/  FFMA.FTZ R70, R2, R70, -R19 ;  /* 0x0000004602467223 */ /* 0x000fc20000010813 */
[C-C-:B------:R-:W-:Y:S01]  /*114b0*/  FFMA.FTZ R71, R2.reuse, R71, -R19.reuse ;  /* 0x0000004702477223 */ /* 0x140fe20000010813 */
[----:B------:R-:W-:-:S01]  /*114c0*/  FFMA.FTZ R74, R2, R74, -R19 ;  /* 0x0000004a024a7223 */ /* 0x000fc20000010813 */
[C-C-:B------:R-:W-:Y:S01]  /*114d0*/  FFMA.FTZ R75, R2.reuse, R75, -R19.reuse ;  /* 0x0000004b024b7223 */ /* 0x140fe20000010813 */
[----:B------:R-:W-:-:S01]  /*114e0*/  FFMA.FTZ R78, R2, R78, -R19 ;  /* 0x0000004e024e7223 */ /* 0x000fc20000010813 */
[----:B------:R-:W0:Y:S01]  /*114f0*/  MUFU.EX2 R31, R31 ;  /* 0x0000001f001f7308 */ /* 0x000e220000000800 */
[----:B-1----:R-:W-:-:S01]  /*11500*/  FADD.FTZ R21, R27, R5 ;  /* 0x000000051b157221 */ /* 0x002fc20000010000 */
[----:B------:R-:W-:Y:S01]  /*11510*/  FADD.FTZ R5, R28, R6 ;  /* 0x000000061c057221 */ /* 0x000fe20000010000 */
[----:B------:R-:W-:-:S01]  /*11520*/  FFMA.FTZ R79, R2, R79, -R19 ;  /* 0x0000004f024f7223 */ /* 0x000fc20000010813 */
[C-C-:B------:R-:W-:Y:S01]  /*11530*/  FFMA.FTZ R82, R2.reuse, R82, -R19.reuse ;  /* 0x0000005202527223 */ /* 0x140fe20000010813 */
[----:B------:R-:W-:-:S01]  /*11540*/  FFMA.FTZ R83, R2, R83, -R19 ;  /* 0x0000005302537223 */ /* 0x000fc20000010813 */
[----:B------:R-:W-:Y:S01]  /*11550*/  FADD.FTZ R5, R29, R5 ;  /* 0x000000051d057221 */ /* 0x000fe20000010000 */
[----:B------:R-:W-:-:S01]  /*11560*/  FFMA.FTZ R86, R2, R86, -R19 ;  /* 0x0000005602567223 */ /* 0x000fc20000010813 */
[----:B------:R-:W1:Y:S01]  /*11570*/  MUFU.EX2 R34, R34 ;  /* 0x0000002200227308 */ /* 0x000e620000000800 */
[----:B--2---:R-:W-:-:S01]  /*11580*/  FADD.FTZ R6, R30, R21 ;  /* 0x000000151e067221 */ /* 0x004fc20000010000 */
[----:B------:R-:W-:Y:S01]  /*11590*/  FADD.FTZ R5, R32, R5 ;  /* 0x0000000520057221 */ /* 0x000fe20000010000 */
[----:B------:R-:W-:-:S03]  /*115a0*/  FFMA.FTZ R19, R2, R87, -R19 ;  /* 0x0000005702137223 */ /* 0x000fc60000010813 */
[----:B------:R-:W-:Y:S02]  /*115b0*/  FADD.FTZ R5, R33, R5 ;  /* 0x0000000521057221 */ /* 0x000fe40000010000 */
        /* <DEDUP_REMOVED lines=14> */
[----:B------:R-:W-:-:S06]  /*116a0*/  FADD.FTZ R5, R48, R5 ;  /* 0x0000000530057221 */ /* 0x000fcc0000010000 */
        /* <DEDUP_REMOVED lines=84> */
[----:B-1----:R-:W-:-:S03]  /*11bf0*/  FADD.FTZ R6, R13, R5 ;  /* 0x000000050d067221 */ /* 0x002fc60000010000 */
[----:B--2---:R-:W-:Y:S01]  /*11c00*/  FADD.FTZ R5, R19, R21 ;  /* 0x0000001513057221 */ /* 0x004fe20000010000 */
[----:B------:R-:W-:Y:S06]  /*11c10*/  @!P0 BRA `(.L_x_1417) ;  /* 0x0000000000048947 */ /* 0x000fec0003800000 */
[----:B------:R-:W-:Y:S01]  /*11c20*/  BPT.TRAP 0x1 ;  /* 0x000000040000795c */ /* 0x000fe20000300000 */
.L_x_1417:
[----:B------:R-:W2:Y:S01]  /*11c30*/  LDL R21, [R1+0x38] ;  /* 0x0000380001157983 */ /* 0x000ea20000100800 */
[----:B------:R-:W-:Y:S01]  /*11c40*/  VIADD R152, R152, 0x19c60 ;  /* 0x00019c6098987836 */ /* 0x000fe20000000000 */
[----:B------:R-:W-:Y:S02]  /*11c50*/  F2FP.SATFINITE.E4M3.F32.PACK_AB_MERGE_C R28, R29, R28, RZ ;  /* 0x0000001c1d1c723e */ /* 0x000fe400048070ff */
[----:B------:R-:W-:Y:S02]  /*11c60*/  F2FP.SATFINITE.E4M3.F32.PACK_AB_MERGE_C R30, R31, R30, RZ ;  /* 0x0000001e1f1e723e */ /* 0x000fe400048070ff */
[----:B------:R-:W-:Y:S02]  /*11c70*/  F2FP.SATFINITE.E4M3.F32.PACK_AB_MERGE_C R36, R37, R36, RZ ;  /* 0x000000242524723e */ /* 0x000fe400048070ff */
[----:B------:R-:W-:Y:S02]  /*11c80*/  F2FP.SATFINITE.E4M3.F32.PACK_AB_MERGE_C R38, R39, R38, RZ ;  /* 0x000000262726723e */ /* 0x000fe400048070ff */
[----:B------:R-:W-:-:S02]  /*11c90*/  F2FP.SATFINITE.E4M3.F32.PACK_AB_MERGE_C R44, R45, R44, RZ ;  /* 0x0000002c2d2c723e */ /* 0x000fc400048070ff */
[----:B------:R-:W-:Y:S02]  /*11ca0*/  F2FP.SATFINITE.E4M3.F32.PACK_AB_MERGE_C R46, R47, R46, RZ ;  /* 0x0000002e2f2e723e */ /* 0x000fe400048070ff */
[----:B------:R-:W-:Y:S02]  /*11cb0*/  F2FP.SATFINITE.E4M3.F32.PACK_AB_MERGE_C R52, R53, R52, RZ ;  /* 0x000000343534723e */ /* 0x000fe400048070ff */
[----:B------:R-:W-:Y:S02]  /*11cc0*/  F2FP.SATFINITE.E4M3.F32.PACK_AB_MERGE_C R54, R55, R54, RZ ;  /* 0x000000363736723e */ /* 0x000fe400048070ff */
[----:B------:R-:W-:Y:S02]  /*11cd0*/  F2FP.SATFINITE.E4M3.F32.PACK_AB_MERGE_C R60, R61, R60, RZ ;  /* 0x0000003c3d3c723e */ /* 0x000fe400048070ff */
[----:B------:R-:W-:Y:S02]  /*11ce0*/  PRMT R152, R141, 0x654, R152 ;  /* 0x000006548d987816 */ /* 0x000fe40000000098 */
[----:B------:R-:W-:-:S02]  /*11cf0*/  F2FP.SATFINITE.E4M3.F32.PACK_AB_MERGE_C R19, R19, R86, RZ ;  /* 0x000000561313723e */ /* 0x000fc400048070ff */
[----:B------:R-:W-:Y:S01]  /*11d00*/  F2FP.SATFINITE.E4M3.F32.PACK_AB_MERGE_C R28, R25, R24, R28 ;  /* 0x00000018191c723e */ /* 0x000fe2000480701c */
[----:B------:R0:W-:Y:S01]  /*11d10*/  SYNCS.ARRIVE.TRANS64.RED.A1T0 RZ, [R152+URZ], RZ ;  /* 0x000000ff98ff79a7 */ /* 0x0001e2000810043f */
        /* <DEDUP_REMOVED lines=8> */
[----:B------:R-:W-:Y:S02]  /*11da0*/  F2FP.SATFINITE.E4M3.F32.PACK_AB_MERGE_C R62, R63, R62, RZ ;  /* 0x0000003e3f3e723e */ /* 0x000fe400048070ff */
[----:B------:R-:W-:Y:S02]  /*11db0*/  F2FP.SATFINITE.E4M3.F32.PACK_AB_MERGE_C R68, R69, R68, RZ ;  /* 0x000000444544723e */ /* 0x000fe400048070ff */
[----:B------:R-:W-:-:S02]  /*11dc0*/  F2FP.SATFINITE.E4M3.F32.PACK_AB_MERGE_C R70, R71, R70, RZ ;  /* 0x000000464746723e */ /* 0x000fc400048070ff */
[----:B------:R-:W-:Y:S02]  /*11dd0*/  F2FP.SATFINITE.E4M3.F32.PACK_AB_MERGE_C R76, R77, R76, RZ ;  /* 0x0000004c4d4c723e */ /* 0x000fe400048070ff */
[----:B------:R-:W-:Y:S02]  /*11de0*/  F2FP.SATFINITE.E4M3.F32.PACK_AB_MERGE_C R78, R79, R78, RZ ;  /* 0x0000004e4f4e723e */ /* 0x000fe400048070ff */
[----:B------:R-:W-:Y:S01]  /*11df0*/  F2FP.SATFINITE.E4M3.F32.PACK_AB_MERGE_C R13, R13, R84, RZ ;  /* 0x000000540d0d723e */ /* 0x000fe200048070ff */
        /* <DEDUP_REMOVED lines=60> */
[----:B------:R-:W-:-:S02]  /*121c0*/  IMAD.MOV.U32 R149, RZ, RZ, R30 ;  /* 0x000000ffff957224 */ /* 0x000fc400078e001e */
[----:B------:R-:W-:Y:S02]  /*121d0*/  IMAD.MOV.U32 R150, RZ, RZ, R36 ;  /* 0x000000ffff967224 */ /* 0x000fe400078e0024 */
[----:B------:R-:W-:Y:S02]  /*121e0*/  IMAD.MOV.U32 R151, RZ, RZ, R38 ;  /* 0x000000ffff977224 */ /* 0x000fe400078e0026 */
[----:B------:R-:W-:Y:S02]  /*121f0*/  IMAD.MOV.U32 R144, RZ, RZ, R44 ;  /* 0x000000ffff907224 */ /* 0x000fe400078e002c */
[----:B------:R-:W-:Y:S02]  /*12200*/  IMAD.MOV.U32 R145, RZ, RZ, R46 ;  /* 0x000000ffff917224 */ /* 0x000fe400078e002e */
[----:B------:R-:W-:Y:S02]  /*12210*/  IMAD.MOV.U32 R146, RZ, RZ, R52 ;  /* 0x000000ffff927224 */ /* 0x000fe400078e0034 */
[----:B------:R-:W-:-:S02]  /*12220*/  IMAD.MOV.U32 R147, RZ, RZ, R54 ;  /* 0x000000ffff937224 */ /* 0x000fc400078e0036 */
[----:B------:R-:W-:Y:S01]  /*12230*/  IMAD.MOV.U32 R140, RZ, RZ, R60 ;  /* 0x000000ffff8c7224 */ /* 0x000fe200078e003c */
[C---:B--2---:R-:W-:Y:S01]  /*12240*/  ISETP.GT.AND P1, PT, R4.reuse, R21, PT ;  /* 0x000000150400720c */ /* 0x044fe20003f24270 */
[----:B------:R-:W-:-:S12]  /*12250*/  VIADD R4, R4, 0xffffffff ;  /* 0xffffffff04047836 */ /* 0x000fd80000000000 */
[----:B0-----:R-:W-:Y:S05]  /*12260*/  @P1 BRA `(.L_x_1418) ;  /* 0xffffffd0001c1947 */ /* 0x001fea000383ffff */
[----:B------:R-:W-:Y:S05]  /*12270*/  BSYNC B0 ;  /* 0x0000000000007941 */ /* 0x000fea0003800000 */
.L_x_1397:
[----:B------:R-:W-:Y:S02]  /*12280*/  IMAD.MOV.U32 R0, RZ, RZ, R15 ;  /* 0x000000ffff007224 */ /* 0x000fe400078e000f */
[----:B------:R-:W-:Y:S02]  /*12290*/  IMAD.MOV.U32 R3, RZ, RZ, R12 ;  /* 0x000000ffff037224 */ /* 0x000fe400078e000c */
[----:B------:R-:W-:Y:S02]  /*122a0*/  IMAD.MOV.U32 R19, RZ, RZ, R7 ;  /* 0x000000ffff137224 */ /* 0x000fe400078e0007 */
[----:B------:R-:W-:-:S07]  /*122b0*/  IMAD.MOV.U32 R156, RZ, RZ, R20 ;  /* 0x000000ffff9c7224 */ /* 0x000fce00078e0014 */
.L_x_1396:
[----:B------:R-:W-:Y:S05]  /*122c0*/  BSYNC B1 ;  /* 0x0000000000017941 */ /* 0x000fea0003800000 */
.L_x_1395:
[----:B------:R-:W2:Y:S01]  /*122d0*/  LDL R7, [R1+0x2c] ;  /* 0x00002c0001077983 */ /* 0x000ea20000100800 */
[----:B------:R-:W0:Y:S03]  /*122e0*/  LDC R12, c[0x0][0x448] ;  /* 0x00011200ff0c7b82 */ /* 0x000e260000000800 */
[----:B------:R-:W3:Y:S01]  /*122f0*/  LDL R20, [R1+0x8] ;  /* 0x0000080001147983 */ /* 0x000ee20000100800 */
[----:B------:R-:W-:-:S04]  /*12300*/  LOP3.LUT R22, R22, 0xffffffdf, RZ, 0xc0, !PT ;  /* 0xffffffdf16167812 */ /* 0x000fc800078ec0ff */
[----:B------:R-:W1:Y:S01]  /*12310*/  LDC R15, c[0x0][0x9e4] ;  /* 0x00027900ff0f7b82 */ /* 0x000e620000000800 */
[----:B0-----:R-:W-:-:S13]  /*12320*/  ISETP.NE.AND P1, PT, R12, 0x1, PT ;  /* 0x000000010c00780c */ /* 0x001fda0003f25270 */
[----:B------:R-:W0:Y:S01]  /*12330*/  @P1 LDC R12, c[0x0][0x44c] ;  /* 0x00011300ff0c1b82 */ /* 0x000e220000000800 */
[----:B------:R-:W-:-:S04]  /*12340*/  @P1 LOP3.LUT R22, R22, 0x20, RZ, 0xfc, !PT ;  /* 0x0000002016161812 */ /* 0x000fc800078efcff */
[----:B------:R-:W-:-:S03]  /*12350*/  LOP3.LUT R22, R22, 0xffffffbf, RZ, 0xc0, !PT ;  /* 0xffffffbf16167812 */ /* 0x000fc600078ec0ff */
[----:B------:R-:W4:Y:S01]  /*12360*/  @P1 LDC R13, c[0x0][0x450] ;  /* 0x00011400ff0d1b82 */ /* 0x000f220000000800 */
[----:B--2---:R-:W-:-:S04]  /*12370*/  VIADD R7, R7, 0xbf ;  /* 0x000000bf07077836 */ /* 0x004fc80000000000 */
[----:B0-----:R-:W-:Y:S01]  /*12380*/  @P1 IMAD.HI.U32 R12, R7, R12, RZ ;  /* 0x0000000c070c1227 */ /* 0x001fe200078e00ff */
[----:B---3--:R-:W-:-:S04]  /*12390*/  IADD3 R20, R20, 0x1, -R157 ;  /* 0x0000000114147810 */ /* 0x008fc80007ffe89d */
[----:B----4-:R-:W-:Y:S02]  /*123a0*/  @P1 SHF.R.U32.HI R7, RZ, R13, R12 ;  /* 0x0000000dff071219 */ /* 0x010fe4000001160c */
[----:B-1----:R-:W-:-:S03]  /*123b0*/  ISETP.GE.AND P1, PT, R15, 0x1, PT ;  /* 0x000000010f00780c */ /* 0x002fc60003f26270 */
[----:B------:R-:W-:-:S04]  /*123c0*/  IMAD.IADD R7, R20, 0x1, R7 ;  /* 0x0000000114077824 */ /* 0x000fc800078e0207 */
[----:B------:R-:W-:-:S06]  /*123d0*/  IMAD.IADD R14, R7, 0x1, -R14 ;  /* 0x00000001070e7824 */ /* 0x000fcc00078e0a0e */
[----:B------:R-:W-:Y:S01]  /*123e0*/  @P1 LOP3.LUT R22, R22, 0x40, RZ, 0xfc, !PT ;  /* 0x0000004016161812 */ /* 0x000fe200078efcff */
        /* <DEDUP_REMOVED lines=11> */
.L_x_1421:
[----:B------:R-:W-:-:S13]  /*124a0*/  ISETP.NE.AND P1, PT, R15, 0x1, PT ;  /* 0x000000010f00780c */ /* 0x000fda0003f25270 */
[----:B------:R-:W0:Y:S02]  /*124b0*/  @P1 LDC.64 R12, c[0x0][0x9e8] ;  /* 0x00027a00ff0c1b82 */ /* 0x000e240000000a00 */
[----:B0-----:R-:W-:-:S05]  /*124c0*/  @P1 IMAD.HI.U32 R12, R7, R12, RZ ;  /* 0x0000000c070c1227 */ /* 0x001fca00078e00ff */
[----:B------:R-:W-:-:S07]  /*124d0*/  @P1 SHF.R.U32.HI R7, RZ, R13, R12 ;  /* 0x0000000dff071219 */ /* 0x000fce000001160c */
.L_x_1422:
[----:B------:R-:W-:Y:S05]  /*124e0*/  BSYNC B0 ;  /* 0x0000000000007941 */ /* 0x000fea0003800000 */
.L_x_1420:
[----:B------:R-:W-:-:S05]  /*124f0*/  IMAD R7, R7, R15, RZ ;  /* 0x0000000f07077224 */ /* 0x000fca00078e02ff */
[----:B------:R-:W-:-:S07]  /*12500*/  VIMNMX R14, R14, R7, !PT ;  /* 0x000000070e0e7248 */ /* 0x000fce0007fe0100 */
.L_x_1419:
[----:B------:R-:W2:Y:S01]  /*12510*/  LDL R12, [R1+0x4c] ;  /* 0x00004c00010c7983 */ /* 0x000ea20000100800 */
[----:B------:R-:W-:Y:S01]  /*12520*/  VIADD R14, R14, 0x7f ;  /* 0x0000007f0e0e7836 */ /* 0x000fe20000000000 */
[----:B------:R-:W-:Y:S04]  /*12530*/  BSSY B0, `(.L_x_1423) ;  /* 0x00001e3000007945 */ /* 0x000fe80003800000 */
[----:B------:R-:W-:-:S04]  /*12540*/  SHF.R.S32.HI R7, RZ, 0x1f, R14 ;  /* 0x0000001fff077819 */ /* 0x000fc8000001140e */
[----:B------:R-:W-:-:S04]  /*12550*/  LEA.HI R7, R7, R14, RZ, 0x7 ;  /* 0x0000000e07077211 */ /* 0x000fc800078f38ff */
[----:B------:R-:W-:-:S04]  /*12560*/  SHF.R.S32.HI R7, RZ, 0x7, R7 ;  /* 0x00000007ff077819 */ /* 0x000fc80000011407 */
[----:B--2---:R-:W-:-:S04]  /*12570*/  VIMNMX R152, R12, R7, !PT ;  /* 0x000000070c987248 */ /* 0x004fc80007fe0100 */
[----:B------:R-:W-:-:S13]  /*12580*/  ISETP.GE.AND P1, PT, R4, R152, PT ;  /* 0x000000980400720c */ /* 0x000fda0003f26270 */
[----:B------:R-:W-:Y:S05]  /*12590*/  @!P1 BRA `(.L_x_1424) ;  /* 0x0000001c00709947 */ /* 0x000fea0003800000 */
[----:B------:R-:W-:Y:S01]  /*125a0*/  BSSY B1, `(.L_x_1424) ;  /* 0x00001db000017945 */ /* 0x000fe20003800000 */
[----:B------:R-:W-:Y:S02]  /*125b0*/  IMAD.MOV.U32 R7, RZ, RZ, R0 ;  /* 0x000000ffff077224 */ /* 0x000fe400078e0000 */
[----:B------:R-:W-:Y:S02]  /*125c0*/  IMAD.MOV.U32 R14, RZ, RZ, R3 ;  /* 0x000000ffff0e7224 */ /* 0x000fe400078e0003 */
[----:B------:R-:W-:Y:S02]  /*125d0*/  IMAD.MOV.U32 R13, RZ, RZ, R156 ;  /* 0x000000ffff0d7224 */ /* 0x000fe400078e009c */
[----:B------:R-:W-:-:S07]  /*125e0*/  IMAD.MOV.U32 R12, RZ, RZ, R19 ;  /* 0x000000ffff0c7224 */ /* 0x000fce00078e0013 */
.L_x_1437:
[----:B------:R-:W-:-:S05]  /*125f0*/  VIADD R0, R12, 0x1 ;  /* 0x000000010c007836 */ /* 0x000fca0000000000 */
[----:B------:R-:W-:-:S04]  /*12600*/  ISETP.NE.AND P1, PT, R0, 0x2, PT ;  /* 0x000000020000780c */ /* 0x000fc80003f25270 */
[----:B------:R-:W-:Y:S02]  /*12610*/  SEL R0, R0, RZ, P1 ;  /* 0x000000ff00007207 */ /* 0x000fe40000800000 */
[----:B------:R-:W-:-:S03]  /*12620*/  SEL R156, RZ, 0x1, P1 ;  /* 0x00000001ff9c7807 */ /* 0x000fc60000800000 */
[----:B------:R-:W-:Y:S01]  /*12630*/  IMAD.MOV.U32 R19, RZ, RZ, R0 ;  /* 0x000000ffff137224 */ /* 0x000fe200078e0000 */
[----:B------:R-:W-:Y:S01]  /*12640*/  LOP3.LUT R156, R13, R156, RZ, 0x3c, !PT ;  /* 0x0000009c0d9c7212 */ /* 0x000fe200078e3cff */
[----:B------:R-:W-:Y:S06]  /*12650*/  @!P0 BRA `(.L_x_1425) ;  /* 0x0000000000048947 */ /* 0x000fec0003800000 */
[----:B------:R-:W-:Y:S01]  /*12660*/  BPT.TRAP 0x1 ;  /* 0x000000040000795c */ /* 0x000fe20000300000 */
.L_x_1425:
[----:B------:R-:W-:Y:S01]  /*12670*/  IMAD R3, R19, 0x8, R18 ;  /* 0x0000000813037824 */ /* 0x000fe200078e0212 */
[----:B------:R-:W-:-:S04]  /*12680*/  SHF.L.U32 R20, R156, 0x1f, RZ ;  /* 0x0000001f9c147819 */ /* 0x000fc800000006ff */
[----:B------:R0:W1:Y:S01]  /*12690*/  SYNCS.PHASECHK.TRANS64.TRYWAIT P1, [R3+URZ+0x19c30], R20 ;  /* 0x019c3014030075a7 */ /* 0x000062000802017f */
[----:B------:R-:W-:Y:S05]  /*126a0*/  @!P0 BRA `(.L_x_1426) ;  /* 0x0000000000048947 */ /* 0x000fea0003800000 */
[----:B------:R-:W-:Y:S01]  /*126b0*/  BPT.TRAP 0x1 ;  /* 0x000000040000795c */ /* 0x000fe20000300000 */
.L_x_1426:
[----:B------:R-:W-:Y:S01]  /*126c0*/  BSSY B2, `(.L_x_1427) ;  /* 0x0000006000027945 */ /* 0x000fe20003800000 */
[----:B------:R-:W-:Y:S02]  /*126d0*/  IMAD R24, R19, 0x300, R153 ;  /* 0x0000030013187824 */ /* 0x000fe400078e0299 */
[----:B------:R-:W-:Y:S01]  /*126e0*/  IMAD.MOV.U32 R25, RZ, RZ, -0x3ffffff0 ;  /* 0xc0000010ff197424 */ /* 0x000fe200078e00ff */
[----:B-1----:R-:W-:Y:S06]  /*126f0*/  @P1 BRA `(.L_x_1428) ;  /* 0x0000000000081947 */ /* 0x002fec0003800000 */
[----:B------:R-:W1:Y:S02]  /*12700*/  SYNCS.PHASECHK.TRANS64.TRYWAIT P1, [R3+URZ+0x19c30], R20 ;  /* 0x019c3014030075a7 */ /* 0x000e64000802017f */
[----:B-1----:R-:W-:Y:S05]  /*12710*/  @!P1 BRA `(.L_x_1429) ;  /* 0x000000f800e09947 */ /* 0x002fea0003800000 */
.L_x_1428:
[----:B------:R-:W-:Y:S05]  /*12720*/  BSYNC B2 ;  /* 0x0000000000027941 */ /* 0x000fea0003800000 */
.L_x_1427:
[C---:B01----:R-:W-:Y:S01]  /*12730*/  VIADD R20, R24.reuse, 0x100 ;  /* 0x0000010018147836 */ /* 0x043fe20000000000 */
[C---:B------:R-:W-:Y:S01]  /*12740*/  R2UR UR6, R24.reuse ;  /* 0x00000000180672ca */ /* 0x040fe200000e0000 */
[----:B------:R-:W-:Y:S01]  /*12750*/  IMAD.MOV.U32 R21, RZ, RZ, -0x3ffffff0 ;  /* 0xc0000010ff157424 */ /* 0x000fe200078e00ff */
[----:B------:R-:W-:Y:S01]  /*12760*/  R2UR UR7, R25 ;  /* 0x00000000190772ca */ /* 0x000fe200000e0000 */
[----:B------:R-:W-:Y:S01]  /*12770*/  VIADD R24, R24, 0x200 ;  /* 0x0000020018187836 */ /* 0x000fe20000000000 */
[----:B------:R-:W-:Y:S02]  /*12780*/  R2UR UR10, R20 ;  /* 0x00000000140a72ca */ /* 0x000fe400000e0000 */
[----:B------:R-:W-:Y:S02]  /*12790*/  R2UR UR11, R21 ;  /* 0x00000000150b72ca */ /* 0x000fe400000e0000 */
[----:B------:R-:W2:Y:S01]  /*127a0*/  LDL.64 R20, [R1] ;  /* 0x0000000001147983 */ /* 0x000ea20000100a00 */
[----:B------:R-:W-:Y:S01]  /*127b0*/  R2UR UR4, R8 ;  /* 0x00000000080472ca */ /* 0x000fe200000e0000 */
[----:B------:R-:W-:Y:S01]  /*127c0*/  IMAD.MOV.U32 R25, RZ, RZ, -0x3ffffff0 ;  /* 0xc0000010ff197424 */ /* 0x000fe200078e00ff */
[----:B------:R-:W-:-:S02]  /*127d0*/  R2UR UR5, R9 ;  /* 0x00000000090572ca */ /* 0x000fc400000e0000 */
[----:B------:R-:W-:Y:S02]  /*127e0*/  R2UR UR14, R24 ;  /* 0x00000000180e72ca */ /* 0x000fe400000e0000 */
[----:B------:R-:W-:Y:S02]  /*127f0*/  R2UR UR15, R25 ;  /* 0x00000000190f72ca */ /* 0x000fe400000e0000 */
[----:B------:R-:W-:-:S07]  /*12800*/  WARPGROUP.ARRIVE ;  /* 0x00000000000079c5 */ /* 0x000fce0000000000 */
[----:B------:R-:W-:Y:S01]  /*12810*/  QGMMA.64x128x32.F32.E4M3.E4M3 R24, gdesc[UR4], RZ, !UPT, gsb0 ;  /* 0x01e00000041879f3 */ /* 0x000fe2000c0008ff */
[----:B------:R-:W-:Y:S02]  /*12820*/  R2UR UR12, R10 ;  /* 0x000000000a0c72ca */ /* 0x000fe400000e0000 */
[----:B------:R-:W-:Y:S01]  /*12830*/  R2UR UR13, R11 ;  /* 0x000000000b0d72ca */ /* 0x000fe200000e0000 */
[----:B------:R-:W-:Y:S02]  /*12840*/  WARPGROUP.DEPBAR.LE gsb0, 0x0 ;  /* 0x00008000000079c5 */ /* 0x000fe40000010000 */
        /* <DEDUP_REMOVED lines=10> */
.L_x_1430:
[----:B------:R-:W-:Y:S01]  /*128f0*/  SHF.L.U32 R3, R13, 0x1f, RZ ;  /* 0x0000001f0d037819 */ /* 0x000fe200000006ff */
[----:B------:R-:W-:-:S04]  /*12900*/  IMAD R15, R12, 0x8, R18 ;  /* 0x000000080c0f7824 */ /* 0x000fc800078e0212 */
[----:B------:R0:W1:Y:S01]  /*12910*/  SYNCS.PHASECHK.TRANS64.TRYWAIT P1, [R15+URZ+0x19c50], R3 ;  /* 0x019c50030f0075a7 */ /* 0x000062000802017f */
[----:B------:R-:W-:Y:S05]  /*12920*/  @!P0 BRA `(.L_x_1431) ;  /* 0x0000000000048947 */ /* 0x000fea0003800000 */
[----:B------:R-:W-:Y:S01]  /*12930*/  BPT.TRAP 0x1 ;  /* 0x000000040000795c */ /* 0x000fe20000300000 */
.L_x_1431:
[----:B------:R-:W-:Y:S04]  /*12940*/  BSSY B2, `(.L_x_1432) ;  /* 0x0000004000027945 */ /* 0x000fe80003800000 */
[----:B-1----:R-:W-:Y:S05]  /*12950*/  @P1 BRA `(.L_x_1433) ;  /* 0x0000000000081947 */ /* 0x002fea0003800000 */
[----:B------:R-:W1:Y:S02]  /*12960*/  SYNCS.PHASECHK.TRANS64.TRYWAIT P1, [R15+URZ+0x19c50], R3 ;  /* 0x019c50030f0075a7 */ /* 0x000e64000802017f */
[----:B-1----:R-:W-:Y:S05]  /*12970*/  @!P1 BRA `(.L_x_1434) ;  /* 0x000000f8005c9947 */ /* 0x002fea0003800000 */
.L_x_1433:
[----:B------:R-:W-:Y:S05]  /*12980*/  BSYNC B2 ;  /* 0x0000000000027941 */ /* 0x000fea0003800000 */
.L_x_1432:
        /* <DEDUP_REMOVED lines=34> */
.L_x_1435:
[----:B------:R-:W2:Y:S01]  /*12bb0*/  LDL R20, [R1+0xc] ;  /* 0x00000c0001147983 */ /* 0x000ea20000100800 */
[----:B------:R-:W-:-:S04]  /*12bc0*/  IMAD R0, R0, 0x8, R18 ;  /* 0x0000000800007824 */ /* 0x000fc800078e0212 */
[----:B------:R-:W-:-:S05]  /*12bd0*/  VIADD R0, R0, 0x19c40 ;  /* 0x00019c4000007836 */ /* 0x000fca0000000000 */
        /* <DEDUP_REMOVED lines=174> */
[----:B-1----:R-:W-:-:S07]  /*136c0*/  FFMA.FTZ R5, R7, R5, R26 ;  /* 0x0000000507057223 */ /* 0x002fce000001001a */
        /* <DEDUP_REMOVED lines=42> */
[----:B------:R-:W-:-:S06]  /*13970*/  FADD.FTZ R5, R68, R5 ;  /* 0x0000000544057221 */ /* 0x000fcc0000010000 */
        /* <DEDUP_REMOVED lines=58> */
.L_x_1436:
[----:B------:R-:W-:Y:S01]  /*13d20*/  ISETP.GT.AND P1, PT, R4, R152, PT ;  /* 0x000000980400720c */ /* 0x000fe20003f24270 */
[----:B------:R-:W-:Y:S01]  /*13d30*/  VIADD R15, R15, 0x19c60 ;  /* 0x00019c600f0f7836 */ /* 0x000fe20000000000 */
        /* <DEDUP_REMOVED lines=18> */
[----:B------:R-:W-:Y:S01]  /*13e60*/  PRMT R15, R20, 0x654, R15 ;  /* 0x00000654140f7816 */ /* 0x000fe2000000000f */
[----:B------:R-:W-:Y:S01]  /*13e70*/  FMUL.FTZ R105, R105, R12 ;  /* 0x0000000c69697220 */ /* 0x000fe20000410000 */
[----:B------:R-:W-:Y:S01]  /*13e80*/  F2FP.SATFINITE.E4M3.F32.PACK_AB_MERGE_C R13, R13, R84, RZ ;  /* 0x000000540d0d723e */ /* 0x000fe200048070ff */
[----:B------:R-:W-:Y:S01]  /*13e90*/  FMUL.FTZ R108, R108, R12 ;  /* 0x0000000c6c6c7220 */ /* 0x000fe20000410000 */
[----:B------:R-:W-:Y:S01]  /*13ea0*/  F2FP.SATFINITE.E4M3.F32.PACK_AB_MERGE_C R28, R25, R24, R28 ;  /* 0x00000018191c723e */ /* 0x000fe2000480701c */
[----:B------:R0:W-:Y:S01]  /*13eb0*/  SYNCS.ARRIVE.TRANS64.RED.A1T0 RZ, [R15+URZ], RZ ;  /* 0x000000ff0fff79a7 */ /* 0x0001e2000810043f */
        /* <DEDUP_REMOVED lines=70> */
[----:B------:R-:W-:Y:S02]  /*14320*/  IMAD.MOV.U32 R147, RZ, RZ, R54 ;  /* 0x000000ffff937224 */ /* 0x000fe400078e0036 */
[----:B------:R-:W-:Y:S01]  /*14330*/  IMAD.MOV.U32 R140, RZ, RZ, R60 ;  /* 0x000000ffff8c7224 */ /* 0x000fe200078e003c */
[----:B0-----:R-:W-:Y:S06]  /*14340*/  @P1 BRA `(.L_x_1437) ;  /* 0xffffffe000a81947 */ /* 0x001fec000383ffff */
[----:B------:R-:W-:Y:S05]  /*14350*/  BSYNC B1 ;  /* 0x0000000000017941 */ /* 0x000fea0003800000 */
.L_x_1424:
[----:B------:R-:W-:Y:S05]  /*14360*/  BSYNC B0 ;  /* 0x0000000000007941 */ /* 0x000fea0003800000 */
.L_x_1423:
[----:B------:R-:W2:Y:S01]  /*14370*/  LDL R7, [R1+0x4c] ;  /* 0x00004c0001077983 */ /* 0x000ea20000100800 */
[----:B------:R-:W-:Y:S01]  /*14380*/  BSSY B0, `(.L_x_1438) ;  /* 0x0000301000007945 */ /* 0x000fe20003800000 */
[----:B--2---:R-:W-:-:S13]  /*14390*/  ISETP.GE.AND P1, PT, R4, R7, PT ;  /* 0x000000070400720c */ /* 0x004fda0003f26270 */
[----:B------:R-:W-:Y:S05]  /*143a0*/  @!P1 BRA `(.L_x_1439) ;  /* 0x0000002c00f89947 */ /* 0x000fea0003800000 */
[----:B------:R-:W-:Y:S02]  /*143b0*/  IMAD.MOV.U32 R7, RZ, RZ, R0 ;  /* 0x000000ffff077224 */ /* 0x000fe400078e0000 */
[----:B------:R-:W-:Y:S02]  /*143c0*/  IMAD.MOV.U32 R20, RZ, RZ, R3 ;  /* 0x000000ffff147224 */ /* 0x000fe400078e0003 */
[----:B------:R-:W-:Y:S02]  /*143d0*/  IMAD.MOV.U32 R13, RZ, RZ, R156 ;  /* 0x000000ffff0d7224 */ /* 0x000fe400078e009c */
[----:B------:R-:W-:-:S07]  /*143e0*/  IMAD.MOV.U32 R12, RZ, RZ, R19 ;  /* 0x000000ffff0c7224 */ /* 0x000fce00078e0013 */
.L_x_1460:
        /* <DEDUP_REMOVED lines=8> */
.L_x_1440:
[----:B------:R-:W-:Y:S01]  /*14470*/  IMAD R3, R19, 0x8, R18 ;  /* 0x0000000813037824 */ /* 0x000fe200078e0212 */
[----:B------:R-:W-:-:S04]  /*14480*/  SHF.L.U32 R14, R156, 0x1f, RZ ;  /* 0x0000001f9c0e7819 */ /* 0x000fc800000006ff */
[----:B------:R0:W1:Y:S01]  /*14490*/  SYNCS.PHASECHK.TRANS64.TRYWAIT P1, [R3+URZ+0x19c30], R14 ;  /* 0x019c300e030075a7 */ /* 0x000062000802017f */
[----:B------:R-:W-:Y:S05]  /*144a0*/  @!P0 BRA `(.L_x_1441) ;  /* 0x0000000000048947 */ /* 0x000fea0003800000 */
[----:B------:R-:W-:Y:S01]  /*144b0*/  BPT.TRAP 0x1 ;  /* 0x000000040000795c */ /* 0x000fe20000300000 */
.L_x_1441:
[----:B------:R-:W-:Y:S01]  /*144c0*/  BSSY B1, `(.L_x_1442) ;  /* 0x0000006000017945 */ /* 0x000fe20003800000 */
[----:B------:R-:W-:Y:S02]  /*144d0*/  IMAD R24, R19, 0x300, R153 ;  /* 0x0000030013187824 */ /* 0x000fe400078e0299 */
[----:B------:R-:W-:Y:S01]  /*144e0*/  IMAD.MOV.U32 R25, RZ, RZ, -0x3ffffff0 ;  /* 0xc0000010ff197424 */ /* 0x000fe200078e00ff */
[----:B-1----:R-:W-:Y:S06]  /*144f0*/  @P1 BRA `(.L_x_1443) ;  /* 0x0000000000081947 */ /* 0x002fec0003800000 */
[----:B------:R-:W1:Y:S02]  /*14500*/  SYNCS.PHASECHK.TRANS64.TRYWAIT P1, [R3+URZ+0x19c30], R14 ;  /* 0x019c300e030075a7 */ /* 0x000e64000802017f */
[----:B-1----:R-:W-:Y:S05]  /*14510*/  @!P1 BRA `(.L_x_1444) ;  /* 0x000000dc00889947 */ /* 0x002fea0003800000 */
.L_x_1443:
[----:B------:R-:W-:Y:S05]  /*14520*/  BSYNC B1 ;  /* 0x0000000000017941 */ /* 0x000fea0003800000 */
.L_x_1442:
        /* <DEDUP_REMOVED lines=28> */
.L_x_1445:
[----:B------:R-:W-:Y:S01]  /*146f0*/  SHF.L.U32 R3, R13, 0x1f, RZ ;  /* 0x0000001f0d037819 */ /* 0x000fe200000006ff */
[----:B------:R-:W-:-:S04]  /*14700*/  IMAD R21, R12, 0x8, R18 ;  /* 0x000000080c157824 */ /* 0x000fc800078e0212 */
[----:B------:R0:W1:Y:S01]  /*14710*/  SYNCS.PHASECHK.TRANS64.TRYWAIT P1, [R21+URZ+0x19c50], R3 ;  /* 0x019c5003150075a7 */ /* 0x000062000802017f */
[----:B------:R-:W-:Y:S05]  /*14720*/  @!P0 BRA `(.L_x_1446) ;  /* 0x0000000000048947 */ /* 0x000fea0003800000 */
[----:B------:R-:W-:Y:S01]  /*14730*/  BPT.TRAP 0x1 ;  /* 0x000000040000795c */ /* 0x000fe20000300000 */
.L_x_1446:
[----:B------:R-:W-:Y:S04]  /*14740*/  BSSY B1, `(.L_x_1447) ;  /* 0x0000004000017945 */ /* 0x000fe80003800000 */
[----:B-1----:R-:W-:Y:S05]  /*14750*/  @P1 BRA `(.L_x_1448) ;  /* 0x0000000000081947 */ /* 0x002fea0003800000 */
[----:B------:R-:W1:Y:S02]  /*14760*/  SYNCS.PHASECHK.TRANS64.TRYWAIT P1, [R21+URZ+0x19c50], R3 ;  /* 0x019c5003150075a7 */ /* 0x000e64000802017f */
[----:B-1----:R-:W-:Y:S05]  /*14770*/  @!P1 BRA `(.L_x_1449) ;  /* 0x000000dc00049947 */ /* 0x002fea0003800000 */
.L_x_1448:
[----:B------:R-:W-:Y:S05]  /*14780*/  BSYNC B1 ;  /* 0x0000000000017941 */ /* 0x000fea0003800000 */
.L_x_1447:
        /* <DEDUP_REMOVED lines=34> */
.L_x_1450:
[----:B------:R-:W2:Y:S01]  /*149b0*/  LDL R14, [R1+0x2c] ;  /* 0x00002c00010e7983 */ /* 0x000ea20000100800 */
[----:B------:R-:W0:Y:S03]  /*149c0*/  LDC R12, c[0x0][0x448] ;  /* 0x00011200ff0c7b82 */ /* 0x000e260000000800 */
[----:B------:R-:W2:Y:S04]  /*149d0*/  LDL R3, [R1+0x48] ;  /* 0x0000480001037983 */ /* 0x000ea80000100800 */
[----:B------:R-:W3:Y:S04]  /*149e0*/  LDL R140, [R1+0xc] ;  /* 0x00000c00018c7983 */ /* 0x000ee80000100800 */
[----:B------:R-:W4:Y:S04]  /*149f0*/  LDL R141, [R1+0x10] ;  /* 0x00001000018d7983 */ /* 0x000f280000100800 */
[----:B------:R-:W5:Y:S01]  /*14a00*/  LDL R142, [R1+0x8] ;  /* 0x00000800018e7983 */ /* 0x000f620000100800 */
[----:B------:R-:W-:Y:S01]  /*14a10*/  IMAD R0, R0, 0x8, R18 ;  /* 0x0000000800007824 */ /* 0x000fe200078e0212 */
[----:B------:R-:W1:Y:S01]  /*14a20*/  LDC R136, c[0x0][0x9e4] ;  /* 0x00027900ff887b82 */ /* 0x000e620000000800 */
[----:B0-----:R-:W-:-:S13]  /*14a30*/  ISETP.NE.AND P1, PT, R12, 0x1, PT ;  /* 0x000000010c00780c */ /* 0x001fda0003f25270 */
[----:B------:R-:W0:Y:S08]  /*14a40*/  @P1 LDC R13, c[0x0][0x44c] ;  /* 0x00011300ff0d1b82 */ /* 0x000e300000000800 */
[----:B------:R-:W3:Y:S01]  /*14a50*/  @P1 LDC R12, c[0x0][0x450] ;  /* 0x00011400ff0c1b82 */ /* 0x000ee20000000800 */
[----:B------:R-:W-:Y:S01]  /*14a60*/  VIADD R0, R0, 0x19c40 ;  /* 0x00019c4000007836 */ /* 0x000fe20000000000 */
[----:B-1----:R-:W-:Y:S01]  /*14a70*/  ISETP.GE.AND P5, PT, R136, 0x1, PT ;  /* 0x000000018800780c */ /* 0x002fe20003fa6270 */
[----:B------:R-:W-:Y:S01]  /*14a80*/  ULOP3.LUT UR4, URZ, UR44, URZ, 0x33, !UPT ;  /* 0x0000002c3f047292 */ /* 0x000fe2000f8e333f */
[----:B--2---:R-:W-:-:S04]  /*14a90*/  IMAD.IADD R3, R3, 0x1, R14 ;  /* 0x0000000103037824 */ /* 0x004fc800078e020e */
[----:B0-----:R-:W-:Y:S01]  /*14aa0*/  @P1 IMAD.HI.U32 R13, R3, R13, RZ ;  /* 0x0000000d030d1227 */ /* 0x001fe200078e00ff */
[----:B---3--:R-:W-:-:S04]  /*14ab0*/  PRMT R0, R140, 0x654, R0 ;  /* 0x000006548c007816 */ /* 0x008fc80000000000 */
[----:B------:R-:W-:Y:S01]  /*14ac0*/  @P1 SHF.R.U32.HI R3, RZ, R12, R13 ;  /* 0x0000000cff031219 */ /* 0x000fe2000001160d */
[----:B------:R0:W-:Y:S04]  /*14ad0*/  SYNCS.ARRIVE.TRANS64.RED.A1T0 RZ, [R0+URZ], RZ ;  /* 0x000000ff00ff79a7 */ /* 0x0001e8000810043f */
[----:B------:R-:W1:Y:S01]  /*14ae0*/  SHFL.IDX PT, R138, R3, RZ, 0x1c1f ;  /* 0x001c1fff038a7589 */ /* 0x000e6200000e0000 */
[----:B0-----:R-:W-:-:S05]  /*14af0*/  IMAD.SHL.U32 R0, R4, 0x80, RZ ;  /* 0x0000008004007824 */ /* 0x001fca00078e00ff */
[----:B------:R-:W-:-:S05]  /*14b00*/  IADD3 R12, -R0, 0x1, RZ ;  /* 0x00000001000c7810 */ /* 0x000fca0007ffe1ff */
[----:B----4-:R-:W-:-:S05]  /*14b10*/  IMAD R12, R141, -0x2, R12 ;  /* 0xfffffffe8d0c7824 */ /* 0x010fca00078e020c */
[----:B-----5:R-:W-:-:S05]  /*14b20*/  IADD3 R15, -R157, R12, R142 ;  /* 0x0000000c9d0f7210 */ /* 0x020fca0007ffe18e */
[C---:B------:R-:W-:Y:S02]  /*14b30*/  VIADD R14, R15.reuse, UR41 ;  /* 0x000000290f0e7c36 */ /* 0x040fe40008000000 */
[----:B------:R-:W-:Y:S02]  /*14b40*/  VIADD R15, R15, UR4 ;  /* 0x000000040f0f7c36 */ /* 0x000fe40008000000 */
[--C-:B-1----:R-:W-:Y:S02]  /*14b50*/  IMAD.IADD R136, R14, 0x1, R138.reuse ;  /* 0x000000010e887824 */ /* 0x102fe400078e028a */
        /* <DEDUP_REMOVED lines=14> */
.L_x_1453:
[----:B------:R-:W-:-:S05]  /*14c40*/  IMAD.U32 R139, RZ, RZ, UR38 ;  /* 0x00000026ff8b7e24 */ /* 0x000fca000f8e00ff */
[----:B------:R-:W-:-:S13]  /*14c50*/  ISETP.NE.AND P1, PT, R139, 0x1, PT ;  /* 0x000000018b00780c */ /* 0x000fda0003f25270 */
[----:B------:R-:W0:Y:S02]  /*14c60*/  @P1 LDC.64 R12, c[0x0][0x9e8] ;  /* 0x00027a00ff0c1b82 */ /* 0x000e240000000a00 */
[----:B0-----:R-:W-:-:S05]  /*14c70*/  @P1 IMAD.HI.U32 R12, R138, R12, RZ ;  /* 0x0000000c8a0c1227 */ /* 0x001fca00078e00ff */
[----:B------:R-:W-:-:S07]  /*14c80*/  @P1 SHF.R.U32.HI R138, RZ, R13, R12 ;  /* 0x0000000dff8a1219 */ /* 0x000fce000001160c */
.L_x_1454:
[----:B------:R-:W-:Y:S05]  /*14c90*/  BSYNC B1 ;  /* 0x0000000000017941 */ /* 0x000fea0003800000 */
.L_x_1452:
[----:B------:R-:W-:-:S04]  /*14ca0*/  IMAD R138, R138, R139, -R0 ;  /* 0x0000008b8a8a7224 */ /* 0x000fc800078e0a00 */
[----:B------:R-:W-:-:S05]  /*14cb0*/  IMAD R138, R141, -0x2, R138 ;  /* 0xfffffffe8d8a7824 */ /* 0x000fca00078e028a */
[----:B------:R-:W-:Y:S02]  /*14cc0*/  VIMNMX R137, R137, R138, !PT ;  /* 0x0000008a89897248 */ /* 0x000fe40007fe0100 */
[----:B------:R-:W-:-:S07]  /*14cd0*/  VIADDMNMX R136, R138, R139, R136, PT ;  /* 0x0000008b8a887246 */ /* 0x000fce0003800188 */
.L_x_1451:
        /* <DEDUP_REMOVED lines=12> */
[----:B------:R-:W-:Y:S01]  /*14da0*/  ISETP.LT.OR P3, PT, R136, 0xa, P3 ;  /* 0x0000000a8800780c */ /* 0x000fe20001f61670 */
        /* <DEDUP_REMOVED lines=100> */
.L_x_1457:
[----:B------:R-:W-:-:S05]  /*153f0*/  IMAD.U32 R136, RZ, RZ, UR38 ;  /* 0x00000026ff887e24 */ /* 0x000fca000f8e00ff */
[----:B------:R-:W-:-:S13]  /*15400*/  ISETP.NE.AND P2, PT, R136, 0x1, PT ;  /* 0x000000018800780c */ /* 0x000fda0003f45270 */
[----:B------:R-:W0:Y:S02]  /*15410*/  @P2 LDC.64 R12, c[0x0][0x9e8] ;  /* 0x00027a00ff0c2b82 */ /* 0x000e240000000a00 */
[----:B0-----:R-:W-:-:S05]  /*15420*/  @P2 IMAD.HI.U32 R12, R3, R12, RZ ;  /* 0x0000000c030c2227 */ /* 0x001fca00078e00ff */
[----:B------:R-:W-:-:S07]  /*15430*/  @P2 SHF.R.U32.HI R3, RZ, R13, R12 ;  /* 0x0000000dff032219 */ /* 0x000fce000001160c */
.L_x_1458:
[----:B------:R-:W-:Y:S05]  /*15440*/  BSYNC B1 ;  /* 0x0000000000017941 */ /* 0x000fea0003800000 */
.L_x_1456:
[----:B------:R-:W-:-:S04]  /*15450*/  IMAD R0, R3, R136, -R0 ;  /* 0x0000008803007224 */ /* 0x000fc800078e0a00 */
[----:B------:R-:W-:-:S05]  /*15460*/  IMAD R0, R141, -0x2, R0 ;  /* 0xfffffffe8d007824 */ /* 0x000fca00078e0200 */
[----:B------:R-:W-:Y:S02]  /*15470*/  VIMNMX R15, R15, R0, !PT ;  /* 0x000000000f0f7248 */ /* 0x000fe40007fe0100 */
[----:B------:R-:W-:-:S07]  /*15480*/  VIADDMNMX R14, R0, R136, R14, PT ;  /* 0x00000088000e7246 */ /* 0x000fce000380010e */
.L_x_1455:
[----:B------:R-:W-:Y:S02]  /*15490*/  FMNMX.FTZ R0, R24, R20, !PT ;  /* 0x0000001418007209 */ /* 0x000fe40007810000 */
[----:B------:R-:W-:Y:S02]  /*154a0*/  ISETP.GT.AND P4, PT, R15, 0x1, P1 ;  /* 0x000000010f00780c */ /* 0x000fe40000f84270 */
[----:B------:R-:W-:Y:S02]  /*154b0*/  FMNMX.FTZ R0, R25, R0, !PT ;  /* 0x0000000019007209 */ /* 0x000fe40007810000 */
[C---:B------:R-:W-:Y:S02]  /*154c0*/  ISETP.GT.AND P2, PT, R15.reuse, 0x8, P1 ;  /* 0x000000080f00780c */ /* 0x040fe40000f44270 */
[----:B------:R-:W-:Y:S02]  /*154d0*/  FMNMX.FTZ R0, R28, R0, !PT ;  /* 0x000000001c007209 */ /* 0x000fe40007810000 */
[----:B------:R-:W-:-:S02]  /*154e0*/  ISETP.GT.AND P3, PT, R15, 0x9, P1 ;  /* 0x000000090f00780c */ /* 0x000fc40000f64270 */
[----:B------:R-:W-:Y:S02]  /*154f0*/  FMNMX.FTZ R0, R29, R0, !PT ;  /* 0x000000001d007209 */ /* 0x000fe40007810000 */
[----:B------:R-:W-:Y:S02]  /*15500*/  ISETP.LT.OR P4, PT, R14, 0x2, P4 ;  /* 0x000000020e00780c */ /* 0x000fe40002781670 */
[----:B------:R-:W-:Y:S02]  /*15510*/  FMNMX.FTZ R0, R32, R0, !PT ;  /* 0x0000000020007209 */ /* 0x000fe40007810000 */
[C---:B------:R-:W-:Y:S02]  /*15520*/  ISETP.LT.OR P2, PT, R14.reuse, 0x9, P2 ;  /* 0x000000090e00780c */ /* 0x040fe40001741670 */
[----:B------:R-:W-:Y:S02]  /*15530*/  FMNMX.FTZ R0, R33, R0, !PT ;  /* 0x0000000021007209 */ /* 0x000fe40007810000 */
[----:B------:R-:W-:-:S02]  /*15540*/  ISETP.LT.OR P3, PT, R14, 0xa, P3 ;  /* 0x0000000a0e00780c */ /* 0x000fc40001f61670 */
[----:B------:R-:W-:Y:S02]  /*15550*/  FMNMX.FTZ R0, R36, R0, !PT ;  /* 0x0000000024007209 */ /* 0x000fe40007810000 */
[----:B------:R-:W-:Y:S02]  /*15560*/  FSEL R27, R27, -INF , !P4 ;  /* 0xff8000001b1b7808 */ /* 0x000fe40006000000 */
[----:B------:R-:W-:Y:S02]  /*15570*/  FMNMX.FTZ R0, R37, R0, !PT ;  /* 0x0000000025007209 */ /* 0x000fe40007810000 */
[----:B------:R-:W-:Y:S02]  /*15580*/  FSEL R30, R30, -INF , !P2 ;  /* 0xff8000001e1e7808 */ /* 0x000fe40005000000 */
[----:B------:R-:W-:Y:S02]  /*15590*/  FMNMX.FTZ R0, R40, R0, !PT ;  /* 0x0000000028007209 */ /* 0x000fe40007810000 */
[----:B------:R-:W-:-:S02]  /*155a0*/  FSEL R31, R31, -INF , !P3 ;  /* 0xff8000001f1f7808 */ /* 0x000fc40005800000 */
[----:B------:R-:W-:Y:S02]  /*155b0*/  FMNMX.FTZ R0, R41, R0, !PT ;  /* 0x0000000029007209 */ /* 0x000fe40007810000 */
[C---:B------:R-:W-:Y:S02]  /*155c0*/  ISETP.GT.AND P4, PT, R15.reuse, 0x10, P1 ;  /* 0x000000100f00780c */ /* 0x040fe40000f84270 */
[----:B------:R-:W-:Y:S02]  /*155d0*/  FMNMX.FTZ R0, R44, R0, !PT ;  /* 0x000000002c007209 */ /* 0x000fe40007810000 */
[----:B------:R-:W-:Y:S02]  /*155e0*/  ISETP.GT.AND P2, PT, R15, 0x11, P1 ;  /* 0x000000110f00780c */ /* 0x000fe40000f44270 */
[----:B------:R-:W-:Y:S02]  /*155f0*/  FMNMX.FTZ R0, R45, R0, !PT ;  /* 0x000000002d007209 */ /* 0x000fe40007810000 */
[----:B------:R-:W-:-:S02]  /*15600*/  ISETP.GT.AND P3, PT, R15, 0x18, P1 ;  /* 0x000000180f00780c */ /* 0x000fc40000f64270 */
[----:B------:R-:W-:Y:S02]  /*15610*/  FMNMX.FTZ R0, R48, R0, !PT ;  /* 0x0000000030007209 */ /* 0x000fe40007810000 */
[C---:B------:R-:W-:Y:S02]  /*15620*/  ISETP.LT.OR P4, PT, R14.reuse, 0x11, P4 ;  /* 0x000000110e00780c */ /* 0x040fe40002781670 */
[----:B------:R-:W-:Y:S02]  /*15630*/  FMNMX.FTZ R0, R49, R0, !PT ;  /* 0x0000000031007209 */ /* 0x000fe40007810000 */
[----:B------:R-:W-:Y:S02]  /*15640*/  ISETP.LT.OR P2, PT, R14, 0x12, P2 ;  /* 0x000000120e00780c */ /* 0x000fe40001741670 */
        /* <DEDUP_REMOVED lines=37> */
[----:B------:R-:W-:-:S02]  /*158a0*/  FMNMX.FTZ R0, R81, R0, !PT ;  /* 0x0000000051007209 */ /* 0x000fc40007810000 */
        /* <DEDUP_REMOVED lines=9> */
[----:B------:R-:W-:Y:S01]  /*15940*/  FSEL R54, R54, -INF , !P2 ;  /* 0xff80000036367808 */ /* 0x000fe20005000000 */
[----:B------:R-:W0:Y:S01]  /*15950*/  SHFL.BFLY PT, R3, R0, 0x2, 0x1f ;  /* 0x0c401f0000037f89 */ /* 0x000e2200000e0000 */
[----:B------:R-:W-:Y:S02]  /*15960*/  FSEL R55, R55, -INF , !P3 ;  /* 0xff80000037377808 */ /* 0x000fe40005800000 */
[----:B------:R-:W-:-:S02]  /*15970*/  LOP3.LUT R22, R22, 0xdfffffff, RZ, 0xc0, !PT ;  /* 0xdfffffff16167812 */ /* 0x000fc400078ec0ff */
[C---:B------:R-:W-:Y:S02]  /*15980*/  ISETP.GT.AND P4, PT, R15.reuse, 0x40, P1 ;  /* 0x000000400f00780c */ /* 0x040fe40000f84270 */
[C---:B------:R-:W-:Y:S02]  /*15990*/  ISETP.GT.AND P2, PT, R15.reuse, 0x41, P1 ;  /* 0x000000410f00780c */ /* 0x040fe40000f44270 */
[----:B------:R-:W-:Y:S02]  /*159a0*/  ISETP.GT.AND P3, PT, R15, 0x48, P1 ;  /* 0x000000480f00780c */ /* 0x000fe40000f64270 */
[----:B------:R-:W-:Y:S02]  /*159b0*/  @P0 LOP3.LUT R22, R22, 0x20000000, RZ, 0xfc, !PT ;  /* 0x2000000016160812 */ /* 0x000fe400078efcff */
[C---:B------:R-:W-:Y:S02]  /*159c0*/  ISETP.LT.OR P4, PT, R14.reuse, 0x41, P4 ;  /* 0x000000410e00780c */ /* 0x040fe40002781670 */
[----:B------:R-:W-:-:S02]  /*159d0*/  ISETP.LT.OR P2, PT, R14, 0x42, P2 ;  /* 0x000000420e00780c */ /* 0x000fc40001741670 */
[----:B------:R-:W-:Y:S02]  /*159e0*/  ISETP.LT.OR P3, PT, R14, 0x49, P3 ;  /* 0x000000490e00780c */ /* 0x000fe40001f61670 */
[----:B------:R-:W-:Y:S02]  /*159f0*/  ISETP.GT.AND P0, PT, R15, 0x61, P1 ;  /* 0x000000610f00780c */ /* 0x000fe40000f04270 */
        /* <DEDUP_REMOVED lines=9> */
[----:B------:R-:W-:-:S02]  /*15a90*/  LOP3.LUT R22, R22, 0x7fffffff, RZ, 0xc0, !PT ;  /* 0x7fffffff16167812 */ /* 0x000fc400078ec0ff */
[----:B------:R-:W-:Y:S02]  /*15aa0*/  FSEL R63, R63, -INF , !P4 ;  /* 0xff8000003f3f7808 */ /* 0x000fe40006000000 */
[----:B------:R-:W-:Y:S02]  /*15ab0*/  FSEL R66, R66, -INF , !P2 ;  /* 0xff80000042427808 */ /* 0x000fe40005000000 */
[----:B------:R-:W-:Y:S02]  /*15ac0*/  FSEL R67, R67, -INF , !P3 ;  /* 0xff80000043437808 */ /* 0x000fe40005800000 */
[C---:B------:R-:W-:Y:S02]  /*15ad0*/  ISETP.GT.AND P4, PT, R15.reuse, 0x58, P1 ;  /* 0x000000580f00780c */ /* 0x040fe40000f84270 */
[C---:B------:R-:W-:Y:S02]  /*15ae0*/  ISETP.GT.AND P2, PT, R15.reuse, 0x59, P1 ;  /* 0x000000590f00780c */ /* 0x040fe40000f44270 */
[----:B------:R-:W-:-:S02]  /*15af0*/  ISETP.GT.AND P3, PT, R15, 0x60, P1 ;  /* 0x000000600f00780c */ /* 0x000fc40000f64270 */
[----:B------:R-:W-:Y:S02]  /*15b00*/  @P0 LOP3.LUT R22, R22, 0x80000000, RZ, 0xfc, !PT ;  /* 0x8000000016160812 */ /* 0x000fe400078efcff */
[----:B------:R-:W-:Y:S02]  /*15b10*/  ISETP.GT.AND P0, PT, R15, RZ, P1 ;  /* 0x000000ff0f00720c */ /* 0x000fe40000f04270 */
        /* <DEDUP_REMOVED lines=8> */
[C---:B------:R-:W-:Y:S02]  /*15ba0*/  ISETP.GT.AND P4, PT, R15.reuse, 0x70, P1 ;  /* 0x000000700f00780c */ /* 0x040fe40000f84270 */
[----:B------:R-:W-:-:S02]  /*15bb0*/  ISETP.GT.AND P5, PT, R15, 0x71, P1 ;  /* 0x000000710f00780c */ /* 0x000fc40000fa4270 */
[C---:B------:R-:W-:Y:S02]  /*15bc0*/  ISETP.GT.AND P6, PT, R15.reuse, 0x78, P1 ;  /* 0x000000780f00780c */ /* 0x040fe40000fc4270 */
[----:B0-----:R-:W-:Y:S02]  /*15bd0*/  FMNMX.FTZ R3, R0, R3, !PT ;  /* 0x0000000300037209 */ /* 0x001fe40007810000 */
[----:B------:R-:W-:Y:S02]  /*15be0*/  LOP3.LUT R22, R22, 0xfffffff7, RZ, 0xc0, !PT ;  /* 0xfffffff716167812 */ /* 0x000fe400078ec0ff */
[----:B------:R-:W-:Y:S01]  /*15bf0*/  ISETP.GT.AND P1, PT, R15, 0x79, P1 ;  /* 0x000000790f00780c */ /* 0x000fe20000f24270 */
[----:B------:R-:W0:Y:S01]  /*15c00*/  SHFL.BFLY PT, R0, R3, 0x1, 0x1f ;  /* 0x0c201f0003007f89 */ /* 0x000e2200000e0000 */
[----:B------:R-:W-:Y:S02]  /*15c10*/  @P0 LOP3.LUT R22, R22, 0x8, RZ, 0xfc, !PT ;  /* 0x0000000816160812 */ /* 0x000fe400078efcff */
[----:B------:R-:W-:-:S02]  /*15c20*/  ISETP.LT.OR P4, PT, R14, 0x71, P4 ;  /* 0x000000710e00780c */ /* 0x000fc40002781670 */
[C---:B------:R-:W-:Y:S02]  /*15c30*/  LOP3.LUT P0, RZ, R22.reuse, 0x80000000, RZ, 0xc0, !PT ;  /* 0x8000000016ff7812 */ /* 0x040fe4000780c0ff */
[----:B------:R-:W-:Y:S02]  /*15c40*/  LOP3.LUT R22, R22, 0xfffffffd, RZ, 0xc0, !PT ;  /* 0xfffffffd16167812 */ /* 0x000fe400078ec0ff */
[C---:B------:R-:W-:Y:S02]  /*15c50*/  ISETP.LT.OR P0, PT, R14.reuse, 0x62, P0 ;  /* 0x000000620e00780c */ /* 0x040fe40000701670 */
[----:B------:R-:W-:Y:S02]  /*15c60*/  ISETP.LT.OR P5, PT, R14, 0x72, P5 ;  /* 0x000000720e00780c */ /* 0x000fe40002fa1670 */
[----:B------:R-:W-:Y:S02]  /*15c70*/  @P1 LOP3.LUT R22, R22, 0x2, RZ, 0xfc, !PT ;  /* 0x0000000216161812 */ /* 0x000fe400078efcff */
[----:B------:R-:W-:-:S02]  /*15c80*/  FSEL R82, R82, -INF , !P4 ;  /* 0xff80000052527808 */ /* 0x000fc40006000000 */
[C---:B------:R-:W-:Y:S02]  /*15c90*/  LOP3.LUT P1, RZ, R22.reuse, 0x8, RZ, 0xc0, !PT ;  /* 0x0000000816ff7812 */ /* 0x040fe4000782c0ff */
[----:B------:R-:W-:Y:S02]  /*15ca0*/  LOP3.LUT R22, R22, 0xffffffef, RZ, 0xc0, !PT ;  /* 0xffffffef16167812 */ /* 0x000fe400078ec0ff */
[----:B------:R-:W-:Y:S02]  /*15cb0*/  ISETP.LT.OR P1, PT, R14, 0x1, P1 ;  /* 0x000000010e00780c */ /* 0x000fe40000f21670 */
[----:B------:R-:W-:Y:S02]  /*15cc0*/  @P0 LOP3.LUT R22, R22, 0x10, RZ, 0xfc, !PT ;  /* 0x0000001016160812 */ /* 0x000fe400078efcff */
[----:B------:R-:W-:Y:S02]  /*15cd0*/  FSEL R26, R26, -INF , !P1 ;  /* 0xff8000001a1a7808 */ /* 0x000fe40004800000 */
[----:B0-----:R-:W-:-:S02]  /*15ce0*/  FMNMX.FTZ R3, R3, R0, !PT ;  /* 0x0000000003037209 */ /* 0x001fc40007810000 */
[----:B------:R-:W-:Y:S02]  /*15cf0*/  FMNMX.FTZ R0, R26, R7, !PT ;  /* 0x000000071a007209 */ /* 0x000fe40007810000 */
[----:B------:R-:W-:Y:S01]  /*15d00*/  ISETP.LT.OR P0, PT, R14, 0x69, P2 ;  /* 0x000000690e00780c */ /* 0x000fe20001701670 */
[----:B------:R-:W-:-:S01]  /*15d10*/  FFMA.FTZ R13, R2, R3, -8 ;  /* 0xc1000000020d7423 */ /* 0x000fc20000010003 */
[----:B------:R-:W-:Y:S02]  /*15d20*/  FMNMX.FTZ R0, R27, R0, !PT ;  /* 0x000000001b007209 */ /* 0x000fe40007810000 */
[----:B------:R-:W-:Y:S02]  /*15d30*/  LOP3.LUT P2, RZ, R22, 0x2, RZ, 0xc0, !PT ;  /* 0x0000000216ff7812 */ /* 0x000fe4000784c0ff */
[----:B------:R-:W-:Y:S02]  /*15d40*/  FMNMX.FTZ R0, R30, R0, !PT ;  /* 0x000000001e007209 */ /* 0x000fe40007810000 */
[----:B------:R-:W-:-:S02]  /*15d50*/  LOP3.LUT R22, R22, 0xfffffffb, RZ, 0xc0, !PT ;  /* 0xfffffffb16167812 */ /* 0x000fc400078ec0ff */
[----:B------:R-:W-:Y:S02]  /*15d60*/  FMNMX.FTZ R0, R31, R0, !PT ;  /* 0x000000001f007209 */ /* 0x000fe40007810000 */
[----:B------:R-:W-:Y:S02]  /*15d70*/  ISETP.LT.OR P6, PT, R14, 0x79, P6 ;  /* 0x000000790e00780c */ /* 0x000fe400037c1670 */
[----:B------:R-:W-:Y:S02]  /*15d80*/  FMNMX.FTZ R0, R34, R0, !PT ;  /* 0x0000000022007209 */ /* 0x000fe40007810000 */
[----:B------:R-:W-:Y:S02]  /*15d90*/  @P0 LOP3.LUT R22, R22, 0x4, RZ, 0xfc, !PT ;  /* 0x0000000416160812 */ /* 0x000fe400078efcff */
[----:B------:R-:W-:Y:S02]  /*15da0*/  FMNMX.FTZ R0, R35, R0, !PT ;  /* 0x0000000023007209 */ /* 0x000fe40007810000 */
[----:B------:R-:W-:-:S02]  /*15db0*/  ISETP.LT.OR P0, PT, R14, 0x6a, P3 ;  /* 0x0000006a0e00780c */ /* 0x000fc40001f01670 */
[----:B------:R-:W-:Y:S02]  /*15dc0*/  FMNMX.FTZ R0, R38, R0, !PT ;  /* 0x0000000026007209 */ /* 0x000fe40007810000 */
[----:B------:R-:W-:Y:S02]  /*15dd0*/  LOP3.LUT R22, R22, 0xbfffffff, RZ, 0xc0, !PT ;  /* 0xbfffffff16167812 */ /* 0x000fe400078ec0ff */
[----:B------:R-:W-:Y:S02]  /*15de0*/  FMNMX.FTZ R0, R39, R0, !PT ;  /* 0x0000000027007209 */ /* 0x000fe40007810000 */
[C---:B------:R-:W-:Y:S02]  /*15df0*/  FSETP.NEU.FTZ.AND P3, PT, R3.reuse, -INF , PT ;  /* 0xff8000000300780b */ /* 0x040fe40003f7d000 */
[----:B------:R-:W-:Y:S02]  /*15e00*/  FMNMX.FTZ R0, R42, R0, !PT ;  /* 0x000000002a007209 */ /* 0x000fe40007810000 */
[----:B------:R-:W-:-:S02]  /*15e10*/  FSEL R12, R3, RZ, P3 ;  /* 0x000000ff030c7208 */ /* 0x000fc40001800000 */
[----:B------:R-:W-:Y:S02]  /*15e20*/  FMNMX.FTZ R0, R43, R0, !PT ;  /* 0x000000002b007209 */ /* 0x000fe40007810000 */
[----:B------:R-:W-:Y:S01]  /*15e30*/  @P0 LOP3.LUT R22, R22, 0x40000000, RZ, 0xfc, !PT ;  /* 0x4000000016160812 */ /* 0x000fe200078efcff */
[----:B------:R-:W-:Y:S01]  /*15e40*/  FADD.FTZ R12, -R12, R20 ;  /* 0x000000140c0c7221 */ /* 0x000fe20000010100 */
[----:B------:R-:W-:Y:S02]  /*15e50*/  FMNMX.FTZ R0, R46, R0, !PT ;  /* 0x000000002e007209 */ /* 0x000fe40007810000 */
[----:B------:R-:W-:Y:S01]  /*15e60*/  LOP3.LUT P0, RZ, R22, 0x10, RZ, 0xc0, !PT ;  /* 0x0000001016ff7812 */ /* 0x000fe2000780c0ff */
[----:B------:R-:W-:Y:S01]  /*15e70*/  FMUL.FTZ R12, R2, R12 ;  /* 0x0000000c020c7220 */ /* 0x000fe20000410000 */
[----:B------:R-:W-:Y:S02]  /*15e80*/  FMNMX.FTZ R0, R47, R0, !PT ;  /* 0x000000002f007209 */ /* 0x000fe40007810000 */
[----:B------:R-:W-:-:S02]  /*15e90*/  FSEL R13, R13, RZ, P3 ;  /* 0x000000ff0d0d7208 */ /* 0x000fc40001800000 */
[----:B------:R-:W-:Y:S01]  /*15ea0*/  FMNMX.FTZ R0, R50, R0, !PT ;  /* 0x0000000032007209 */ /* 0x000fe20007810000 */
[----:B------:R-:W-:Y:S01]  /*15eb0*/  MUFU.EX2 R12, R12 ;  /* 0x0000000c000c7308 */ /* 0x000fe20000000800 */
[----:B------:R-:W-:Y:S01]  /*15ec0*/  LOP3.LUT P3, RZ, R22, 0x4, RZ, 0xc0, !PT ;  /* 0x0000000416ff7812 */ /* 0x000fe2000786c0ff */
[C-C-:B------:R-:W-:Y:S01]  /*15ed0*/  FFMA.FTZ R24, R2.reuse, R24, -R13.reuse ;  /* 0x0000001802187223 */ /* 0x140fe2000001080d */
[----:B------:R-:W-:Y:S01]  /*15ee0*/  FMNMX.FTZ R0, R51, R0, !PT ;  /* 0x0000000033007209 */ /* 0x000fe20007810000 */
[C-C-:B------:R-:W-:Y:S01]  /*15ef0*/  FFMA.FTZ R25, R2.reuse, R25, -R13.reuse ;  /* 0x0000001902197223 */ /* 0x140fe2000001080d */
[----:B------:R-:W-:Y:S01]  /*15f00*/  FSEL R75, R75, -INF , !P0 ;  /* 0xff8000004b4b7808 */ /* 0x000fe20004000000 */
[--C-:B------:R-:W-:Y:S01]  /*15f10*/  FFMA.FTZ R28, R2, R28, -R13.reuse ;  /* 0x0000001c021c7223 */ /* 0x100fe2000001080d */
[----:B------:R-:W-:Y:S01]  /*15f20*/  FMNMX.FTZ R0, R54, R0, !PT ;  /* 0x0000000036007209 */ /* 0x000fe20007810000 */
[----:B------:R-:W0:Y:S01]  /*15f30*/  MUFU.EX2 R24, R24 ;  /* 0x0000001800187308 */ /* 0x000e220000000800 */
[----:B------:R-:W-:Y:S01]  /*15f40*/  LOP3.LUT P0, RZ, R22, 0x40000000, RZ, 0xc0, !PT ;  /* 0x4000000016ff7812 */ /* 0x000fe2000780c0ff */
[C-C-:B------:R-:W-:Y:S01]  /*15f50*/  FFMA.FTZ R29, R2.reuse, R29, -R13.reuse ;  /* 0x0000001d021d7223 */ /* 0x140fe2000001080d */
[----:B------:R-:W-:Y:S01]  /*15f60*/  FMNMX.FTZ R0, R55, R0, !PT ;  /* 0x0000000037007209 */ /* 0x000fe20007810000 */
[--C-:B------:R-:W-:Y:S01]  /*15f70*/  FFMA.FTZ R32, R2, R32, -R13.reuse ;  /* 0x0000002002207223 */ /* 0x100fe2000001080d */
[----:B------:R-:W-:Y:S01]  /*15f80*/  FSEL R78, R78, -INF , !P3 ;  /* 0xff8000004e4e7808 */ /* 0x000fe20005800000 */
[--C-:B------:R-:W-:Y:S01]  /*15f90*/  FFMA.FTZ R33, R2, R33, -R13.reuse ;  /* 0x0000002102217223 */ /* 0x100fe2000001080d */
[----:B------:R-:W-:Y:S01]  /*15fa0*/  FMNMX.FTZ R0, R58, R0, !PT ;  /* 0x000000003a007209 */ /* 0x000fe20007810000 */
[----:B------:R-:W1:Y:S01]  /*15fb0*/  MUFU.EX2 R25, R25 ;  /* 0x0000001900197308 */ /* 0x000e620000000800 */
[----:B------:R-:W-:Y:S01]  /*15fc0*/  FSEL R79, R79, -INF , !P0 ;  /* 0xff8000004f4f7808 */ /* 0x000fe20004000000 */
[C-C-:B------:R-:W-:Y:S01]  /*15fd0*/  FFMA.FTZ R36, R2.reuse, R36, -R13.reuse ;  /* 0x0000002402247223 */ /* 0x140fe2000001080d */
[----:B------:R-:W-:Y:S01]  /*15fe0*/  FMNMX.FTZ R0, R59, R0, !PT ;  /* 0x000000003b007209 */ /* 0x000fe20007810000 */
[C-C-:B------:R-:W-:Y:S01]  /*15ff0*/  FFMA.FTZ R37, R2.reuse, R37, -R13.reuse ;  /* 0x0000002502257223 */ /* 0x140fe2000001080d */
[----:B------:R-:W-:Y:S01]  /*16000*/  FSEL R83, R83, -INF , !P5 ;  /* 0xff80000053537808 */ /* 0x000fe20006800000 */
[--C-:B------:R-:W-:Y:S01]  /*16010*/  FFMA.FTZ R40, R2, R40, -R13.reuse ;  /* 0x0000002802287223 */ /* 0x100fe2000001080d */
[----:B------:R-:W-:Y:S01]  /*16020*/  FMNMX.FTZ R0, R62, R0, !PT ;  /* 0x000000003e007209 */ /* 0x000fe20007810000 */
[----:B------:R-:W-:Y:S01]  /*16030*/  MUFU.EX2 R28, R28 ;  /* 0x0000001c001c7308 */ /* 0x000fe20000000800 */
[----:B------:R-:W-:Y:S01]  /*16040*/  ISETP.LT.OR P2, PT, R14, 0x7a, P2 ;  /* 0x0000007a0e00780c */ /* 0x000fe20001741670 */
[----:B0-----:R-:W-:Y:S01]  /*16050*/  FFMA.FTZ R6, R12, R6, R24 ;  /* 0x000000060c067223 */ /* 0x001fe20000010018 */
[----:B------:R-:W-:Y:S01]  /*16060*/  FMNMX.FTZ R0, R63, R0, !PT ;  /* 0x000000003f007209 */ /* 0x000fe20007810000 */
[--C-:B------:R-:W-:Y:S01]  /*16070*/  FFMA.FTZ R41, R2, R41, -R13.reuse ;  /* 0x0000002902297223 */ /* 0x100fe2000001080d */
[----:B------:R-:W-:Y:S01]  /*16080*/  FSEL R86, R86, -INF , !P6 ;  /* 0xff80000056567808 */ /* 0x000fe20007000000 */
[--C-:B------:R-:W-:Y:S01]  /*16090*/  FFMA.FTZ R44, R2, R44, -R13.reuse ;  /* 0x0000002c022c7223 */ /* 0x100fe2000001080d */
[----:B------:R-:W-:Y:S01]  /*160a0*/  FMNMX.FTZ R0, R66, R0, !PT ;  /* 0x0000000042007209 */ /* 0x000fe20007810000 */
[----:B------:R-:W-:Y:S01]  /*160b0*/  MUFU.EX2 R29, R29 ;  /* 0x0000001d001d7308 */ /* 0x000fe20000000800 */
[----:B------:R-:W-:Y:S01]  /*160c0*/  FSEL R87, R87, -INF , !P2 ;  /* 0xff80000057577808 */ /* 0x000fe20005000000 */
[----:B-1----:R-:W-:Y:S01]  /*160d0*/  FADD.FTZ R6, R25, R6 ;  /* 0x0000000619067221 */ /* 0x002fe20000010000 */
[----:B------:R-:W-:Y:S01]  /*160e0*/  FMNMX.FTZ R0, R67, R0, !PT ;  /* 0x0000000043007209 */ /* 0x000fe20007810000 */
[C-C-:B------:R-:W-:Y:S01]  /*160f0*/  FFMA.FTZ R45, R2.reuse, R45, -R13.reuse ;  /* 0x0000002d022d7223 */ /* 0x140fe2000001080d */
[----:B------:R-:W-:-:S01]  /*16100*/  FFMA.FTZ R48, R2, R48, -R13 ;  /* 0x0000003002307223 */ /* 0x000fc2000001080d */
[--C-:B------:R-:W-:Y:S01]  /*16110*/  FFMA.FTZ R49, R2, R49, -R13.reuse ;  /* 0x0000003102317223 */ /* 0x100fe2000001080d */
[----:B------:R-:W-:Y:S01]  /*16120*/  FMNMX.FTZ R0, R70, R0, !PT ;  /* 0x0000000046007209 */ /* 0x000fe20007810000 */
[----:B------:R-:W-:Y:S01]  /*16130*/  MUFU.EX2 R32, R32 ;  /* 0x0000002000207308 */ /* 0x000fe20000000800 */
[----:B------:R-:W-:-:S01]  /*16140*/  FFMA.FTZ R52, R2, R52, -R13 ;  /* 0x0000003402347223 */ /* 0x000fc2000001080d */
[C-C-:B------:R-:W-:Y:S01]  /*16150*/  FFMA.FTZ R53, R2.reuse, R53, -R13.reuse ;  /* 0x0000003502357223 */ /* 0x140fe2000001080d */
        /* <DEDUP_REMOVED lines=25> */
[----:B------:R-:W-:Y:S01]  /*162f0*/  FFMA.FTZ R13, R2, R85, -R13 ;  /* 0x00000055020d7223 */ /* 0x000fe2000001080d */
[----:B------:R-:W-:-:S02]  /*16300*/  LOP3.LUT P0, RZ, R22, 0x20000000, RZ, 0xc0, !PT ;  /* 0x2000000016ff7812 */ /* 0x000fc4000780c0ff */
[----:B------:R-:W-:Y:S01]  /*16310*/  FMNMX.FTZ R0, R86, R0, !PT ;  /* 0x0000000056007209 */ /* 0x000fe20007810000 */
[----:B------:R-:W-:Y:S03]  /*16320*/  MUFU.EX2 R40, R40 ;  /* 0x0000002800287308 */ /* 0x000fe60000000800 */
[----:B------:R-:W-:-:S05]  /*16330*/  FMNMX.FTZ R0, R87, R0, !PT ;  /* 0x0000000057007209 */ /* 0x000fca0007810000 */
[----:B------:R-:W0:Y:S01]  /*16340*/  SHFL.BFLY PT, R14, R0, 0x2, 0x1f ;  /* 0x0c401f00000e7f89 */ /* 0x000e2200000e0000 */
        /* <DEDUP_REMOVED lines=156> */
[----:B-1----:R-:W-:-:S01]  /*16d10*/  FADD.FTZ R14, R86, R6 ;  /* 0x00000006560e7221 */ /* 0x002fc20000010000 */
[----:B--2---:R-:W-:-:S03]  /*16d20*/  FADD.FTZ R6, R13, R5 ;  /* 0x000000050d067221 */ /* 0x004fc60000010000 */
[----:B0-----:R-:W-:Y:S01]  /*16d30*/  FADD.FTZ R5, R15, R14 ;  /* 0x0000000e0f057221 */ /* 0x001fe20000010000 */
[----:B------:R-:W-:Y:S06]  /*16d40*/  @!P0 BRA `(.L_x_1459) ;  /* 0x0000000000048947 */ /* 0x000fec0003800000 */
[----:B------:R-:W-:Y:S01]  /*16d50*/  BPT.TRAP 0x1 ;  /* 0x000000040000795c */ /* 0x000fe20000300000 */
.L_x_1459:
        /* <DEDUP_REMOVED lines=10> */
[----:B------:R-:W-:Y:S02]  /*16e00*/  PRMT R21, R140, 0x654, R21 ;  /* 0x000006548c157816 */ /* 0x000fe40000000015 */
[----:B------:R-:W-:Y:S02]  /*16e10*/  F2FP.SATFINITE.E4M3.F32.PACK_AB_MERGE_C R13, R13, R84, RZ ;  /* 0x000000540d0d723e */ /* 0x000fe400048070ff */
[----:B------:R-:W-:Y:S01]  /*16e20*/  F2FP.SATFINITE.E4M3.F32.PACK_AB_MERGE_C R28, R25, R24, R28 ;  /* 0x00000018191c723e */ /* 0x000fe2000480701c */
[----:B------:R0:W-:Y:S01]  /*16e30*/  SYNCS.ARRIVE.TRANS64.RED.A1T0 RZ, [R21+URZ], RZ ;  /* 0x000000ff15ff79a7 */ /* 0x0001e2000810043f */
[----:B------:R-:W-:-:S02]  /*16e40*/  F2FP.SATFINITE.E4M3.F32.PACK_AB_MERGE_C R30, R27, R26, R30 ;  /* 0x0000001a1b1e723e */ /* 0x000fc4000480701e */
[----:B------:R-:W-:Y:S02]  /*16e50*/  F2FP.SATFINITE.E4M3.F32.PACK_AB_MERGE_C R36, R33, R32, R36 ;  /* 0x000000202124723e */ /* 0x000fe40004807024 */
[----:B------:R-:W-:Y:S02]  /*16e60*/  F2FP.SATFINITE.E4M3.F32.PACK_AB_MERGE_C R38, R35, R34, R38 ;  /* 0x000000222326723e */ /* 0x000fe40004807026 */
[----:B------:R-:W-:Y:S02]  /*16e70*/  F2FP.SATFINITE.E4M3.F32.PACK_AB_MERGE_C R44, R41, R40, R44 ;  /* 0x00000028292c723e */ /* 0x000fe4000480702c */
[----:B------:R-:W-:Y:S02]  /*16e80*/  F2FP.SATFINITE.E4M3.F32.PACK_AB_MERGE_C R46, R43, R42, R46 ;  /* 0x0000002a2b2e723e */ /* 0x000fe4000480702e */
[----:B------:R-:W-:Y:S02]  /*16e90*/  F2FP.SATFINITE.E4M3.F32.PACK_AB_MERGE_C R52, R49, R48, R52 ;  /* 0x000000303134723e */ /* 0x000fe40004807034 */
[----:B------:R-:W-:-:S02]  /*16ea0*/  F2FP.SATFINITE.E4M3.F32.PACK_AB_MERGE_C R54, R51, R50, R54 ;  /* 0x000000323336723e */ /* 0x000fc40004807036 */
[----:B------:R-:W-:Y:S02]  /*16eb0*/  F2FP.SATFINITE.E4M3.F32.PACK_AB_MERGE_C R60, R61, R60, RZ ;  /* 0x0000003c3d3c723e */ /* 0x000fe400048070ff */
[----:B------:R-:W-:Y:S02]  /*16ec0*/  F2FP.SATFINITE.E4M3.F32.PACK_AB_MERGE_C R62, R63, R62, RZ ;  /* 0x0000003e3f3e723e */ /* 0x000fe400048070ff */
[----:B------:R-:W-:Y:S02]  /*16ed0*/  F2FP.SATFINITE.E4M3.F32.PACK_AB_MERGE_C R68, R69, R68, RZ ;  /* 0x000000444544723e */ /* 0x000fe400048070ff */
[----:B------:R-:W-:Y:S02]  /*16ee0*/  F2FP.SATFINITE.E4M3.F32.PACK_AB_MERGE_C R70, R71, R70, RZ ;  /* 0x000000464746723e */ /* 0x000fe400048070ff */
[----:B------:R-:W-:Y:S02]  /*16ef0*/  F2FP.SATFINITE.E4M3.F32.PACK_AB_MERGE_C R76, R77, R76, RZ ;  /* 0x0000004c4d4c723e */ /* 0x000fe400048070ff */
[----:B------:R-:W-:-:S02]  /*16f00*/  F2FP.SATFINITE.E4M3.F32.PACK_AB_MERGE_C R78, R79, R78, RZ ;  /* 0x0000004e4f4e723e */ /* 0x000fc400048070ff */
[----:B------:R-:W-:Y:S01]  /*16f10*/  F2FP.SATFINITE.E4M3.F32.PACK_AB_MERGE_C R15, R15, R86, RZ ;  /* 0x000000560f0f723e */ /* 0x000fe200048070ff */
[----:B------:R-:W-:Y:S01]  /*16f20*/  FMUL.FTZ R88, R88, R12 ;  /* 0x0000000c58587220 */ /* 0x000fe20000410000 */
        /* <DEDUP_REMOVED lines=66> */
[----:B------:R-:W-:Y:S01]  /*17350*/  IMAD.MOV.U32 R147, RZ, RZ, R54 ;  /* 0x000000ffff937224 */ /* 0x000fe200078e0036 */
[C---:B--2---:R-:W-:Y:S01]  /*17360*/  ISETP.GT.AND P1, PT, R4.reuse, R14, PT ;  /* 0x0000000e0400720c */ /* 0x044fe20003f24270 */
[----:B------:R-:W-:-:S12]  /*17370*/  VIADD R4, R4, 0xffffffff ;  /* 0xffffffff04047836 */ /* 0x000fd80000000000 */
[----:B0-----:R-:W-:Y:S05]  /*17380*/  @P1 BRA `(.L_x_1460) ;  /* 0xffffffd000181947 */ /* 0x001fea000383ffff */
.L_x_1439:
[----:B------:R-:W-:Y:S05]  /*17390*/  BSYNC B0 ;  /* 0x0000000000007941 */ /* 0x000fea0003800000 */
.L_x_1438:
[----:B------:R-:W-:Y:S06]  /*173a0*/  BAR.ARV 0x8, 0x200 ;  /* 0x0208000000007b1d */ /* 0x000fec0000002000 */
[----:B------:R-:W-:Y:S05]  /*173b0*/  @!P0 BRA `(.L_x_1461) ;  /* 0x0000000000048947 */ /* 0x000fea0003800000 */
[----:B------:R-:W-:Y:S01]  /*173c0*/  BPT.TRAP 0x1 ;  /* 0x000000040000795c */ /* 0x000fe20000300000 */
.L_x_1461:
[----:B------:R-:W-:Y:S01]  /*173d0*/  IMAD R4, R19, 0x8, R18 ;  /* 0x0000000813047824 */ /* 0x000fe200078e0212 */
[----:B------:R-:W-:-:S04]  /*173e0*/  SHF.L.U32 R7, R156, 0x1f, RZ ;  /* 0x0000001f9c077819 */ /* 0x000fc800000006ff */
[----:B------:R0:W1:Y:S01]  /*173f0*/  SYNCS.PHASECHK.TRANS64.TRYWAIT P1, [R4+URZ+0x19c50], R7 ;  /* 0x019c5007040075a7 */ /* 0x000062000802017f */
[----:B------:R-:W-:Y:S05]  /*17400*/  @!P0 BRA `(.L_x_1462) ;  /* 0x0000000000048947 */ /* 0x000fea0003800000 */
[----:B------:R-:W-:Y:S01]  /*17410*/  BPT.TRAP 0x1 ;  /* 0x000000040000795c */ /* 0x000fe20000300000 */
.L_x_1462:
[----:B------:R-:W-:Y:S04]  /*17420*/  BSSY B0, `(.L_x_1463) ;  /* 0x0000004000007945 */ /* 0x000fe80003800000 */
[----:B-1----:R-:W-:Y:S05]  /*17430*/  @P1 BRA `(.L_x_1464) ;  /* 0x0000000000081947 */ /* 0x002fea0003800000 */
[----:B------:R-:W1:Y:S02]  /*17440*/  SYNCS.PHASECHK.TRANS64.TRYWAIT P1, [R4+URZ+0x19c50], R7 ;  /* 0x019c5007040075a7 */ /* 0x000e64000802017f */
[----:B-1----:R-:W-:Y:S05]  /*17450*/  @!P1 BRA `(.L_x_1465) ;  /* 0x000000ac00e09947 */ /* 0x002fea0003800000 */
.L_x_1464:
[----:B------:R-:W-:Y:S05]  /*17460*/  BSYNC B0 ;  /* 0x0000000000007941 */ /* 0x000fea0003800000 */
.L_x_1463:
[----:B------:R-:W-:Y:S01]  /*17470*/  VIADD R18, R18, 0x3000 ;  /* 0x0000300012127836 */ /* 0x000fe20000000000 */
[----:B------:R-:W-:Y:S01]  /*17480*/  ULDC.64 UR4, c[0x0][0x9a0] ;  /* 0x0002680000047ab9 */ /* 0x000fe20000000a00 */
[----:B------:R-:W-:Y:S01]  /*17490*/  IMAD.MOV.U32 R9, RZ, RZ, 0x40000040 ;  /* 0x40000040ff097424 */ /* 0x000fe200078e00ff */
[----:B------:R-:W-:Y:S01]  /*174a0*/  ISETP.NE.U32.AND P1, PT, RZ, UR4, PT ;  /* 0x00000004ff007c0c */ /* 0x000fe2000bf25070 */
[----:B------:R-:W-:Y:S01]  /*174b0*/  WARPGROUP.ARRIVE ;  /* 0x00000000000079c5 */ /* 0x000fe20000000000 */
[----:B------:R-:W-:Y:S02]  /*174c0*/  SHF.R.U32.HI R18, RZ, 0x4, R18 ;  /* 0x00000004ff127819 */ /* 0x000fe40000011612 */
[----:B------:R-:W-:Y:S02]  /*174d0*/  ISETP.NE.AND.EX P1, PT, RZ, UR5, PT, P1 ;  /* 0x00000005ff007c0c */ /* 0x000fe4000bf25310 */
[----:B------:R-:W-:Y:S02]  /*174e0*/  LOP3.LUT R18, R18, 0x3fff, RZ, 0xc0, !PT ;  /* 0x00003fff12127812 */ /* 0x000fe400078ec0ff */
[----:B------:R-:W-:-:S02]  /*174f0*/  R2UR UR7, R9 ;  /* 0x00000000090772ca */ /* 0x000fc400000e0000 */
[----:B------:R-:W-:-:S05]  /*17500*/  LOP3.LUT R18, R18, 0x10000, RZ, 0xfc, !PT ;  /* 0x0001000012127812 */ /* 0x000fca00078efcff */
[----:B------:R-:W-:Y:S02]  /*17510*/  IMAD R8, R19, 0x300, R18 ;  /* 0x0000030013087824 */ /* 0x000fe400078e0212 */
[----:B------:R-:W2:Y:S01]  /*17520*/  @P1 LDC.64 R12, c[0x0][0x9c8] ;  /* 0x00027200ff0c1b82 */ /* 0x000ea20000000a00 */
[----:B01----:R-:W-:Y:S02]  /*17530*/  @P1 SHF.R.S32.HI R7, RZ, 0x1f, R155 ;  /* 0x0000001fff071819 */ /* 0x003fe4000001149b */
[----:B------:R-:W-:Y:S02]  /*17540*/  R2UR UR6, R8 ;  /* 0x00000000080672ca */ /* 0x000fe400000e0000 */
[----:B------:R-:W-:-:S03]  /*17550*/  @P1 SHF.R.S32.HI R9, RZ, 0x1f, R154 ;  /* 0x0000001fff091819 */ /* 0x000fc6000001149a */
[----:B------:R-:W0:Y:S08]  /*17560*/  @P1 LDC.64 R10, c[0x0][0x9d0] ;  /* 0x00027400ff0a1b82 */ /* 0x000e300000000a00 */
[----:B------:R-:W-:Y:S01]  /*17570*/  QGMMA.64x96x32.F32.E4M3.E4M3 R88, R148, gdesc[UR4], R88, gsb0 ;  /* 0x0160000494587df3 */ /* 0x000fe20008000858 */
[----:B--2---:R-:W-:-:S04]  /*17580*/  @P1 IMAD R14, R7, R12, RZ ;  /* 0x0000000c070e1224 */ /* 0x004fc800078e02ff */
[C---:B------:R-:W-:Y:S02]  /*17590*/  @P1 IMAD R7, R155.reuse, R13, R14 ;  /* 0x0000000d9b071224 */ /* 0x040fe400078e020e */
[----:B------:R-:W-:-:S04]  /*175a0*/  @P1 IMAD.WIDE.U32 R12, R155, R12, RZ ;  /* 0x0000000c9b0c1225 */ /* 0x000fc800078e00ff */
[-C--:B0-----:R-:W-:Y:S02]  /*175b0*/  @P1 IMAD R9, R9, R10.reuse, RZ ;  /* 0x0000000a09091224 */ /* 0x081fe400078e02ff */
[----:B------:R-:W-:Y:S02]  /*175c0*/  @P1 IMAD.IADD R13, R13, 0x1, R7 ;  /* 0x000000010d0d1824 */ /* 0x000fe400078e0207 */
        /* <DEDUP_REMOVED lines=51> */
[----:B------:R-:W-:-:S02]  /*17900*/  IMAD.MOV.U32 R20, RZ, RZ, -0x800000 ;  /* 0xff800000ff147424 */ /* 0x000fc400078e00ff */
[----:B--2---:R-:W-:Y:S01]  /*17910*/  FMUL.FTZ R14, R6, R7 ;  /* 0x00000007060e7220 */ /* 0x004fe20000410000 */
[----:B------:R-:W-:Y:S02]  /*17920*/  IMAD.MOV.U32 R21, RZ, RZ, -0x800000 ;  /* 0xff800000ff157424 */ /* 0x000fe400078e00ff */
[----:B-1----:R-:W-:Y:S01]  /*17930*/  @P3 FMUL.FTZ R9, R9, 0.69314718246459960938 ;  /* 0x3f31721809093820 */ /* 0x002fe20000410000 */
[----:B------:R-:W-:-:S03]  /*17940*/  @P2 FFMA.FTZ R20, R8, R3, R5 ;  /* 0x0000000308142223 */ /* 0x000fc60000010005 */
[----:B------:R-:W-:Y:S01]  /*17950*/  @P3 FFMA.FTZ R21, R2, R0, R9 ;  /* 0x0000000002153223 */ /* 0x000fe20000010009 */
[----:B---3--:R-:W-:Y:S01]  /*17960*/  FMUL.FTZ R18, R10, R7 ;  /* 0x000000070a127220 */ /* 0x008fe20000410000 */
[----:B------:R-:W-:Y:S02]  /*17970*/  WARPGROUP.DEPBAR.LE gsb0, 0x0 ;  /* 0x00008000000079c5 */ /* 0x000fe40000010000 */
[----:B------:R-:W-:Y:S05]  /*17980*/  @!P0 BRA `(.L_x_1466) ;  /* 0x0000000000048947 */ /* 0x000fea0003800000 */
[----:B------:R-:W-:Y:S01]  /*17990*/  BPT.TRAP 0x1 ;  /* 0x000000040000795c */ /* 0x000fe20000300000 */
.L_x_1466:
[----:B------:R-:W2:Y:S01]  /*179a0*/  LDL.LU R3, [R1+0xc] ;  /* 0x00000c0001037983 */ /* 0x000ea20000300800 */
[----:B------:R-:W-:Y:S02]  /*179b0*/  VIADD R2, R4, 0x19c60 ;  /* 0x00019c6004027836 */ /* 0x000fe40000000000 */
[-C--:B------:R-:W-:Y:S01]  /*179c0*/  FMUL.FTZ R0, R88, R14.reuse ;  /* 0x0000000e58007220 */ /* 0x080fe20000410000 */
[----:B------:R-:W-:Y:S01]  /*179d0*/  VIADD R19, R19, 0x1 ;  /* 0x0000000113137836 */ /* 0x000fe20000000000 */
[----:B------:R-:W3:Y:S01]  /*179e0*/  LDL.LU R24, [R1+0x60] ;  /* 0x0000600001187983 */ /* 0x000ee20000300800 */
[----:B------:R-:W-:-:S03]  /*179f0*/  FMUL.FTZ R4, R89, R14 ;  /* 0x0000000e59047220 */ /* 0x000fc60000410000 */
[----:B------:R-:W-:Y:S01]  /*17a00*/  ISETP.NE.AND P1, PT, R19, 0x2, PT ;  /* 0x000000021300780c */ /* 0x000fe20003f25270 */
        /* <DEDUP_REMOVED lines=47> */
[----:B------:R-:W-:-:S02]  /*17d00*/  SEL R19, R19, RZ, P1 ;  /* 0x000000ff13137207 */ /* 0x000fc40000800000 */
[----:B--2---:R-:W-:Y:S01]  /*17d10*/  PRMT R2, R3, 0x654, R2 ;  /* 0x0000065403027816 */ /* 0x004fe20000000002 */
[----:B---3--:R-:W-:-:S03]  /*17d20*/  VIADD R24, R24, 0x1 ;  /* 0x0000000118187836 */ /* 0x008fc60000000000 */
[----:B------:R0:W-:Y:S02]  /*17d30*/  SYNCS.ARRIVE.TRANS64.RED.A1T0 RZ, [R2+URZ], RZ ;  /* 0x000000ff02ff79a7 */ /* 0x0001e4000810043f */
[----:B------:R0:W-:Y:S01]  /*17d40*/  STL [R1+0x60], R24 ;  /* 0x0000601801007387 */ /* 0x0001e20000100800 */
[----:B------:R-:W-:-:S04]  /*17d50*/  SEL R3, RZ, 0x1, P1 ;  /* 0x00000001ff037807 */ /* 0x000fc80000800000 */
[----:B------:R-:W-:-:S07]  /*17d60*/  LOP3.LUT R156, R156, R3, RZ, 0x3c, !PT ;  /* 0x000000039c9c7212 */ /* 0x000fce00078e3cff */
.L_x_1349:
[----:B------:R-:W0:Y:S08]  /*17d70*/  S2UR UR4, SR_CgaCtaId ;  /* 0x00000000000479c3 */ /* 0x000e300000008800 */
[----:B------:R-:W-:Y:S01]  /*17d80*/  BAR.SYNC.DEFER_BLOCKING 0x5, 0x200 ;  /* 0x0148000000007b1d */ /* 0x000fe20000010000 */
[----:B------:R-:W-:-:S05]  /*17d90*/  MOV R18, 0x400 ;  /* 0x0000040000127802 */ /* 0x000fca0000000f00 */
[----:B------:R-:W-:Y:S01]  /*17da0*/  BSSY B0, `(.L_x_1467) ;  /* 0x000021b000007945 */ /* 0x000fe20003800000 */
[----:B0-----:R-:W-:-:S05]  /*17db0*/  IMAD.U32 R2, RZ, RZ, UR4 ;  /* 0x00000004ff027e24 */ /* 0x001fca000f8e00ff */
[----:B------:R0:W-:Y:S01]  /*17dc0*/  STL [R1+0xc], R2 ;  /* 0x00000c0201007387 */ /* 0x0001e20000100800 */
[----:B------:R-:W-:-:S05]  /*17dd0*/  LEA R18, R2, R18, 0x18 ;  /* 0x0000001202127211 */ /* 0x000fca00078ec0ff */
[----:B------:R0:W1:Y:S01]  /*17de0*/  LDS.128 R152, [R18+0x19cd0] ;  /* 0x019cd00012987984 */ /* 0x0000620000000c00 */
[----:B------:R-:W-:Y:S06]  /*17df0*/  BAR.ARV 0x4, 0x200 ;  /* 0x0108000000007b1d */ /* 0x000fec0000002000 */
[----:B------:R-:W-:Y:S05]  /*17e00*/  @P0 BRA `(.L_x_1468) ;  /* 0x0000001400c80947 */ /* 0x000fea0003800000 */
[----:B-----5:R-:W0:Y:S01]  /*17e10*/  S2R R24, SR_TID.X ;  /* 0x0000000000187919 */ /* 0x020e220000002100 */
[----:B------:R-:W-:Y:S01]  /*17e20*/  ULDC.64 UR4, c[0x4][0x38] ;  /* 0x01000e0000047ab9 */ /* 0x000fe20000000a00 */
[----:B------:R-:W2:Y:S04]  /*17e30*/  LDL R38, [R1+0x80] ;  /* 0x0000800001267983 */ /* 0x000ea80000100800 */
[----:B------:R-:W3:Y:S01]  /*17e40*/  LDL R60, [R1+0x5c] ;  /* 0x00005c00013c7983 */ /* 0x000ee20000100800 */
[----:B------:R-:W-:Y:S02]  /*17e50*/  F2FP.BF16.F32.PACK_AB R0, R15, R0 ;  /* 0x000000000f00723e */ /* 0x000fe400000010ff */
[----:B------:R-:W-:Y:S01]  /*17e60*/  F2FP.BF16.F32.PACK_AB R134, R134, R25 ;  /* 0x000000198686723e */ /* 0x000fe200000010ff */
[----:B------:R-:W4:Y:S01]  /*17e70*/  LDL R62, [R1+0x48] ;  /* 0x00004800013e7983 */ /* 0x000f220000100800 */
[----:B------:R-:W-:-:S02]  /*17e80*/  F2FP.BF16.F32.PACK_AB R5, R5, R96 ;  /* 0x000000600505723e */ /* 0x000fc400000010ff */
[----:B------:R-:W-:Y:S01]  /*17e90*/  F2FP.BF16.F32.PACK_AB R6, R6, R97 ;  /* 0x000000610606723e */ /* 0x000fe200000010ff */
[----:B------:R-:W4:Y:S01]  /*17ea0*/  LDL R56, [R1+0x2c] ;  /* 0x00002c0001387983 */ /* 0x000f220000100800 */
[----:B------:R-:W-:Y:S02]  /*17eb0*/  F2FP.BF16.F32.PACK_AB R7, R7, R104 ;  /* 0x000000680707723e */ /* 0x000fe400000010ff */
[----:B------:R-:W-:Y:S01]  /*17ec0*/  F2FP.BF16.F32.PACK_AB R8, R8, R105 ;  /* 0x000000690808723e */ /* 0x000fe200000010ff */
[----:B------:R-:W4:Y:S01]  /*17ed0*/  LDL R58, [R1+0x58] ;  /* 0x00005800013a7983 */ /* 0x000f220000100800 */
[----:B0-----:R-:W-:-:S05]  /*17ee0*/  IMAD.SHL.U32 R2, R24, 0x4, RZ ;  /* 0x0000000418027824 */ /* 0x001fca00078e00ff */
[----:B------:R-:W-:-:S04]  /*17ef0*/  LOP3.LUT R2, R2, 0xc, RZ, 0xc0, !PT ;  /* 0x0000000c02027812 */ /* 0x000fc800078ec0ff */
[----:B------:R-:W-:-:S05]  /*17f00*/  IADD3 R2, P0, R2, UR4, RZ ;  /* 0x0000000402027c10 */ /* 0x000fca000ff1e0ff */
[----:B------:R-:W-:Y:S01]  /*17f10*/  IMAD.X R3, RZ, RZ, UR5, P0 ;  /* 0x00000005ff037e24 */ /* 0x000fe200080e06ff */
[----:B------:R-:W0:Y:S01]  /*17f20*/  S2R R15, SR_SWINHI ;  /* 0x00000000000f7919 */ /* 0x000e220000002f00 */
[----:B------:R-:W-:Y:S01]  /*17f30*/  F2FP.BF16.F32.PACK_AB R93, R93, R4 ;  /* 0x000000045d5d723e */ /* 0x000fe200000010ff */
[----:B------:R-:W-:Y:S02]  /*17f40*/  ULDC.64 UR4, c[0x0][0xc00] ;  /* 0x0003000000047ab9 */ /* 0x000fe40000000a00 */
[----:B------:R1:W3:Y:S01]  /*17f50*/  LDG.E.CONSTANT R2, desc[UR42][R2.64] ;  /* 0x0000002a02027981 */ /* 0x0002e2000c1e9900 */
[----:B------:R-:W-:Y:S02]  /*17f60*/  F2FP.BF16.F32.PACK_AB R9, R9, R112 ;  /* 0x000000700909723e */ /* 0x000fe400000010ff */
[----:B------:R-:W-:Y:S02]  /*17f70*/  F2FP.BF16.F32.PACK_AB R10, R10, R113 ;  /* 0x000000710a0a723e */ /* 0x000fe400000010ff */
[----:B------:R-:W-:-:S02]  /*17f80*/  F2FP.BF16.F32.PACK_AB R11, R11, R120 ;  /* 0x000000780b0b723e */ /* 0x000fc400000010ff */
[----:B------:R-:W-:Y:S02]  /*17f90*/  F2FP.BF16.F32.PACK_AB R12, R12, R121 ;  /* 0x000000790c0c723e */ /* 0x000fe400000010ff */
[----:B------:R-:W-:Y:S02]  /*17fa0*/  F2FP.BF16.F32.PACK_AB R35, R94, R35 ;  /* 0x000000235e23723e */ /* 0x000fe400000010ff */
[----:B-1----:R-:W-:Y:S02]  /*17fb0*/  LOP3.LUT P0, R3, R24, 0x3, RZ, 0xc0, !PT ;  /* 0x0000000318037812 */ /* 0x002fe4000780c0ff */
[----:B------:R-:W-:Y:S02]  /*17fc0*/  F2FP.BF16.F32.PACK_AB R36, R95, R36 ;  /* 0x000000245f24723e */ /* 0x000fe400000010ff */
[----:B------:R-:W-:Y:S02]  /*17fd0*/  ISETP.EQ.OR P0, PT, R3, 0x3, !P0 ;  /* 0x000000030300780c */ /* 0x000fe40004702670 */
[----:B------:R-:W-:-:S02]  /*17fe0*/  F2FP.BF16.F32.PACK_AB R13, R13, R128 ;  /* 0x000000800d0d723e */ /* 0x000fc400000010ff */
[----:B------:R-:W-:Y:S02]  /*17ff0*/  SEL R37, R5, R6, P0 ;  /* 0x0000000605257207 */ /* 0x000fe40000000000 */
[----:B------:R-:W-:Y:S02]  /*18000*/  SEL R39, R6, R5, P0 ;  /* 0x0000000506277207 */ /* 0x000fe40000000000 */
[----:B------:R-:W-:Y:S02]  /*18010*/  SEL R41, R7, R8, P0 ;  /* 0x0000000807297207 */ /* 0x000fe40000000000 */
[----:B------:R-:W-:Y:S02]  /*18020*/  SEL R43, R8, R7, P0 ;  /* 0x00000007082b7207 */ /* 0x000fe40000000000 */
[----:B------:R-:W-:Y:S02]  /*18030*/  SEL R3, R0, R93, P0 ;  /* 0x0000005d00037207 */ /* 0x000fe40000000000 */
[----:B------:R-:W-:-:S02]  /*18040*/  MOV R24, R18 ;  /* 0x0000001200187202 */ /* 0x000fc40000000f00 */
[----:B0-----:R-:W-:Y:S02]  /*18050*/  MOV R25, R15 ;  /* 0x0000000f00197202 */ /* 0x001fe40000000f00 */
        /* <DEDUP_REMOVED lines=10> */
[----:B------:R-:W-:-:S02]  /*18100*/  SEL R53, R13, R14, P0 ;  /* 0x0000000e0d357207 */ /* 0x000fc40000000000 */
[----:B------:R-:W-:Y:S02]  /*18110*/  SEL R55, R14, R13, P0 ;  /* 0x0000000d0e377207 */ /* 0x000fe40000000000 */
[----:B------:R-:W-:Y:S02]  /*18120*/  SEL R57, R35, R36, P0 ;  /* 0x0000002423397207 */ /* 0x000fe40000000000 */
[----:B------:R-:W-:Y:S02]  /*18130*/  SEL R35, R36, R35, P0 ;  /* 0x0000002324237207 */ /* 0x000fe40000000000 */
[----:B------:R-:W-:Y:S02]  /*18140*/  SEL R59, R33, R34, P0 ;  /* 0x00000022213b7207 */ /* 0x000fe40000000000 */
[----:B------:R-:W-:Y:S02]  /*18150*/  SEL R33, R34, R33, P0 ;  /* 0x0000002122217207 */ /* 0x000fe40000000000 */
[----:B------:R-:W-:-:S02]  /*18160*/  SEL R61, R31, R32, P0 ;  /* 0x000000201f3d7207 */ /* 0x000fc40000000000 */
[----:B------:R-:W-:Y:S02]  /*18170*/  F2FP.BF16.F32.PACK_AB R135, R135, R26 ;  /* 0x0000001a8787723e */ /* 0x000fe400000010ff */
[----:B------:R-:W-:Y:S02]  /*18180*/  SEL R31, R32, R31, P0 ;  /* 0x0000001f201f7207 */ /* 0x000fe40000000000 */
[----:B------:R-:W-:Y:S02]  /*18190*/  F2FP.BF16.F32.PACK_AB R29, R118, R29 ;  /* 0x0000001d761d723e */ /* 0x000fe400000010ff */
[----:B------:R-:W-:Y:S02]  /*181a0*/  F2FP.BF16.F32.PACK_AB R30, R119, R30 ;  /* 0x0000001e771e723e */ /* 0x000fe400000010ff */
[----:B------:R-:W-:Y:S02]  /*181b0*/  F2FP.BF16.F32.PACK_AB R27, R126, R27 ;  /* 0x0000001b7e1b723e */ /* 0x000fe400000010ff */
[----:B------:R-:W-:-:S02]  /*181c0*/  F2FP.BF16.F32.PACK_AB R28, R127, R28 ;  /* 0x0000001c7f1c723e */ /* 0x000fc400000010ff */
[----:B------:R-:W-:Y:S02]  /*181d0*/  SEL R63, R29, R30, P0 ;  /* 0x0000001e1d3f7207 */ /* 0x000fe40000000000 */
[----:B------:R-:W-:Y:S02]  /*181e0*/  SEL R65, R27, R28, P0 ;  /* 0x0000001c1b417207 */ /* 0x000fe40000000000 */
[----:B------:R-:W-:Y:S02]  /*181f0*/  SEL R67, R134, R135, P0 ;  /* 0x0000008786437207 */ /* 0x000fe40000000000 */
        /* <DEDUP_REMOVED lines=12> */
[----:B------:R-:W-:Y:S02]  /*182c0*/  LOP3.LUT R4, R73, 0x180, RZ, 0xc0, !PT ;  /* 0x0000018049047812 */ /* 0x000fe400078ec0ff */
[----:B------:R-:W-:Y:S02]  /*182d0*/  SHF.R.U64 R5, R5, 0x3, RZ ;  /* 0x0000000305057819 */ /* 0x000fe400000012ff */
[----:B------:R-:W-:Y:S02]  /*182e0*/  SHF.R.U64 R0, R0, 0x3, RZ ;  /* 0x0000000300007819 */ /* 0x000fe400000012ff */
[----:B------:R-:W-:Y:S02]  /*182f0*/  SHF.R.U64 R4, R4, 0x3, RZ ;  /* 0x0000000304047819 */ /* 0x000fe400000012ff */
[----:B------:R-:W-:-:S02]  /*18300*/  IADD3 R75, P2, R6, 0x6000, RZ ;  /* 0x00006000064b7810 */ /* 0x000fc40007f5e0ff */
[----:B------:R-:W-:Y:S01]  /*18310*/  IADD3 R77, P1, R6, 0x6020, RZ ;  /* 0x00006020064d7810 */ /* 0x000fe20007f3e0ff */
[--C-:B------:R-:W-:Y:S01]  /*18320*/  IMAD.X R11, RZ, RZ, R7.reuse, P5 ;  /* 0x000000ffff0b7224 */ /* 0x100fe200028e0607 */
[----:B------:R-:W-:Y:S02]  /*18330*/  LOP3.LUT R6, R5, R6, RZ, 0x3c, !PT ;  /* 0x0000000605067212 */ /* 0x000fe400078e3cff */
[----:B------:R-:W-:Y:S01]  /*18340*/  LOP3.LUT R12, R0, R71, RZ, 0x3c, !PT ;  /* 0x00000047000c7212 */ /* 0x000fe200078e3cff */
[----:B------:R-:W-:Y:S01]  /*18350*/  IMAD.X R15, RZ, RZ, R7, P3 ;  /* 0x000000ffff0f7224 */ /* 0x000fe200018e0607 */
[----:B------:R-:W-:Y:S02]  /*18360*/  LOP3.LUT R14, R4, R73, RZ, 0x3c, !PT ;  /* 0x00000049040e7212 */ /* 0x000fe400078e3cff */
[----:B------:R-:W-:Y:S02]  /*18370*/  LOP3.LUT R26, R77, 0x180, RZ, 0xc0, !PT ;  /* 0x000001804d1a7812 */ /* 0x000fe400078ec0ff */
[----:B------:R-:W-:-:S02]  /*18380*/  MOV R54, R6 ;  /* 0x0000000600367202 */ /* 0x000fc40000000f00 */
[----:B---3--:R-:W-:Y:S01]  /*18390*/  LOP3.LUT R0, R2, 0x2, RZ, 0x3c, !PT ;  /* 0x0000000202007812 */ /* 0x008fe200078e3cff */
[----:B------:R-:W-:Y:S01]  /*183a0*/  SHFL.IDX PT, R3, R3, R2, 0x1c1f ;  /* 0x001c1f0203037589 */ /* 0x000fe200000e0000 */
[----:B------:R-:W-:Y:S02]  /*183b0*/  MOV R52, R10 ;  /* 0x0000000a00347202 */ /* 0x000fe40000000f00 */
[----:B------:R-:W-:Y:S01]  /*183c0*/  MOV R48, R14 ;  /* 0x0000000e00307202 */ /* 0x000fe20000000f00 */
[----:B------:R-:W0:Y:S01]  /*183d0*/  SHFL.IDX PT, R6, R93, R0, 0x1c1f ;  /* 0x001c1f005d067589 */ /* 0x000e2200000e0000 */
[----:B------:R-:W-:-:S03]  /*183e0*/  SHF.R.U64 R26, R26, 0x3, RZ ;  /* 0x000000031a1a7819 */ /* 0x000fc600000012ff */
[----:B------:R-:W-:Y:S04]  /*183f0*/  SHFL.IDX PT, R37, R37, R2, 0x1c1f ;  /* 0x001c1f0225257589 */ /* 0x000fe800000e0000 */
[----:B------:R-:W1:Y:S04]  /*18400*/  SHFL.IDX PT, R10, R39, R0, 0x1c1f ;  /* 0x001c1f00270a7589 */ /* 0x000e6800000e0000 */
[----:B------:R-:W-:Y:S04]  /*18410*/  SHFL.IDX PT, R57, R57, R2, 0x1c1f ;  /* 0x001c1f0239397589 */ /* 0x000fe800000e0000 */
[----:B------:R-:W2:Y:S04]  /*18420*/  SHFL.IDX PT, R32, R35, R0, 0x1c1f ;  /* 0x001c1f0023207589 */ /* 0x000ea800000e0000 */
[----:B------:R-:W-:Y:S04]  /*18430*/  SHFL.IDX PT, R41, R41, R2, 0x1c1f ;  /* 0x001c1f0229297589 */ /* 0x000fe800000e0000 */
[----:B------:R-:W3:Y:S04]  /*18440*/  SHFL.IDX PT, R14, R43, R0, 0x1c1f ;  /* 0x001c1f002b0e7589 */ /* 0x000ee800000e0000 */
[----:B------:R-:W-:Y:S04]  /*18450*/  SHFL.IDX PT, R59, R59, R2, 0x1c1f ;  /* 0x001c1f023b3b7589 */ /* 0x000fe800000e0000 */
[----:B------:R-:W4:Y:S04]  /*18460*/  SHFL.IDX PT, R34, R33, R0, 0x1c1f ;  /* 0x001c1f0021227589 */ /* 0x000f2800000e0000 */
[----:B------:R-:W-:Y:S04]  /*18470*/  SHFL.IDX PT, R61, R61, R2, 0x1c1f ;  /* 0x001c1f023d3d7589 */ /* 0x000fe800000e0000 */
[----:B------:R-:W4:Y:S01]  /*18480*/  SHFL.IDX PT, R36, R31, R0, 0x1c1f ;  /* 0x001c1f001f247589 */ /* 0x000f2200000e0000 */
[----:B------:R-:W-:-:S03]  /*18490*/  LOP3.LUT R4, R26, R77, RZ, 0x3c, !PT ;  /* 0x0000004d1a047212 */ /* 0x000fc600078e3cff */
[----:B------:R-:W-:Y:S01]  /*184a0*/  SHFL.IDX PT, R45, R45, R2, 0x1c1f ;  /* 0x001c1f022d2d7589 */ /* 0x000fe200000e0000 */
[----:B------:R-:W-:-:S03]  /*184b0*/  LOP3.LUT R8, R75, 0x180, RZ, 0xc0, !PT ;  /* 0x000001804b087812 */ /* 0x000fc600078ec0ff */
[----:B------:R-:W-:Y:S04]  /*184c0*/  SHFL.IDX PT, R49, R49, R2, 0x1c1f ;  /* 0x001c1f0231317589 */ /* 0x000fe800000e0000 */
[----:B------:R-:W-:Y:S04]  /*184d0*/  SHFL.IDX PT, R53, R53, R2, 0x1c1f ;  /* 0x001c1f0235357589 */ /* 0x000fe800000e0000 */
[----:B------:R-:W-:Y:S04]  /*184e0*/  SHFL.IDX PT, R63, R63, R2, 0x1c1f ;  /* 0x001c1f023f3f7589 */ /* 0x000fe800000e0000 */
[----:B------:R-:W-:Y:S04]  /*184f0*/  SHFL.IDX PT, R65, R65, R2, 0x1c1f ;  /* 0x001c1f0241417589 */ /* 0x000fe800000e0000 */
[----:B------:R-:W-:Y:S04]  /*18500*/  SHFL.IDX PT, R67, R67, R2, 0x1c1f ;  /* 0x001c1f0243437589 */ /* 0x000fe800000e0000 */
[----:B------:R-:W4:Y:S04]  /*18510*/  SHFL.IDX PT, R26, R47, R0, 0x1c1f ;  /* 0x001c1f002f1a7589 */ /* 0x000f2800000e0000 */
[----:B------:R-:W4:Y:S04]  /*18520*/  SHFL.IDX PT, R28, R51, R0, 0x1c1f ;  /* 0x001c1f00331c7589 */ /* 0x000f2800000e0000 */
[----:B------:R-:W4:Y:S04]  /*18530*/  SHFL.IDX PT, R30, R55, R0, 0x1c1f ;  /* 0x001c1f00371e7589 */ /* 0x000f2800000e0000 */
[----:B------:R-:W4:Y:S04]  /*18540*/  SHFL.IDX PT, R38, R29, R0, 0x1c1f ;  /* 0x001c1f001d267589 */ /* 0x000f2800000e0000 */
[----:B------:R-:W4:Y:S04]  /*18550*/  SHFL.IDX PT, R40, R27, R0, 0x1c1f ;  /* 0x001c1f001b287589 */ /* 0x000f2800000e0000 */
[----:B------:R0:W4:Y:S01]  /*18560*/  SHFL.IDX PT, R42, R135, R0, 0x1c1f ;  /* 0x001c1f00872a7589 */ /* 0x00012200000e0000 */
[----:B------:R-:W-:Y:S01]  /*18570*/  SHF.R.U64 R8, R8, 0x3, RZ ;  /* 0x0000000308087819 */ /* 0x000fe200000012ff */
[----:B------:R-:W-:-:S02]  /*18580*/  IMAD.X R5, RZ, RZ, R7, P1 ;  /* 0x000000ffff057224 */ /* 0x000fc400008e0607 */
[--C-:B------:R-:W-:Y:S01]  /*18590*/  IMAD.X R9, RZ, RZ, R7.reuse, P2 ;  /* 0x000000ffff097224 */ /* 0x100fe200010e0607 */
[----:B------:R-:W-:Y:S01]  /*185a0*/  LOP3.LUT R8, R8, R75, RZ, 0x3c, !PT ;  /* 0x0000004b08087212 */ /* 0x000fe200078e3cff */
[----:B------:R-:W-:Y:S01]  /*185b0*/  IMAD.X R13, RZ, RZ, R7, P4 ;  /* 0x000000ffff0d7224 */ /* 0x000fe200020e0607 */
[----:B------:R-:W-:Y:S02]  /*185c0*/  MOV R44, R4 ;  /* 0x00000004002c7202 */ /* 0x000fe40000000f00 */
[----:B------:R-:W-:Y:S01]  /*185d0*/  MOV R46, R8 ;  /* 0x00000008002e7202 */ /* 0x000fe20000000f00 */
[----:B0-----:R-:W0:Y:S01]  /*185e0*/  LDC R0, c[0x0][0xbe8] ;  /* 0x0002fa00ff007b82 */ /* 0x001e220000000800 */
[----:B------:R-:W-:Y:S02]  /*185f0*/  SEL R4, R3, R6, P0 ;  /* 0x0000000603047207 */ /* 0x000fe40000000000 */
[----:B------:R-:W-:Y:S02]  /*18600*/  MOV R50, R12 ;  /* 0x0000000c00327202 */ /* 0x000fe40000000f00 */
[----:B------:R-:W-:-:S02]  /*18610*/  SEL R6, R6, R3, P0 ;  /* 0x0000000306067207 */ /* 0x000fc40000000000 */
[----:B-1----:R-:W-:Y:S01]  /*18620*/  SEL R8, R37, R10, P0 ;  /* 0x0000000a25087207 */ /* 0x002fe20000000000 */
[----:B------:R-:W1:Y:S01]  /*18630*/  LDC.64 R2, c[0x0][0xc00] ;  /* 0x00030000ff027b82 */ /* 0x000e620000000a00 */
[----:B--2---:R-:W-:Y:S02]  /*18640*/  SEL R5, R57, R32, P0 ;  /* 0x0000002039057207 */ /* 0x004fe40000000000 */
[----:B------:R-:W-:-:S05]  /*18650*/  SEL R7, R32, R57, P0 ;  /* 0x0000003920077207 */ /* 0x000fca0000000000 */
[----:B------:R-:W-:Y:S01]  /*18660*/  BAR.SYNC.DEFER_BLOCKING 0x1, 0x180 ;  /* 0x0046000000007b1d */ /* 0x000fe20000010000 */
[----:B------:R-:W-:Y:S02]  /*18670*/  SEL R10, R10, R37, P0 ;  /* 0x000000250a0a7207 */ /* 0x000fe40000000000 */
[----:B---3--:R-:W-:Y:S02]  /*18680*/  SEL R12, R41, R14, P0 ;  /* 0x0000000e290c7207 */ /* 0x008fe40000000000 */
[----:B----4-:R-:W-:Y:S02]  /*18690*/  SEL R9, R59, R34, P0 ;  /* 0x000000223b097207 */ /* 0x010fe40000000000 */
[----:B------:R-:W-:Y:S02]  /*186a0*/  SEL R11, R34, R59, P0 ;  /* 0x0000003b220b7207 */ /* 0x000fe40000000000 */
[----:B------:R-:W-:Y:S02]  /*186b0*/  SEL R14, R14, R41, P0 ;  /* 0x000000290e0e7207 */ /* 0x000fe40000000000 */
[----:B------:R-:W-:-:S02]  /*186c0*/  SEL R13, R61, R36, P0 ;  /* 0x000000243d0d7207 */ /* 0x000fc40000000000 */
[----:B------:R-:W-:Y:S02]  /*186d0*/  SEL R15, R36, R61, P0 ;  /* 0x0000003d240f7207 */ /* 0x000fe40000000000 */
[----:B------:R-:W-:-:S04]  /*186e0*/  ISETP.NE.U32.AND P2, PT, RZ, UR4, PT ;  /* 0x00000004ff007c0c */ /* 0x000fc8000bf45070 */
[----:B------:R-:W-:Y:S01]  /*186f0*/  ISETP.NE.AND.EX P2, PT, RZ, UR5, PT, P2 ;  /* 0x00000005ff007c0c */ /* 0x000fe2000bf45320 */
[----:B------:R-:W-:Y:S01]  /*18700*/  ULDC.64 UR4, c[0x0][0xc08] ;  /* 0x0003020000047ab9 */ /* 0x000fe20000000a00 */
[----:B------:R2:W-:Y:S04]  /*18710*/  STSM.16.M88.4 [R54], R4 ;  /* 0x0000000436007844 */ /* 0x0005e80000000200 */
[----:B------:R3:W-:Y:S04]  /*18720*/  STSM.16.M88.4 [R52], R8 ;  /* 0x0000000834007844 */ /* 0x0007e80000000200 */
[----:B------:R4:W-:Y:S01]  /*18730*/  STSM.16.M88.4 [R50], R12 ;  /* 0x0000000c32007844 */ /* 0x0009e20000000200 */
[----:B--2---:R-:W-:-:S02]  /*18740*/  SEL R4, R45, R26, P0 ;  /* 0x0000001a2d047207 */ /* 0x004fc40000000000 */
[----:B------:R-:W-:Y:S02]  /*18750*/  SEL R6, R26, R45, P0 ;  /* 0x0000002d1a067207 */ /* 0x000fe40000000000 */
[----:B---3--:R-:W-:Y:S02]  /*18760*/  SEL R8, R49, R28, P0 ;  /* 0x0000001c31087207 */ /* 0x008fe40000000000 */
[----:B------:R-:W-:Y:S02]  /*18770*/  SEL R10, R28, R49, P0 ;  /* 0x000000311c0a7207 */ /* 0x000fe40000000000 */
[----:B----4-:R-:W-:Y:S02]  /*18780*/  SEL R12, R53, R30, P0 ;  /* 0x0000001e350c7207 */ /* 0x010fe40000000000 */
[----:B------:R-:W-:Y:S02]  /*18790*/  SEL R14, R30, R53, P0 ;  /* 0x000000351e0e7207 */ /* 0x000fe40000000000 */
[----:B------:R-:W-:-:S02]  /*187a0*/  SEL R5, R63, R38, P0 ;  /* 0x000000263f057207 */ /* 0x000fc40000000000 */
[----:B------:R-:W-:Y:S02]  /*187b0*/  SEL R7, R38, R63, P0 ;  /* 0x0000003f26077207 */ /* 0x000fe40000000000 */
[----:B------:R-:W-:Y:S02]  /*187c0*/  SEL R9, R65, R40, P0 ;  /* 0x0000002841097207 */ /* 0x000fe40000000000 */
[----:B------:R-:W-:Y:S02]  /*187d0*/  SEL R11, R40, R65, P0 ;  /* 0x00000041280b7207 */ /* 0x000fe40000000000 */
[----:B------:R-:W-:Y:S02]  /*187e0*/  SEL R13, R67, R42, P0 ;  /* 0x0000002a430d7207 */ /* 0x000fe40000000000 */
[----:B------:R-:W-:Y:S02]  /*187f0*/  SEL R15, R42, R67, P0 ;  /* 0x000000432a0f7207 */ /* 0x000fe40000000000 */
[----:B------:R-:W-:-:S04]  /*18800*/  ISETP.NE.U32.AND P0, PT, RZ, UR4, PT ;  /* 0x00000004ff007c0c */ /* 0x000fc8000bf05070 */
[----:B------:R-:W-:Y:S01]  /*18810*/  ISETP.NE.AND.EX P0, PT, RZ, UR5, PT, P0 ;  /* 0x00000005ff007c0c */ /* 0x000fe2000bf05300 */
[----:B-1----:R-:W-:Y:S01]  /*18820*/  IMAD.WIDE R26, R60, 0x4, R2 ;  /* 0x000000043c1a7825 */ /* 0x002fe200078e0202 */
[----:B------:R1:W-:Y:S04]  /*18830*/  STSM.16.M88.4 [R48], R4 ;  /* 0x0000000430007844 */ /* 0x0003e80000000200 */
[----:B------:R-:W-:Y:S07]  /*18840*/  STSM.16.M88.4 [R46], R8 ;  /* 0x000000082e007844 */ /* 0x000fee0000000200 */
[----:B------:R-:W2:Y:S01]  /*18850*/  @P0 LDC.64 R2, c[0x0][0xc08] ;  /* 0x00030200ff020b82 */ /* 0x000ea20000000a00 */
[----:B------:R3:W-:Y:S01]  /*18860*/  STSM.16.M88.4 [R44], R12 ;  /* 0x0000000c2c007844 */ /* 0x0007e20000000200 */
[----:B------:R-:W-:Y:S01]  /*18870*/  ULDC UR4, c[0x0][0xa88] ;  /* 0x0002a20000047ab9 */ /* 0x000fe20000000800 */
[----:B------:R-:W-:-:S05]  /*18880*/  IMAD.MOV.U32 R37, RZ, RZ, RZ ;  /* 0x000000ffff257224 */ /* 0x000fca00078e00ff */
[----:B------:R-:W-:Y:S01]  /*18890*/  BAR.SYNC.DEFER_BLOCKING 0x1, 0x180 ;  /* 0x0046000000007b1d */ /* 0x000fe20000010000 */
[----:B------:R-:W-:Y:S02]  /*188a0*/  IMAD.U32 R39, RZ, RZ, UR4 ;  /* 0x00000004ff277e24 */ /* 0x000fe4000f8e00ff */
[----:B--2---:R-:W-:-:S03]  /*188b0*/  @P0 IMAD.WIDE R2, R60, 0x4, R2 ;  /* 0x000000043c020825 */ /* 0x004fc600078e0202 */
[----:B------:R2:W5:Y:S04]  /*188c0*/  @P2 LDG.E R37, desc[UR42][R26.64] ;  /* 0x0000002a1a252981 */ /* 0x000568000c1e1900 */
[----:B------:R2:W5:Y:S01]  /*188d0*/  @P0 LDG.E R39, desc[UR42][R2.64] ;  /* 0x0000002a02270981 */ /* 0x000562000c1e1900 */
[----:B0-----:R-:W-:-:S13]  /*188e0*/  ISETP.NE.AND P1, PT, R0, 0x1, PT ;  /* 0x000000010000780c */ /* 0x001fda0003f25270 */
[----:B-1----:R-:W0:Y:S08]  /*188f0*/  @P1 LDC R4, c[0x0][0xbec] ;  /* 0x0002fb00ff041b82 */ /* 0x002e300000000800 */
[----:B------:R-:W1:Y:S01]  /*18900*/  @P1 LDC R5, c[0x0][0xbf0] ;  /* 0x0002fc00ff051b82 */ /* 0x000e620000000800 */
[----:B---3--:R-:W-:Y:S01]  /*18910*/  IMAD.IADD R13, R62, 0x1, R56 ;  /* 0x000000013e0d7824 */ /* 0x008fe200078e0238 */
[----:B------:R-:W-:-:S03]  /*18920*/  SHF.R.S32.HI R36, RZ, 0x1f, R58 ;  /* 0x0000001fff247819 */ /* 0x000fc6000001143a */
[----:B------:R-:W-:Y:S02]  /*18930*/  IMAD.MOV.U32 R7, RZ, RZ, R13 ;  /* 0x000000ffff077224 */ /* 0x000fe400078e000d */
[----:B0-----:R-:W-:Y:S01]  /*18940*/  @P1 IMAD.HI.U32 R4, R13, R4, RZ ;  /* 0x000000040d041227 */ /* 0x001fe200078e00ff */
[----:B--2---:R-:W-:Y:S06]  /*18950*/  @P0 BRA `(.L_x_1469) ;  /* 0x0000000000100947 */ /* 0x004fec0003800000 */
[----:B------:R-:W-:Y:S05]  /*18960*/  @!P2 BRA `(.L_x_1469) ;  /* 0x00000000000ca947 */ /* 0x000fea0003800000 */
[----:B------:R-:W2:Y:S04]  /*18970*/  LDG.E R2, desc[UR42][R26.64] ;  /* 0x0000002a1a027981 */ /* 0x000ea8000c1e1900 */
[----:B-----5:R-:W2:Y:S02]  /*18980*/  LDG.E R39, desc[UR42][R26.64+0x4] ;  /* 0x0000042a1a277981 */ /* 0x020ea4000c1e1900 */
[----:B--2---:R-:W-:-:S07]  /*18990*/  IMAD.IADD R39, R39, 0x1, -R2 ;  /* 0x0000000127277824 */ /* 0x004fce00078e0a02 */
.L_x_1469:
[----:B------:R-:W2:Y:S01]  /*189a0*/  LDL R49, [R1+0x54] ;  /* 0x0000540001317983 */ /* 0x000ea20000100800 */
[----:B------:R-:W-:-:S03]  /*189b0*/  ULDC.64 UR4, c[0x0][0xb90] ;  /* 0x0002e40000047ab9 */ /* 0x000fc60000000a00 */
[----:B------:R-:W3:Y:S01]  /*189c0*/  LDL R14, [R1+0x7c] ;  /* 0x00007c00010e7983 */ /* 0x000ee20000100800 */
[----:B------:R-:W0:Y:S01]  /*189d0*/  S2R R3, SR_TID.X ;  /* 0x0000000000037919 */ /* 0x000e220000002100 */
[----:B------:R-:W4:Y:S01]  /*189e0*/  S2R R15, SR_TID.X ;  /* 0x00000000000f7919 */ /* 0x000f220000002100 */
[----:B-1----:R-:W-:Y:S01]  /*189f0*/  @P1 SHF.R.U32.HI R7, RZ, R5, R4 ;  /* 0x00000005ff071219 */ /* 0x002fe20000011604 */
[----:B------:R-:W-:Y:S01]  /*18a00*/  IMAD R4, R36, UR4, RZ ;  /* 0x0000000424047c24 */ /* 0x000fe2000f8e02ff */
[----:B------:R-:W-:Y:S01]  /*18a10*/  SHF.R.S32.HI R38, RZ, 0x1f, R60 ;  /* 0x0000001fff267819 */ /* 0x000fe2000001143c */
[----:B-----5:R-:W-:Y:S01]  /*18a20*/  IMAD.MOV.U32 R2, RZ, RZ, R37 ;  /* 0x000000ffff027224 */ /* 0x020fe200078e0025 */
[----:B------:R1:W5:Y:S01]  /*18a30*/  LDL R48, [R1+0x88] ;  /* 0x0000880001307983 */ /* 0x0003620000100800 */
[----:B------:R-:W-:Y:S01]  /*18a40*/  IMAD R11, R58, UR5, R4 ;  /* 0x000000053a0b7c24 */ /* 0x000fe2000f8e0204 */
[----:B------:R-:W1:Y:S01]  /*18a50*/  @P1 LDC R45, c[0x0][0xbec] ;  /* 0x0002fb00ff2d1b82 */ /* 0x000e620000000800 */
[----:B0-----:R-:W-:-:S05]  /*18a60*/  VIADD R47, R3, 0xffffff80 ;  /* 0xffffff80032f7836 */ /* 0x001fca0000000000 */
[----:B------:R-:W-:-:S04]  /*18a70*/  SHF.R.S32.HI R50, RZ, 0x1f, R47 ;  /* 0x0000001fff327819 */ /* 0x000fc8000001142f */
[----:B------:R-:W-:Y:S02]  /*18a80*/  LEA.HI R50, R50, R47, RZ, 0x2 ;  /* 0x0000002f32327211 */ /* 0x000fe400078f10ff */
[----:B------:R-:W-:Y:S02]  /*18a90*/  SHF.R.S32.HI R3, RZ, 0x1f, R37 ;  /* 0x0000001fff037819 */ /* 0x000fe40000011425 */
[----:B------:R-:W-:Y:S01]  /*18aa0*/  SHF.R.S32.HI R50, RZ, 0x2, R50 ;  /* 0x00000002ff327819 */ /* 0x000fe20000011432 */
[----:B------:R-:W-:Y:S01]  /*18ab0*/  IMAD.WIDE.U32 R4, R58, UR4, R2 ;  /* 0x000000043a047c25 */ /* 0x000fe2000f8e0002 */
[----:B------:R-:W-:Y:S01]  /*18ac0*/  SEL R38, R38, RZ, !P2 ;  /* 0x000000ff26267207 */ /* 0x000fe20005000000 */
[----:B------:R-:W-:Y:S01]  /*18ad0*/  ULDC.64 UR4, c[0x0][0xb98] ;  /* 0x0002e60000047ab9 */ /* 0x000fe20000000a00 */
[----:B------:R-:W-:Y:S01]  /*18ae0*/  SEL R2, R60, RZ, !P2 ;  /* 0x000000ff3c027207 */ /* 0x000fe20005000000 */
[----:B------:R-:W-:Y:S02]  /*18af0*/  IMAD.IADD R5, R5, 0x1, R11 ;  /* 0x0000000105057824 */ /* 0x000fe400078e020b */
[----:B------:R-:W-:-:S02]  /*18b00*/  IMAD R11, R38, UR4, RZ ;  /* 0x00000004260b7c24 */ /* 0x000fc4000f8e02ff */
[----:B------:R-:W-:-:S04]  /*18b10*/  IMAD.WIDE.U32 R4, R2, UR4, R4 ;  /* 0x0000000402047c25 */ /* 0x000fc8000f8e0004 */
[----:B------:R-:W-:Y:S01]  /*18b20*/  IMAD R10, R2, UR5, R11 ;  /* 0x00000005020a7c24 */ /* 0x000fe2000f8e020b */
[----:B------:R-:W-:Y:S01]  /*18b30*/  SHF.R.S32.HI R11, RZ, 0x1f, R7 ;  /* 0x0000001fff0b7819 */ /* 0x000fe20000011407 */
[----:B------:R-:W-:Y:S01]  /*18b40*/  ULDC.64 UR4, c[0x0][0xb88] ;  /* 0x0002e20000047ab9 */ /* 0x000fe20000000a00 */
[----:B------:R-:W-:Y:S01]  /*18b50*/  IADD3 R4, P0, R7, R4, RZ ;  /* 0x0000000407047210 */ /* 0x000fe20007f1e0ff */
[----:B----4-:R-:W-:-:S03]  /*18b60*/  VIADD R30, R15, 0xffffff80 ;  /* 0xffffff800f1e7836 */ /* 0x010fc60000000000 */
[----:B------:R-:W-:Y:S02]  /*18b70*/  IADD3.X R5, R11, R5, R10, P0, !PT ;  /* 0x000000050b057210 */ /* 0x000fe400007fe40a */
[----:B------:R-:W-:-:S04]  /*18b80*/  SHF.R.S32.HI R15, RZ, 0x1f, R30 ;  /* 0x0000001fff0f7819 */ /* 0x000fc8000001141e */
[----:B------:R-:W-:-:S04]  /*18b90*/  LEA.HI R15, R15, R30, RZ, 0x7 ;  /* 0x0000001e0f0f7211 */ /* 0x000fc800078f38ff */
[----:B------:R-:W-:Y:S01]  /*18ba0*/  LOP3.LUT R15, R15, 0xffffff80, RZ, 0xc0, !PT ;  /* 0xffffff800f0f7812 */ /* 0x000fe200078ec0ff */
[----:B------:R-:W-:-:S04]  /*18bb0*/  IMAD R39, R39, R0, RZ ;  /* 0x0000000027277224 */ /* 0x000fc800078e02ff */
[----:B------:R-:W-:Y:S01]  /*18bc0*/  IMAD.IADD R15, R30, 0x1, -R15 ;  /* 0x000000011e0f7824 */ /* 0x000fe200078e0a0f */
[----:B------:R-:W-:-:S04]  /*18bd0*/  SHF.R.S32.HI R46, RZ, 0x1f, R47 ;  /* 0x0000001fff2e7819 */ /* 0x000fc8000001142f */
[----:B------:R-:W-:-:S04]  /*18be0*/  LEA.HI R46, R46, R47, RZ, 0x2 ;  /* 0x0000002f2e2e7211 */ /* 0x000fc800078f10ff */
[----:B------:R-:W-:-:S05]  /*18bf0*/  LOP3.LUT R46, R46, 0xfffffffc, RZ, 0xc0, !PT ;  /* 0xfffffffc2e2e7812 */ /* 0x000fca00078ec0ff */
[----:B------:R-:W-:Y:S02]  /*18c00*/  IMAD.IADD R46, R47, 0x1, -R46 ;  /* 0x000000012f2e7824 */ /* 0x000fe400078e0a2e */
[----:B------:R0:W5:Y:S01]  /*18c10*/  LDL R47, [R1+0x64] ;  /* 0x00006400012f7983 */ /* 0x0001620000100800 */
[----:B--2---:R-:W-:-:S04]  /*18c20*/  IMAD R9, R50, 0x20, R49 ;  /* 0x0000002032097824 */ /* 0x004fc800078e0231 */
[----:B------:R-:W-:-:S04]  /*18c30*/  IMAD.WIDE R24, R9, 0x2, R24 ;  /* 0x0000000209187825 */ /* 0x000fc800078e0218 */
[----:B------:R-:W-:-:S04]  /*18c40*/  IMAD.MOV R9, RZ, RZ, -R7 ;  /* 0x000000ffff097224 */ /* 0x000fc800078e0a07 */
[----:B------:R-:W-:-:S05]  /*18c50*/  IMAD R9, R0, R9, R13 ;  /* 0x0000000900097224 */ /* 0x000fca00078e020d */
[----:B------:R-:W-:Y:S01]  /*18c60*/  SHF.R.S32.HI R6, RZ, 0x1f, R9 ;  /* 0x0000001fff067819 */ /* 0x000fe20000011409 */
[----:B------:R-:W-:-:S04]  /*18c70*/  IMAD.WIDE.U32 R4, R9, UR4, R4 ;  /* 0x0000000409047c25 */ /* 0x000fc8000f8e0004 */
[----:B------:R-:W-:-:S04]  /*18c80*/  IMAD R6, R6, UR4, RZ ;  /* 0x0000000406067c24 */ /* 0x000fc8000f8e02ff */
[----:B------:R-:W-:Y:S01]  /*18c90*/  IMAD R7, R9, UR5, R6 ;  /* 0x0000000509077c24 */ /* 0x000fe2000f8e0206 */
[----:B------:R-:W-:Y:S02]  /*18ca0*/  ULDC.64 UR4, c[0x0][0xb50] ;  /* 0x0002d40000047ab9 */ /* 0x000fe40000000a00 */
[----:B------:R-:W-:Y:S01]  /*18cb0*/  LEA R6, P0, R4, UR4, 0x2 ;  /* 0x0000000404067c11 */ /* 0x000fe2000f8010ff */
[----:B------:R-:W-:-:S05]  /*18cc0*/  IMAD.IADD R5, R5, 0x1, R7 ;  /* 0x0000000105057824 */ /* 0x000fca00078e0207 */
[----:B------:R-:W-:Y:S01]  /*18cd0*/  LEA.HI.X R10, R4, UR5, R5, 0x2, P0 ;  /* 0x00000005040a7c11 */ /* 0x000fe200080f1405 */
[----:B------:R-:W-:Y:S01]  /*18ce0*/  SHFL.IDX PT, R40, R6, RZ, 0x1c1f ;  /* 0x001c1fff06287589 */ /* 0x000fe200000e0000 */
[----:B---3--:R-:W-:Y:S01]  /*18cf0*/  IMAD.IADD R14, R14, 0x1, R56 ;  /* 0x000000010e0e7824 */ /* 0x008fe200078e0238 */
[----:B------:R-:W-:Y:S01]  /*18d00*/  IADD3 R13, P2, R24, 0x1800, RZ ;  /* 0x00001800180d7810 */ /* 0x000fe20007f5e0ff */
[----:B------:R-:W-:Y:S01]  /*18d10*/  ULDC.64 UR4, c[0x0][0xaa0] ;  /* 0x0002a80000047ab9 */ /* 0x000fe20000000a00 */
[----:B------:R-:W2:Y:S04]  /*18d20*/  SHFL.IDX PT, R41, R10, RZ, 0x1c1f ;  /* 0x001c1fff0a297589 */ /* 0x000ea800000e0000 */
[----:B------:R-:W-:Y:S04]  /*18d30*/  SHFL.IDX PT, R42, R6, 0x1, 0x1c1f ;  /* 0x003c1f00062a7f89 */ /* 0x000fe800000e0000 */
[----:B------:R-:W3:Y:S01]  /*18d40*/  SHFL.IDX PT, R43, R10, 0x1, 0x1c1f ;  /* 0x003c1f000a2b7f89 */ /* 0x000ee200000e0000 */
[----:B------:R-:W-:Y:S01]  /*18d50*/  LOP3.LUT P0, RZ, R15, 0x3, RZ, 0xc0, !PT ;  /* 0x000000030fff7812 */ /* 0x000fe2000780c0ff */
[----:B------:R-:W-:-:S02]  /*18d60*/  VIADD R4, R14, 0x8 ;  /* 0x000000080e047836 */ /* 0x000fc40000000000 */
[----:B------:R-:W-:Y:S01]  /*18d70*/  IMAD.X R9, RZ, RZ, R25, P2 ;  /* 0x000000ffff097224 */ /* 0x000fe200010e0619 */
[-C--:B------:R-:W-:Y:S02]  /*18d80*/  ISETP.GE.OR P2, PT, R14, R39.reuse, P0 ;  /* 0x000000270e00720c */ /* 0x080fe40000746670 */
[----:B------:R-:W-:Y:S01]  /*18d90*/  ISETP.GE.OR P0, PT, R4, R39, P0 ;  /* 0x000000270400720c */ /* 0x000fe20000706670 */
[----:B------:R-:W-:Y:S02]  /*18da0*/  IMAD R44, R3, UR4, RZ ;  /* 0x00000004032c7c24 */ /* 0x000fe4000f8e02ff */
[----:B------:R-:W-:Y:S02]  /*18db0*/  IMAD R3, R46, 0x60, R50 ;  /* 0x000000602e037824 */ /* 0x000fe400078e0232 */
[----:B------:R0:W5:Y:S06]  /*18dc0*/  LDL R46, [R1+0x84] ;  /* 0x00008400012e7983 */ /* 0x00016c0000100800 */
[----:B--2---:R-:W-:Y:S04]  /*18dd0*/  @!P2 ST.E desc[UR42][R40.64], R20 ;  /* 0x000000142800a985 */ /* 0x004fe8000c10192a */
[----:B---3--:R2:W-:Y:S04]  /*18de0*/  @!P0 ST.E desc[UR42][R42.64], R21 ;  /* 0x000000152a008985 */ /* 0x0085e8000c10192a */
[----:B--2---:R0:W5:Y:S01]  /*18df0*/  LDL R43, [R1+0x68] ;  /* 0x00006800012b7983 */ /* 0x0041620000100800 */
[----:B------:R-:W2:Y:S01]  /*18e00*/  @P1 LDC R42, c[0x0][0xbf0] ;  /* 0x0002fc00ff2a1b82 */ /* 0x000ea20000000800 */
[----:B------:R-:W-:Y:S01]  /*18e10*/  LOP3.LUT R8, R13, 0x180, RZ, 0xc0, !PT ;  /* 0x000001800d087812 */ /* 0x000fe200078ec0ff */
[----:B------:R-:W-:-:S02]  /*18e20*/  IMAD R41, R37, UR5, R44 ;  /* 0x0000000525297c24 */ /* 0x000fc4000f8e022c */
[----:B------:R-:W-:Y:S01]  /*18e30*/  IMAD.WIDE.U32 R20, R37, UR4, RZ ;  /* 0x0000000425147c25 */ /* 0x000fe2000f8e00ff */
[----:B------:R-:W-:Y:S01]  /*18e40*/  SHF.R.U64 R8, R8, 0x3, RZ ;  /* 0x0000000308087819 */ /* 0x000fe200000012ff */
[----:B------:R-:W-:Y:S02]  /*18e50*/  ULDC.64 UR4, c[0x0][0xae8] ;  /* 0x0002ba0000047ab9 */ /* 0x000fe40000000a00 */
[----:B------:R-:W-:Y:S02]  /*18e60*/  IMAD.IADD R21, R21, 0x1, R41 ;  /* 0x0000000115157824 */ /* 0x000fe400078e0229 */
[----:B------:R-:W-:Y:S01]  /*18e70*/  IMAD R36, R36, UR4, RZ ;  /* 0x0000000424247c24 */ /* 0x000fe2000f8e02ff */
[----:B------:R-:W-:Y:S01]  /*18e80*/  LOP3.LUT R8, R8, R13, RZ, 0x3c, !PT ;  /* 0x0000000d08087212 */ /* 0x000fe200078e3cff */
[----:B------:R-:W-:Y:S01]  /*18e90*/  IMAD.IADD R40, R56, 0x1, R3 ;  /* 0x0000000138287824 */ /* 0x000fe200078e0203 */
[----:B------:R-:W-:Y:S01]  /*18ea0*/  IADD3 R13, P6, R24, 0x3000, RZ ;  /* 0x00003000180d7810 */ /* 0x000fe20007fde0ff */
[----:B------:R-:W-:Y:S01]  /*18eb0*/  IMAD R37, R58, UR5, R36 ;  /* 0x000000053a257c24 */ /* 0x000fe2000f8e0224 */
[----:B------:R-:W-:Y:S01]  /*18ec0*/  IADD3 R27, P5, R24, 0x4800, RZ ;  /* 0x00004800181b7810 */ /* 0x000fe20007fbe0ff */
[----:B------:R-:W-:Y:S01]  /*18ed0*/  IMAD.WIDE.U32 R20, R58, UR4, R20 ;  /* 0x000000043a147c25 */ /* 0x000fe2000f8e0014 */
[C---:B------:R-:W-:Y:S01]  /*18ee0*/  IADD3 R29, P4, R24.reuse, 0x6000, RZ ;  /* 0x00006000181d7810 */ /* 0x040fe20007f9e0ff */
[----:B------:R-:W-:Y:S01]  /*18ef0*/  ULDC.64 UR4, c[0x0][0xaf0] ;  /* 0x0002bc0000047ab9 */ /* 0x000fe20000000a00 */
[----:B------:R-:W-:Y:S01]  /*18f00*/  IADD3 R7, P3, R24, 0x7800, RZ ;  /* 0x0000780018077810 */ /* 0x000fe20007f7e0ff */
[----:B-1----:R-:W-:Y:S01]  /*18f10*/  @P1 IMAD.HI.U32 R3, R40, R45, RZ ;  /* 0x0000002d28031227 */ /* 0x002fe200078e00ff */
[----:B------:R-:W-:Y:S01]  /*18f20*/  LOP3.LUT R12, R13, 0x180, RZ, 0xc0, !PT ;  /* 0x000001800d0c7812 */ /* 0x000fe200078ec0ff */
[----:B------:R-:W5:Y:S01]  /*18f30*/  LD.E.128 R8, desc[UR42][R8.64] ;  /* 0x0000002a08087980 */ /* 0x000f62000c101d00 */
[----:B------:R-:W-:Y:S01]  /*18f40*/  LOP3.LUT R26, R27, 0x180, RZ, 0xc0, !PT ;  /* 0x000001801b1a7812 */ /* 0x000fe200078ec0ff */
[----:B------:R-:W-:Y:S01]  /*18f50*/  IMAD.IADD R21, R21, 0x1, R37 ;  /* 0x0000000115157824 */ /* 0x000fe200078e0225 */
[----:B------:R-:W-:-:S02]  /*18f60*/  LOP3.LUT R28, R29, 0x180, RZ, 0xc0, !PT ;  /* 0x000001801d1c7812 */ /* 0x000fc400078ec0ff */
[----:B------:R-:W-:Y:S01]  /*18f70*/  LOP3.LUT R5, R24, 0x180, RZ, 0xc0, !PT ;  /* 0x0000018018057812 */ /* 0x000fe200078ec0ff */
[----:B------:R-:W-:Y:S01]  /*18f80*/  IMAD.MOV.U32 R37, RZ, RZ, R40 ;  /* 0x000000ffff257224 */ /* 0x000fe200078e0028 */
[----:B------:R-:W-:Y:S01]  /*18f90*/  LOP3.LUT R6, R7, 0x180, RZ, 0xc0, !PT ;  /* 0x0000018007067812 */ /* 0x000fe200078ec0ff */
[----:B------:R-:W-:Y:S01]  /*18fa0*/  IMAD R41, R38, UR4, RZ ;  /* 0x0000000426297c24 */ /* 0x000fe2000f8e02ff */
[----:B--2---:R-:W-:Y:S02]  /*18fb0*/  @P1 SHF.R.U32.HI R37, RZ, R42, R3 ;  /* 0x0000002aff251219 */ /* 0x004fe40000011603 */
[----:B------:R-:W-:Y:S02]  /*18fc0*/  SHF.R.U64 R12, R12, 0x3, RZ ;  /* 0x000000030c0c7819 */ /* 0x000fe400000012ff */
[----:B------:R-:W-:Y:S02]  /*18fd0*/  SHF.R.U64 R26, R26, 0x3, RZ ;  /* 0x000000031a1a7819 */ /* 0x000fe400000012ff */
[----:B------:R-:W-:-:S02]  /*18fe0*/  SHF.R.U64 R28, R28, 0x3, RZ ;  /* 0x000000031c1c7819 */ /* 0x000fc400000012ff */
[----:B------:R-:W-:Y:S01]  /*18ff0*/  SHF.R.U64 R5, R5, 0x3, RZ ;  /* 0x0000000305057819 */ /* 0x000fe200000012ff */
[----:B------:R-:W-:Y:S01]  /*19000*/  IMAD R41, R2, UR5, R41 ;  /* 0x0000000502297c24 */ /* 0x000fe2000f8e0229 */
[----:B------:R-:W-:Y:S01]  /*19010*/  SHF.R.U64 R6, R6, 0x3, RZ ;  /* 0x0000000306067819 */ /* 0x000fe200000012ff */
[----:B------:R-:W-:Y:S01]  /*19020*/  IMAD.WIDE.U32 R2, R2, UR4, R20 ;  /* 0x0000000402027c25 */ /* 0x000fe2000f8e0014 */
[----:B------:R-:W-:Y:S01]  /*19030*/  LOP3.LUT R12, R12, R13, RZ, 0x3c, !PT ;  /* 0x0000000d0c0c7212 */ /* 0x000fe200078e3cff */
        /* <DEDUP_REMOVED lines=8> */
[----:B------:R-:W-:Y:S01]  /*190c0*/  IMAD.X R29, RZ, RZ, R25, P4 ;  /* 0x000000ffff1d7224 */ /* 0x000fe200020e0619 */
[----:B------:R-:W-:Y:S01]  /*190d0*/  SHF.R.S32.HI R20, RZ, 0x1f, R37 ;  /* 0x0000001fff147819 */ /* 0x000fe20000011425 */
[--C-:B------:R-:W-:Y:S01]  /*190e0*/  IMAD.X R33, RZ, RZ, R25.reuse, P3 ;  /* 0x000000ffff217224 */ /* 0x100fe200018e0619 */
[----:B------:R-:W5:Y:S01]  /*190f0*/  LD.E.128 R12, desc[UR42][R12.64] ;  /* 0x0000002a0c0c7980 */ /* 0x000f62000c101d00 */
[----:B------:R-:W-:-:S02]  /*19100*/  IMAD.MOV.U32 R5, RZ, RZ, R25 ;  /* 0x000000ffff057224 */ /* 0x000fc400078e0019 */
[----:B------:R-:W-:Y:S01]  /*19110*/  IMAD R21, R0, R21, R40 ;  /* 0x0000001500157224 */ /* 0x000fe200078e0228 */
[----:B------:R-:W5:Y:S01]  /*19120*/  LD.E.128 R24, desc[UR42][R26.64] ;  /* 0x0000002a1a187980 */ /* 0x000f62000c101d00 */
[----:B------:R-:W-:Y:S02]  /*19130*/  IMAD.IADD R3, R3, 0x1, R41 ;  /* 0x0000000103037824 */ /* 0x000fe400078e0229 */
[----:B------:R-:W-:Y:S01]  /*19140*/  IMAD R20, R20, UR4, RZ ;  /* 0x0000000414147c24 */ /* 0x000fe2000f8e02ff */
[----:B------:R-:W5:Y:S01]  /*19150*/  LD.E.128 R4, desc[UR42][R4.64] ;  /* 0x0000002a04047980 */ /* 0x000f62000c101d00 */
[----:B------:R-:W-:-:S03]  /*19160*/  SHF.R.S32.HI R0, RZ, 0x1f, R21 ;  /* 0x0000001fff007819 */ /* 0x000fc60000011415 */
[----:B------:R-:W5:Y:S01]  /*19170*/  LD.E.128 R28, desc[UR42][R28.64] ;  /* 0x0000002a1c1c7980 */ /* 0x000f62000c101d00 */
[----:B------:R-:W-:-:S03]  /*19180*/  IMAD R41, R37, UR5, R20 ;  /* 0x0000000525297c24 */ /* 0x000fc6000f8e0214 */
[----:B------:R-:W5:Y:S01]  /*19190*/  LD.E.128 R32, desc[UR42][R32.64] ;  /* 0x0000002a20207980 */ /* 0x000f62000c101d00 */
[----:B------:R-:W-:Y:S01]  /*191a0*/  IMAD.WIDE.U32 R2, R37, UR4, R2 ;  /* 0x0000000425027c25 */ /* 0x000fe2000f8e0002 */
[----:B------:R-:W-:Y:S01]  /*191b0*/  ULDC.64 UR4, c[0x0][0xad8] ;  /* 0x0002b60000047ab9 */ /* 0x000fe20000000a00 */
        /* <DEDUP_REMOVED lines=8> */
[----:B------:R-:W-:Y:S02]  /*19240*/  IMAD.IADD R44, R50, 0x1, R56 ;  /* 0x00000001322c7824 */ /* 0x000fe400078e0238 */
        /* <DEDUP_REMOVED lines=19> */
[----:B------:R-:W-:Y:S02]  /*19380*/  @!P2 LEA R40, P4, R43, R20, 0x1 ;  /* 0x000000142b28a211 */ /* 0x000fe400078808ff */
[----:B--2---:R-:W-:Y:S01]  /*19390*/  @!P0 IMAD.WIDE R2, R49, 0x2, R20 ;  /* 0x0000000231028825 */ /* 0x004fe200078e0214 */
[-C--:B------:R-:W-:Y:S02]  /*193a0*/  @!P1 LEA.HI.X R37, R47, R21.reuse, R48, 0x1, P3 ;  /* 0x000000152f259211 */ /* 0x080fe400018f0c30 */
[----:B------:R-:W-:Y:S02]  /*193b0*/  @!P2 LEA.HI.X R41, R43, R21, R46, 0x1, P4 ;  /* 0x000000152b29a211 */ /* 0x000fe400020f0c2e */
[----:B------:R3:W-:Y:S04]  /*193c0*/  @!P0 ST.E.128 desc[UR42][R2.64], R4 ;  /* 0x0000000402008985 */ /* 0x0007e8000c101d2a */
[----:B------:R3:W-:Y:S04]  /*193d0*/  @!P1 ST.E.128 desc[UR42][R36.64], R12 ;  /* 0x0000000c24009985 */ /* 0x0007e8000c101d2a */
[----:B------:R3:W-:Y:S02]  /*193e0*/  @!P2 ST.E.128 desc[UR42][R40.64], R28 ;  /* 0x0000001c2800a985 */ /* 0x0007e4000c101d2a */
.L_x_1471:
[----:B------:R-:W-:Y:S05]  /*193f0*/  BSYNC B1 ;  /* 0x0000000000017941 */ /* 0x000fea0003800000 */
.L_x_1470:
        /* <DEDUP_REMOVED lines=8> */
[----:B----4-:R-:W-:Y:S02]  /*19480*/  @!P2 LEA R6, P0, R47, R4, 0x1 ;  /* 0x000000042f06a211 */ /* 0x010fe400078008ff */
        /* <DEDUP_REMOVED lines=10> */
.L_x_1468:
[----:B------:R-:W2:Y:S01]  /*19530*/  LDL R9, [R1+0x5c] ;  /* 0x00005c0001097983 */ /* 0x000ea20000100800 */
[----:B------:R-:W-:Y:S01]  /*19540*/  ULDC.64 UR4, c[0x0][0xc00] ;  /* 0x0003000000047ab9 */ /* 0x000fe20000000a00 */
[----:B0-----:R-:W2:Y:S01]  /*19550*/  LDC.64 R2, c[0x0][0xc00] ;  /* 0x00030000ff027b82 */ /* 0x001ea20000000a00 */
[----:B------:R-:W-:Y:S01]  /*19560*/  ISETP.NE.U32.AND P0, PT, RZ, UR4, PT ;  /* 0x00000004ff007c0c */ /* 0x000fe2000bf05070 */
[----:B------:R-:W-:-:S03]  /*19570*/  IMAD.MOV.U32 R6, RZ, RZ, RZ ;  /* 0x000000ffff067224 */ /* 0x000fc600078e00ff */
[----:B------:R-:W-:Y:S01]  /*19580*/  ISETP.NE.AND.EX P0, PT, RZ, UR5, PT, P0 ;  /* 0x00000005ff007c0c */ /* 0x000fe2000bf05300 */
[----:B------:R-:W-:Y:S02]  /*19590*/  ULDC.64 UR4, c[0x0][0xc08] ;  /* 0x0003020000047ab9 */ /* 0x000fe40000000a00 */
[----:B------:R-:W-:Y:S01]  /*195a0*/  ISETP.NE.U32.AND P1, PT, RZ, UR4, PT ;  /* 0x00000004ff007c0c */ /* 0x000fe2000bf25070 */
[----:B------:R-:W0:Y:S03]  /*195b0*/  LDC R25, c[0x0][0xbe8] ;  /* 0x0002fa00ff197b82 */ /* 0x000e260000000800 */
[----:B------:R-:W-:-:S13]  /*195c0*/  ISETP.NE.AND.EX P1, PT, RZ, UR5, PT, P1 ;  /* 0x00000005ff007c0c */ /* 0x000fda000bf25310 */
[----:B------:R-:W3:Y:S01]  /*195d0*/  @P1 LDC.64 R4, c[0x0][0xc08] ;  /* 0x00030200ff041b82 */ /* 0x000ee20000000a00 */
[----:B------:R-:W-:Y:S02]  /*195e0*/  ULDC UR4, c[0x0][0xa88] ;  /* 0x0002a20000047ab9 */ /* 0x000fe40000000800 */
[----:B------:R-:W-:Y:S01]  /*195f0*/  IMAD.U32 R0, RZ, RZ, UR4 ;  /* 0x00000004ff007e24 */ /* 0x000fe2000f8e00ff */
[----:B------:R-:W4:Y:S01]  /*19600*/  S2R R8, SR_TID.X ;  /* 0x0000000000087919 */ /* 0x000f220000002100 */
[----:B--2---:R-:W-:-:S04]  /*19610*/  IMAD.WIDE R2, R9, 0x4, R2 ;  /* 0x0000000409027825 */ /* 0x004fc800078e0202 */
[----:B---3--:R-:W-:Y:S01]  /*19620*/  @P1 IMAD.WIDE R4, R9, 0x4, R4 ;  /* 0x0000000409041825 */ /* 0x008fe200078e0204 */
[----:B------:R2:W5:Y:S04]  /*19630*/  @P0 LDG.E R6, desc[UR42][R2.64] ;  /* 0x0000002a02060981 */ /* 0x000568000c1e1900 */
[----:B------:R2:W5:Y:S01]  /*19640*/  @P1 LDG.E R0, desc[UR42][R4.64] ;  /* 0x0000002a04001981 */ /* 0x000562000c1e1900 */
[----:B0-----:R-:W-:Y:S01]  /*19650*/  ISETP.NE.AND P2, PT, R25, 0x1, PT ;  /* 0x000000011900780c */ /* 0x001fe20003f45270 */
[----:B----4-:R-:W-:Y:S01]  /*19660*/  VIADD R30, R8, 0xffffff80 ;  /* 0xffffff80081e7836 */ /* 0x010fe20000000000 */
[----:B------:R-:W-:-:S04]  /*19670*/  SHF.R.S32.HI R7, RZ, 0x1f, R9 ;  /* 0x0000001fff077819 */ /* 0x000fc80000011409 */
[----:B------:R-:W-:-:S07]  /*19680*/  ISETP.GE.AND P3, PT, R30, 0xc0, PT ;  /* 0x000000c01e00780c */ /* 0x000fce0003f66270 */
[----:B------:R-:W0:Y:S01]  /*19690*/  @P2 LDC R27, c[0x0][0xbec] ;  /* 0x0002fb00ff1b2b82 */ /* 0x000e220000000800 */
[----:B--2---:R-:W-:Y:S05]  /*196a0*/  @P1 BRA `(.L_x_1473) ;  /* 0x0000000000101947 */ /* 0x004fea0003800000 */
[----:B------:R-:W-:Y:S05]  /*196b0*/  @!P0 BRA `(.L_x_1473) ;  /* 0x00000000000c8947 */ /* 0x000fea0003800000 */
[----:B------:R-:W2:Y:S04]  /*196c0*/  LDG.E R5, desc[UR42][R2.64] ;  /* 0x0000002a02057981 */ /* 0x000ea8000c1e1900 */
[----:B-----5:R-:W2:Y:S02]  /*196d0*/  LDG.E R0, desc[UR42][R2.64+0x4] ;  /* 0x0000042a02007981 */ /* 0x020ea4000c1e1900 */
[----:B--2---:R-:W-:-:S07]  /*196e0*/  IMAD.IADD R0, R0, 0x1, -R5 ;  /* 0x0000000100007824 */ /* 0x004fce00078e0a05 */
.L_x_1473:
[----:B------:R-:W2:Y:S04]  /*196f0*/  LDL R29, [R1+0x58] ;  /* 0x00005800011d7983 */ /* 0x000ea80000100800 */
[----:B------:R3:W5:Y:S01]  /*19700*/  LDL R28, [R1+0x2c] ;  /* 0x00002c00011c7983 */ /* 0x0007620000100800 */
[----:B------:R-:W-:Y:S01]  /*19710*/  BSSY B1, `(.L_x_1474) ;  /* 0x000002c000017945 */ /* 0x000fe20003800000 */
[----:B------:R-:W-:Y:S02]  /*19720*/  SEL R13, R9, RZ, !P0 ;  /* 0x000000ff090d7207 */ /* 0x000fe40004000000 */
[----:B------:R-:W-:Y:S02]  /*19730*/  SEL R12, R7, RZ, !P0 ;  /* 0x000000ff070c7207 */ /* 0x000fe40004000000 */
[----:B-----5:R-:W-:-:S02]  /*19740*/  SHF.R.S32.HI R11, RZ, 0x1f, R6 ;  /* 0x0000001fff0b7819 */ /* 0x020fc40000011406 */
[----:B--2---:R-:W-:Y:S01]  /*19750*/  SHF.R.S32.HI R10, RZ, 0x1f, R29 ;  /* 0x0000001fff0a7819 */ /* 0x004fe2000001141d */
[----:B---3--:R-:W-:Y:S06]  /*19760*/  @P3 BRA `(.L_x_1475) ;  /* 0x0000000000983947 */ /* 0x008fec0003800000 */
[----:B------:R-:W2:Y:S01]  /*19770*/  LDC R9, c[0x0][0xbe8] ;  /* 0x0002fa00ff097b82 */ /* 0x000ea20000000800 */
[----:B------:R-:W-:Y:S01]  /*19780*/  IADD3 R8, R28, -0x80, R8 ;  /* 0xffffff801c087810 */ /* 0x000fe20007ffe008 */
[----:B--2---:R-:W-:-:S05]  /*19790*/  IMAD R2, R0, R9, RZ ;  /* 0x0000000900027224 */ /* 0x004fca00078e02ff */
[----:B------:R-:W-:-:S13]  /*197a0*/  ISETP.GE.AND P0, PT, R8, R2, PT ;  /* 0x000000020800720c */ /* 0x000fda0003f06270 */
[----:B------:R-:W-:Y:S05]  /*197b0*/  @P0 BRA `(.L_x_1475) ;  /* 0x0000000000840947 */ /* 0x000fea0003800000 */
[----:B------:R-:W-:Y:S01]  /*197c0*/  ISETP.NE.AND P0, PT, R9, 0x1, PT ;  /* 0x000000010900780c */ /* 0x000fe20003f05270 */
[----:B------:R-:W-:Y:S01]  /*197d0*/  ULDC.64 UR4, c[0x0][0xb90] ;  /* 0x0002e40000047ab9 */ /* 0x000fe20000000a00 */
[----:B------:R-:W-:Y:S02]  /*197e0*/  IMAD.MOV.U32 R2, RZ, RZ, R6 ;  /* 0x000000ffff027224 */ /* 0x000fe400078e0006 */
[----:B------:R-:W-:Y:S02]  /*197f0*/  IMAD R7, R10, UR4, RZ ;  /* 0x000000040a077c24 */ /* 0x000fe4000f8e02ff */
[----:B------:R-:W-:Y:S02]  /*19800*/  IMAD.MOV.U32 R3, RZ, RZ, R11 ;  /* 0x000000ffff037224 */ /* 0x000fe400078e000b */
[----:B------:R-:W-:Y:S02]  /*19810*/  IMAD.MOV.U32 R5, RZ, RZ, R8 ;  /* 0x000000ffff057224 */ /* 0x000fe400078e0008 */
[----:B------:R-:W-:-:S03]  /*19820*/  IMAD.WIDE.U32 R2, R29, UR4, R2 ;  /* 0x000000041d027c25 */ /* 0x000fc6000f8e0002 */
[----:B------:R-:W2:Y:S01]  /*19830*/  @P0 LDC R15, c[0x0][0xbec] ;  /* 0x0002fb00ff0f0b82 */ /* 0x000ea20000000800 */
[----:B------:R-:W-:Y:S01]  /*19840*/  IMAD R7, R29, UR5, R7 ;  /* 0x000000051d077c24 */ /* 0x000fe2000f8e0207 */
[----:B------:R-:W-:-:S03]  /*19850*/  ULDC.64 UR4, c[0x0][0xb98] ;  /* 0x0002e60000047ab9 */ /* 0x000fc60000000a00 */
[----:B------:R-:W-:-:S03]  /*19860*/  IMAD.IADD R3, R3, 0x1, R7 ;  /* 0x0000000103037824 */ /* 0x000fc600078e0207 */
[----:B------:R-:W3:Y:S01]  /*19870*/  @P0 LDC R21, c[0x0][0xbf0] ;  /* 0x0002fc00ff150b82 */ /* 0x000ee20000000800 */
[----:B------:R-:W-:-:S04]  /*19880*/  IMAD.WIDE.U32 R2, R13, UR4, R2 ;  /* 0x000000040d027c25 */ /* 0x000fc8000f8e0002 */
[----:B--2---:R-:W-:-:S05]  /*19890*/  @P0 IMAD.HI.U32 R4, R8, R15, RZ ;  /* 0x0000000f08040227 */ /* 0x004fca00078e00ff */
[----:B---3--:R-:W-:Y:S01]  /*198a0*/  @P0 SHF.R.U32.HI R5, RZ, R21, R4 ;  /* 0x00000015ff050219 */ /* 0x008fe20000011604 */
        /* <DEDUP_REMOVED lines=18> */
.L_x_1475:
[----:B------:R-:W-:Y:S05]  /*199d0*/  BSYNC B1 ;  /* 0x0000000000017941 */ /* 0x000fea0003800000 */
.L_x_1474:
[----:B------:R3:W5:Y:S04]  /*199e0*/  LDL R14, [R1+0x68] ;  /* 0x00006800010e7983 */ /* 0x0007680000100800 */
[----:B------:R3:W5:Y:S04]  /*199f0*/  LDL R15, [R1+0x84] ;  /* 0x00008400010f7983 */ /* 0x0007680000100800 */
[----:B------:R3:W5:Y:S04]  /*19a00*/  LDL R20, [R1+0x64] ;  /* 0x0000640001147983 */ /* 0x0007680000100800 */
[----:B------:R3:W5:Y:S04]  /*19a10*/  LDL R21, [R1+0x88] ;  /* 0x0000880001157983 */ /* 0x0007680000100800 */
[----:B------:R3:W5:Y:S01]  /*19a20*/  LDL R24, [R1+0x54] ;  /* 0x0000540001187983 */ /* 0x0007620000100800 */
[--C-:B--2---:R-:W-:Y:S01]  /*19a30*/  SHF.R.S32.HI R4, RZ, 0x1f, R30.reuse ;  /* 0x0000001fff047819 */ /* 0x104fe2000001141e */
[----:B------:R-:W2:Y:S01]  /*19a40*/  @P2 LDC R9, c[0x0][0xbf0] ;  /* 0x0002fc00ff092b82 */ /* 0x000ea20000000800 */
        /* <DEDUP_REMOVED lines=15> */
[----:B------:R-:W-:Y:S02]  /*19b40*/  IMAD.IADD R8, R28, 0x1, R6 ;  /* 0x000000011c087824 */ /* 0x000fe400078e0206 */
[----:B------:R-:W-:-:S02]  /*19b50*/  IMAD R7, R29, UR5, R4 ;  /* 0x000000051d077c24 */ /* 0x000fc4000f8e0204 */
[----:B0-----:R-:W-:-:S04]  /*19b60*/  @P2 IMAD.HI.U32 R4, R8, R27, RZ ;  /* 0x0000001b08042227 */ /* 0x001fc800078e00ff */
[----:B------:R-:W-:Y:S01]  /*19b70*/  IMAD.WIDE.U32 R2, R29, UR4, R2 ;  /* 0x000000041d027c25 */ /* 0x000fe2000f8e0002 */
[----:B------:R-:W-:-:S03]  /*19b80*/  ULDC.64 UR4, c[0x0][0xaf0] ;  /* 0x0002bc0000047ab9 */ /* 0x000fc60000000a00 */
[----:B------:R-:W-:Y:S01]  /*19b90*/  IMAD.MOV.U32 R5, RZ, RZ, R8 ;  /* 0x000000ffff057224 */ /* 0x000fe200078e0008 */
[----:B--2---:R-:W-:Y:S01]  /*19ba0*/  @P2 SHF.R.U32.HI R5, RZ, R9, R4 ;  /* 0x00000009ff052219 */ /* 0x004fe20000011604 */
        /* <DEDUP_REMOVED lines=17> */
[----:B------:R-:W-:Y:S02]  /*19cc0*/  IMAD.IADD R0, R26, 0x1, R28 ;  /* 0x000000011a007824 */ /* 0x000fe400078e021c */
[C---:B------:R-:W-:Y:S02]  /*19cd0*/  IMAD R5, R7.reuse, UR5, R4 ;  /* 0x0000000507057c24 */ /* 0x040fe4000f8e0204 */
[----:B------:R-:W-:Y:S01]  /*19ce0*/  IMAD.WIDE.U32 R2, R7, UR4, R2 ;  /* 0x0000000407027c25 */ /* 0x000fe2000f8e0002 */
[----:B------:R-:W-:Y:S01]  /*19cf0*/  ISETP.GE.AND P0, PT, R0, R25, PT ;  /* 0x000000190000720c */ /* 0x000fe20003f06270 */
[----:B------:R-:W-:-:S02]  /*19d00*/  ULDC.64 UR4, c[0x0][0xa80] ;  /* 0x0002a00000047ab9 */ /* 0x000fc40000000a00 */
[----:B------:R-:W-:Y:S01]  /*19d10*/  IMAD.IADD R3, R3, 0x1, R5 ;  /* 0x0000000103037824 */ /* 0x000fe200078e0205 */
[----:B------:R-:W-:-:S04]  /*19d20*/  LEA R4, P1, R2, UR4, 0x1 ;  /* 0x0000000402047c11 */ /* 0x000fc8000f8208ff */
[----:B------:R-:W-:Y:S02]  /*19d30*/  LEA.HI.X R5, R2, UR5, R3, 0x1, P1 ;  /* 0x0000000502057c11 */ /* 0x000fe400088f0c03 */
[----:B------:R3:W0:Y:S04]  /*19d40*/  SHFL.IDX PT, R2, R4, RZ, 0x1c1f ;  /* 0x001c1fff04027589 */ /* 0x00062800000e0000 */
[----:B------:R3:W2:Y:S01]  /*19d50*/  SHFL.IDX PT, R3, R5, RZ, 0x1c1f ;  /* 0x001c1fff05037589 */ /* 0x0006a200000e0000 */
[----:B------:R-:W-:Y:S05]  /*19d60*/  @P0 BRA `(.L_x_1477) ;  /* 0x0000000000300947 */ /* 0x000fea0003800000 */
[----:B------:R-:W-:Y:S02]  /*19d70*/  ULDC UR4, c[0x0][0xac8] ;  /* 0x0002b20000047ab9 */ /* 0x000fe40000000800 */
[----:B-----5:R-:W-:Y:S02]  /*19d80*/  ISETP.GE.AND P3, PT, R20, UR4, PT ;  /* 0x0000000414007c0c */ /* 0x020fe4000bf66270 */
[----:B------:R-:W-:Y:S02]  /*19d90*/  ISETP.GE.AND P4, PT, R14, UR4, PT ;  /* 0x000000040e007c0c */ /* 0x000fe4000bf86270 */
[----:B------:R-:W-:-:S09]  /*19da0*/  ISETP.GE.AND P2, PT, R24, UR4, PT ;  /* 0x0000000418007c0c */ /* 0x000fd2000bf46270 */
[-C--:B0-----:R-:W-:Y:S02]  /*19db0*/  @!P3 LEA R8, P0, R20, R2.reuse, 0x1 ;  /* 0x000000021408b211 */ /* 0x081fe400078008ff */
[----:B------:R-:W-:Y:S02]  /*19dc0*/  @!P4 LEA R10, P1, R14, R2, 0x1 ;  /* 0x000000020e0ac211 */ /* 0x000fe400078208ff */
[----:B--2---:R-:W-:Y:S01]  /*19dd0*/  @!P2 IMAD.WIDE R6, R24, 0x2, R2 ;  /* 0x000000021806a825 */ /* 0x004fe200078e0202 */
[-C--:B------:R-:W-:Y:S02]  /*19de0*/  @!P3 LEA.HI.X R9, R20, R3.reuse, R21, 0x1, P0 ;  /* 0x000000031409b211 */ /* 0x080fe400000f0c15 */
[----:B------:R-:W-:Y:S02]  /*19df0*/  @!P4 LEA.HI.X R11, R14, R3, R15, 0x1, P1 ;  /* 0x000000030e0bc211 */ /* 0x000fe400008f0c0f */
[----:B------:R4:W-:Y:S04]  /*19e00*/  @!P2 ST.E.128 desc[UR42][R6.64], RZ ;  /* 0x000000ff0600a985 */ /* 0x0009e8000c101d2a */
[----:B------:R4:W-:Y:S04]  /*19e10*/  @!P3 ST.E.128 desc[UR42][R8.64], RZ ;  /* 0x000000ff0800b985 */ /* 0x0009e8000c101d2a */
[----:B------:R4:W-:Y:S02]  /*19e20*/  @!P4 ST.E.128 desc[UR42][R10.64], RZ ;  /* 0x000000ff0a00c985 */ /* 0x0009e4000c101d2a */
.L_x_1477:
[----:B------:R-:W-:Y:S05]  /*19e30*/  BSYNC B1 ;  /* 0x0000000000017941 */ /* 0x000fea0003800000 */
.L_x_1476:
[----:B------:R-:W-:Y:S01]  /*19e40*/  VIADD R0, R0, 0x60 ;  /* 0x0000006000007836 */ /* 0x000fe20000000000 */
[----:B--2---:R2:W1:Y:S04]  /*19e50*/  SHFL.IDX PT, R3, R5, 0x1, 0x1c1f ;  /* 0x003c1f0005037f89 */ /* 0x00446800000e0000 */
[----:B------:R-:W-:Y:S01]  /*19e60*/  ISETP.GE.AND P0, PT, R0, R25, PT ;  /* 0x000000190000720c */ /* 0x000fe20003f06270 */
[----:B0-----:R2:W0:-:S12]  /*19e70*/  SHFL.IDX PT, R2, R4, 0x1, 0x1c1f ;  /* 0x003c1f0004027f89 */ /* 0x00141800000e0000 */
[----:B--2---:R-:W-:Y:S05]  /*19e80*/  @P0 BRA `(.L_x_1472) ;  /* 0x0000000000300947 */ /* 0x004fea0003800000 */
[----:B------:R-:W-:Y:S02]  /*19e90*/  ULDC UR4, c[0x0][0xac8] ;  /* 0x0002b20000047ab9 */ /* 0x000fe40000000800 */
[----:B-----5:R-:W-:Y:S02]  /*19ea0*/  ISETP.GE.AND P3, PT, R20, UR4, PT ;  /* 0x0000000414007c0c */ /* 0x020fe4000bf66270 */
[----:B------:R-:W-:Y:S02]  /*19eb0*/  ISETP.GE.AND P4, PT, R14, UR4, PT ;  /* 0x000000040e007c0c */ /* 0x000fe4000bf86270 */
[----:B------:R-:W-:-:S09]  /*19ec0*/  ISETP.GE.AND P2, PT, R24, UR4, PT ;  /* 0x0000000418007c0c */ /* 0x000fd2000bf46270 */
[-C--:B0---4-:R-:W-:Y:S02]  /*19ed0*/  @!P3 LEA R6, P0, R20, R2.reuse, 0x1 ;  /* 0x000000021406b211 */ /* 0x091fe400078008ff */
[----:B------:R-:W-:Y:S02]  /*19ee0*/  @!P4 LEA R8, P1, R14, R2, 0x1 ;  /* 0x000000020e08c211 */ /* 0x000fe400078208ff */
[----:B-1-3--:R-:W-:Y:S01]  /*19ef0*/  @!P2 IMAD.WIDE R4, R24, 0x2, R2 ;  /* 0x000000021804a825 */ /* 0x00afe200078e0202 */
[-C--:B------:R-:W-:Y:S02]  /*19f00*/  @!P3 LEA.HI.X R7, R20, R3.reuse, R21, 0x1, P0 ;  /* 0x000000031407b211 */ /* 0x080fe400000f0c15 */
[----:B------:R-:W-:Y:S02]  /*19f10*/  @!P4 LEA.HI.X R9, R14, R3, R15, 0x1, P1 ;  /* 0x000000030e09c211 */ /* 0x000fe400008f0c0f */
[----:B------:R2:W-:Y:S04]  /*19f20*/  @!P2 ST.E.128 desc[UR42][R4.64], RZ ;  /* 0x000000ff0400a985 */ /* 0x0005e8000c101d2a */
[----:B------:R2:W-:Y:S04]  /*19f30*/  @!P3 ST.E.128 desc[UR42][R6.64], RZ ;  /* 0x000000ff0600b985 */ /* 0x0005e8000c101d2a */
[----:B------:R2:W-:Y:S02]  /*19f40*/  @!P4 ST.E.128 desc[UR42][R8.64], RZ ;  /* 0x000000ff0800c985 */ /* 0x0005e4000c101d2a */
.L_x_1472:
[----:B------:R-:W-:Y:S05]  /*19f50*/  BSYNC B0 ;  /* 0x0000000000007941 */ /* 0x000fea0003800000 */
.L_x_1467:
[----:B------:R-:W-:Y:S02]  /*19f60*/  ULDC UR4, c[0x0][0xc3c] ;  /* 0x00030f0000047ab9 */ /* 0x000fe40000000800 */
[----:B-1----:R-:W-:-:S13]  /*19f70*/  ISETP.GE.AND P0, PT, R155, UR4, PT ;  /* 0x000000049b007c0c */ /* 0x002fda000bf06270 */
[----:B------:R-:W-:Y:S05]  /*19f80*/  @!P0 BRA `(.L_x_1478) ;  /* 0xfffffe7000808947 */ /* 0x000fea000383ffff */
[----:B------:R-:W-:Y:S05]  /*19f90*/  BRA `(.L_x_1279) ;  /* 0x0000007800507947 */ /* 0x000fea0003800000 */
.L_x_1277:
        /* <DEDUP_REMOVED lines=10> */
[----:B------:R0:W1:Y:S01]  /*1a040*/  @P0 LDS.128 R16, [R2+0x19cd0] ;  /* 0x019cd00002100984 */ /* 0x0000620000000c00 */
[----:B------:R-:W-:Y:S06]  /*1a050*/  @P0 BAR.ARV 0x4, 0x200 ;  /* 0x0108000000000b1d */ /* 0x000fec0000002000 */
[----:B------:R-:W-:Y:S05]  /*1a060*/  @P0 BRA `(.L_x_1479) ;  /* 0x0000000800880947 */ /* 0x000fea0003800000 */
[----:B------:R-:W2:Y:S01]  /*1a070*/  S2R R4, SR_TID.X ;  /* 0x0000000000047919 */ /* 0x000ea20000002100 */
[----:B------:R-:W-:Y:S01]  /*1a080*/  ULDC UR4, c[0x0][0xc3c] ;  /* 0x00030f0000047ab9 */ /* 0x000fe20000000800 */
[----:B------:R-:W3:Y:S01]  /*1a090*/  S2UR UR6, SR_CTAID.X ;  /* 0x00000000000679c3 */ /* 0x000ee20000002500 */
[----:B------:R-:W-:Y:S01]  /*1a0a0*/  ULDC UR5, c[0x0][0xc38] ;  /* 0x00030e0000057ab9 */ /* 0x000fe20000000800 */
[----:B--2---:R-:W-:Y:S01]  /*1a0b0*/  LOP3.LUT R5, R4, 0x1f, RZ, 0xc0, !PT ;  /* 0x0000001f04057812 */ /* 0x004fe200078ec0ff */
[----:B------:R-:W-:-:S03]  /*1a0c0*/  IMAD.MOV.U32 R4, RZ, RZ, RZ ;  /* 0x000000ffff047224 */ /* 0x000fc600078e00ff */
[----:B------:R-:W-:-:S04]  /*1a0d0*/  ISETP.NE.AND P0, PT, R5, 0x1f, PT ;  /* 0x0000001f0500780c */ /* 0x000fc80003f05270 */
[----:B------:R-:W-:-:S13]  /*1a0e0*/  ISETP.GE.OR P1, PT, R5, UR4, !P0 ;  /* 0x0000000405007c0c */ /* 0x000fda000c726670 */
[----:B0-----:R-:W0:Y:S02]  /*1a0f0*/  @!P1 LDC.64 R2, c[0x0][0xc80] ;  /* 0x00032000ff029b82 */ /* 0x001e240000000a00 */
[----:B0-----:R-:W-:-:S05]  /*1a100*/  @!P1 IMAD.WIDE.U32 R2, R5, 0x4, R2 ;  /* 0x0000000405029825 */ /* 0x001fca00078e0002 */
[----:B------:R-:W2:Y:S01]  /*1a110*/  @!P1 LDG.E R4, desc[UR42][R2.64] ;  /* 0x0000002a02049981 */ /* 0x000ea2000c1e1900 */
[C---:B------:R-:W-:Y:S01]  /*1a120*/  ISETP.NE.AND P1, PT, R5.reuse, RZ, PT ;  /* 0x000000ff0500720c */ /* 0x040fe20003f25270 */
[----:B------:R-:W-:Y:S01]  /*1a130*/  UMOV UR4, URZ ;  /* 0x0000003f00047c82 */ /* 0x000fe20008000000 */
[C---:B------:R-:W-:Y:S01]  /*1a140*/  ISETP.GE.U32.AND P2, PT, R5.reuse, 0x2, PT ;  /* 0x000000020500780c */ /* 0x040fe20003f46070 */
[----:B-1----:R-:W-:Y:S01]  /*1a150*/  IMAD.MOV.U32 R16, RZ, RZ, RZ ;  /* 0x000000ffff107224 */ /* 0x002fe200078e00ff */
        /* <DEDUP_REMOVED lines=21> */
[----:B---3--:R-:W-:-:S13]  /*1a2b0*/  ISETP.GT.AND P6, PT, R6, UR6, PT ;  /* 0x0000000606007c0c */ /* 0x008fda000bfc4270 */
[----:B------:R-:W-:Y:S05]  /*1a2c0*/  @P6 BRA `(.L_x_1480) ;  /* 0x00000000009c6947 */ /* 0x000fea0003800000 */
[----:B------:R-:W0:Y:S01]  /*1a2d0*/  LDC R7, c[0x0][0xc3c] ;  /* 0x00030f00ff077b82 */ /* 0x000e220000000800 */
[----:B------:R-:W-:Y:S01]  /*1a2e0*/  IMAD.MOV.U32 R6, RZ, RZ, R3 ;  /* 0x000000ffff067224 */ /* 0x000fe200078e0003 */
[----:B------:R-:W-:Y:S01]  /*1a2f0*/  UMOV UR4, URZ ;  /* 0x0000003f00047c82 */ /* 0x000fe20008000000 */
[----:B------:R-:W-:Y:S01]  /*1a300*/  ULDC UR7, c[0x0][0xc3c] ;  /* 0x00030f0000077ab9 */ /* 0x000fe20000000800 */
[----:B------:R-:W-:-:S05]  /*1a310*/  ULDC UR5, c[0x0][0xc38] ;  /* 0x00030e0000057ab9 */ /* 0x000fca0000000800 */
.L_x_1484:
[----:B------:R-:W-:Y:S01]  /*1a320*/  UIADD3 UR4, UR4, 0x1f, URZ ;  /* 0x0000001f04047890 */ /* 0x000fe2000fffe03f */
[----:B------:R-:W-:-:S05]  /*1a330*/  IMAD.U32 R19, RZ, RZ, UR7 ;  /* 0x00000007ff137e24 */ /* 0x000fca000f8e00ff */
[----:B0-----:R-:W-:-:S13]  /*1a340*/  ISETP.LE.AND P6, PT, R7, UR4, PT ;  /* 0x0000000407007c0c */ /* 0x001fda000bfc3270 */
[----:B------:R-:W-:Y:S05]  /*1a350*/  @P6 BRA `(.L_x_1481) ;  /* 0x0000000400a86947 */ /* 0x000fea0003800000 */
[----:B------:R-:W-:Y:S01]  /*1a360*/  VIADD R8, R5, UR4 ;  /* 0x0000000405087c36 */ /* 0x000fe20008000000 */
[----:B------:R-:W-:Y:S01]  /*1a370*/  BSSY B0, `(.L_x_1482) ;  /* 0x0000007000007945 */ /* 0x000fe20003800000 */
[----:B------:R-:W-:-:S03]  /*1a380*/  IMAD.MOV.U32 R4, RZ, RZ, RZ ;  /* 0x000000ffff047224 */ /* 0x000fc600078e00ff */
[----:B------:R-:W-:-:S13]  /*1a390*/  ISETP.GE.OR P6, PT, R8, R7, !P0 ;  /* 0x000000070800720c */ /* 0x000fda00047c6670 */
[----:B------:R-:W-:Y:S05]  /*1a3a0*/  @P6 BRA `(.L_x_1483) ;  /* 0x00000000000c6947 */ /* 0x000fea0003800000 */
[----:B------:R-:W0:Y:S02]  /*1a3b0*/  LDC.64 R2, c[0x0][0xc80] ;  /* 0x00032000ff027b82 */ /* 0x000e240000000a00 */
[----:B0-----:R-:W-:-:S05]  /*1a3c0*/  IMAD.WIDE R2, R8, 0x4, R2 ;  /* 0x0000000408027825 */ /* 0x001fca00078e0202 */
[----:B------:R0:W5:Y:S02]  /*1a3d0*/  LDG.E R4, desc[UR42][R2.64] ;  /* 0x0000002a02047981 */ /* 0x000164000c1e1900 */
.L_x_1483:
[----:B------:R-:W-:Y:S05]  /*1a3e0*/  BSYNC B0 ;  /* 0x0000000000007941 */ /* 0x000fea0003800000 */
.L_x_1482:
        /* <DEDUP_REMOVED lines=21> */
.L_x_1480:
[----:B------:R-:W-:-:S04]  /*1a540*/  IMAD.IADD R10, R6, 0x1, -R3 ;  /* 0x00000001060a7824 */ /* 0x000fc800078e0a03 */
[----:B------:R-:W-:-:S05]  /*1a550*/  IMAD R2, R7, UR5, R10 ;  /* 0x0000000507027c24 */ /* 0x000fca000f8e020a */
[----:B------:R-:W-:Y:S02]  /*1a560*/  ISETP.GT.AND P0, PT, R2, UR6, PT ;  /* 0x0000000602007c0c */ /* 0x000fe4000bf04270 */
[----:B------:R-:W0:Y:S11]  /*1a570*/  LDC.64 R2, c[0x0][0xc90] ;  /* 0x00032400ff027b82 */ /* 0x000e360000000a00 */
[----:B------:R-:W-:-:S04]  /*1a580*/  VOTE.ANY R11, PT, !P0 ;  /* 0x00000000000b7806 */ /* 0x000fc800040e0100 */
[----:B------:R-:W1:Y:S02]  /*1a590*/  POPC R15, R11 ;  /* 0x0000000b000f7309 */ /* 0x000e640000000000 */
[----:B-1----:R-:W-:-:S04]  /*1a5a0*/  VIADD R19, R15, UR4 ;  /* 0x000000040f137c36 */ /* 0x002fc80008000000 */
[----:B0-----:R-:W-:-:S05]  /*1a5b0*/  IMAD.WIDE R2, R19, 0x4, R2 ;  /* 0x0000000413027825 */ /* 0x001fca00078e0202 */
[----:B------:R-:W2:Y:S01]  /*1a5c0*/  LDG.E R9, desc[UR42][R2.64] ;  /* 0x0000002a02097981 */ /* 0x000ea2000c1e1900 */
[----:B------:R-:W-:-:S03]  /*1a5d0*/  ISETP.NE.AND P0, PT, R11, RZ, PT ;  /* 0x000000ff0b00720c */ /* 0x000fc60003f05270 */
[----:B------:R-:W2:Y:S02]  /*1a5e0*/  SHFL.IDX PT, R4, R4, R15, 0x1f ;  /* 0x00001f0f04047589 */ /* 0x000ea400000e0000 */
[----:B--2---:R-:W-:-:S05]  /*1a5f0*/  IMAD R6, R4, R9, RZ ;  /* 0x0000000904067224 */ /* 0x004fca00078e02ff */
[----:B------:R-:W-:-:S04]  /*1a600*/  IABS R8, R6 ;  /* 0x0000000600087213 */ /* 0x000fc80000000000 */
[----:B------:R-:W0:Y:S08]  /*1a610*/  I2F.RP R12, R8 ;  /* 0x00000008000c7306 */ /* 0x000e300000209400 */
[----:B0-----:R-:W0:Y:S02]  /*1a620*/  MUFU.RCP R12, R12 ;  /* 0x0000000c000c7308 */ /* 0x001e240000001000 */
[----:B0-----:R-:W-:-:S06]  /*1a630*/  VIADD R13, R12, 0xffffffe ;  /* 0x0ffffffe0c0d7836 */ /* 0x001fcc0000000000 */
[----:B------:R-:W0:Y:S02]  /*1a640*/  F2I.FTZ.U32.TRUNC.NTZ R3, R13 ;  /* 0x0000000d00037305 */ /* 0x000e24000021f000 */
[----:B0-----:R-:W-:Y:S01]  /*1a650*/  IMAD.MOV R11, RZ, RZ, -R3 ;  /* 0x000000ffff0b7224 */ /* 0x001fe200078e0a03 */
[----:B------:R-:W-:Y:S06]  /*1a660*/  @!P0 BRA `(.L_x_1485) ;  /* 0x0000000000088947 */ /* 0x000fec0003800000 */
[----:B------:R-:W-:-:S06]  /*1a670*/  VIADD R16, R15, 0xffffffff ;  /* 0xffffffff0f107836 */ /* 0x000fcc0000000000 */
[----:B------:R0:W1:Y:S02]  /*1a680*/  SHFL.IDX PT, R16, R7, R16, 0x1f ;  /* 0x00001f1007107589 */ /* 0x00006400000e0000 */
.L_x_1485:
[----:B-1----:R-:W-:Y:S01]  /*1a690*/  IMAD R16, R16, UR5, R10 ;  /* 0x0000000510107c24 */ /* 0x002fe2000f8e020a */
[----:B------:R-:W-:Y:S01]  /*1a6a0*/  IABS R10, R6 ;  /* 0x00000006000a7213 */ /* 0x000fe20000000000 */
[----:B------:R-:W-:Y:S02]  /*1a6b0*/  IMAD R11, R11, R8, RZ ;  /* 0x000000080b0b7224 */ /* 0x000fe400078e02ff */
[----:B------:R-:W-:Y:S01]  /*1a6c0*/  IMAD.MOV.U32 R2, RZ, RZ, RZ ;  /* 0x000000ffff027224 */ /* 0x000fe200078e00ff */
[----:B0-----:R-:W-:Y:S01]  /*1a6d0*/  IADD3 R7, -R16, UR6, RZ ;  /* 0x0000000610077c10 */ /* 0x001fe2000fffe1ff */
[----:B------:R-:W-:Y:S02]  /*1a6e0*/  IMAD.MOV R10, RZ, RZ, -R10 ;  /* 0x000000ffff0a7224 */ /* 0x000fe400078e0a0a */
        /* <DEDUP_REMOVED lines=14> */
[----:B------:R-:W-:Y:S02]  /*1a7d0*/  IMAD R8, R9, R2, RZ ;  /* 0x0000000209087224 */ /* 0x000fe400078e02ff */
[----:B------:R-:W-:Y:S02]  /*1a7e0*/  IMAD.MOV R2, RZ, RZ, -R2 ;  /* 0x000000ffff027224 */ /* 0x000fe400078e0a02 */
[----:B------:R-:W-:Y:S02]  /*1a7f0*/  IMAD.MOV R10, RZ, RZ, -R8 ;  /* 0x000000ffff0a7224 */ /* 0x000fe400078e0a08 */
[----:B------:R-:W-:Y:S02]  /*1a800*/  IMAD R6, R6, R2, R7 ;  /* 0x0000000206067224 */ /* 0x000fe400078e0207 */
[----:B------:R-:W-:Y:S01]  /*1a810*/  IMAD.MOV.U32 R2, RZ, RZ, RZ ;  /* 0x000000ffff027224 */ /* 0x000fe200078e00ff */
[----:B------:R-:W-:-:S04]  /*1a820*/  VIADDMNMX R9, R10, UR5, R9, PT ;  /* 0x000000050a097c46 */ /* 0x000fc8000b800109 */
[----:B------:R-:W-:-:S04]  /*1a830*/  IABS R10, R9 ;  /* 0x00000009000a7213 */ /* 0x000fc80000000000 */
[----:B------:R-:W0:Y:S08]  /*1a840*/  I2F.RP R11, R10 ;  /* 0x0000000a000b7306 */ /* 0x000e300000209400 */
[----:B0-----:R-:W0:Y:S02]  /*1a850*/  MUFU.RCP R11, R11 ;  /* 0x0000000b000b7308 */ /* 0x001e240000001000 */
[----:B0-----:R-:W-:Y:S01]  /*1a860*/  VIADD R3, R11, 0xffffffe ;  /* 0x0ffffffe0b037836 */ /* 0x001fe20000000000 */
[----:B------:R-:W-:-:S05]  /*1a870*/  IABS R11, R9 ;  /* 0x00000009000b7213 */ /* 0x000fca0000000000 */
[----:B------:R-:W0:Y:S02]  /*1a880*/  F2I.FTZ.U32.TRUNC.NTZ R3, R3 ;  /* 0x0000000300037305 */ /* 0x000e24000021f000 */
[----:B0-----:R-:W-:-:S04]  /*1a890*/  IMAD.MOV R13, RZ, RZ, -R3 ;  /* 0x000000ffff0d7224 */ /* 0x001fc800078e0a03 */
[----:B------:R-:W-:-:S04]  /*1a8a0*/  IMAD R7, R13, R10, RZ ;  /* 0x0000000a0d077224 */ /* 0x000fc800078e02ff */
[----:B------:R-:W-:Y:S01]  /*1a8b0*/  IMAD.HI.U32 R2, R3, R7, R2 ;  /* 0x0000000703027227 */ /* 0x000fe200078e0002 */
[----:B------:R-:W-:-:S03]  /*1a8c0*/  IABS R7, R6 ;  /* 0x0000000600077213 */ /* 0x000fc60000000000 */
[----:B------:R-:W-:Y:S02]  /*1a8d0*/  IMAD.MOV R3, RZ, RZ, -R11 ;  /* 0x000000ffff037224 */ /* 0x000fe400078e0a0b */
        /* <DEDUP_REMOVED lines=8> */
[----:B------:R-:W-:Y:S01]  /*1a960*/  ISETP.GE.AND P2, PT, R3, RZ, PT ;  /* 0x000000ff0300720c */ /* 0x000fe20003f46270 */
[----:B------:R-:W-:-:S06]  /*1a970*/  IMAD.IADD R3, R6, 0x1, R8 ;  /* 0x0000000106037824 */ /* 0x000fcc00078e0208 */
[----:B------:R-:W-:-:S06]  /*1a980*/  @P0 VIADD R2, R2, 0x1 ;  /* 0x0000000102020836 */ /* 0x000fcc0000000000 */
[----:B------:R-:W-:Y:S01]  /*1a990*/  @!P2 IMAD.MOV R2, RZ, RZ, -R2 ;  /* 0x000000ffff02a224 */ /* 0x000fe200078e0a02 */
[----:B------:R-:W-:Y:S01]  /*1a9a0*/  @!P1 LOP3.LUT R2, RZ, R9, RZ, 0x33, !PT ;  /* 0x00000009ff029212 */ /* 0x000fe200078e33ff */
[----:B------:R-:W-:-:S03]  /*1a9b0*/  IMAD.MOV R9, RZ, RZ, -R9 ;  /* 0x000000ffff097224 */ /* 0x000fc600078e0a09 */
[----:B------:R-:W-:Y:S01]  /*1a9c0*/  LOP3.LUT R17, RZ, R2, RZ, 0x33, !PT ;  /* 0x00000002ff117212 */ /* 0x000fe200078e33ff */
[----:B------:R-:W-:-:S04]  /*1a9d0*/  IMAD R18, R2, R9, R3 ;  /* 0x0000000902127224 */ /* 0x000fc800078e0203 */
[----:B------:R-:W-:Y:S01]  /*1a9e0*/  IMAD.IADD R17, R4, 0x1, R17 ;  /* 0x0000000104117824 */ /* 0x000fe200078e0211 */
[----:B------:R-:W-:Y:S06]  /*1a9f0*/  BRA `(.L_x_1486) ;  /* 0x00000000000c7947 */ /* 0x000fec0003800000 */
.L_x_1481:
[----:B------:R-:W-:Y:S02]  /*1aa00*/  IMAD.MOV.U32 R17, RZ, RZ, RZ ;  /* 0x000000ffff117224 */ /* 0x000fe400078e00ff */
[----:B------:R-:W-:Y:S02]  /*1aa10*/  IMAD.U32 R16, RZ, RZ, UR6 ;  /* 0x00000006ff107e24 */ /* 0x000fe4000f8e00ff */
[----:B------:R-:W-:-:S07]  /*1aa20*/  IMAD.MOV.U32 R18, RZ, RZ, RZ ;  /* 0x000000ffff127224 */ /* 0x000fce00078e00ff */
.L_x_1486:
[----:B------:R-:W-:-:S13]  /*1aa30*/  ISETP.NE.AND P0, PT, R5, RZ, PT ;  /* 0x000000ff0500720c */ /* 0x000fda0003f05270 */
[----:B------:R-:W0:Y:S01]  /*1aa40*/  @!P0 S2R R3, SR_CgaCtaId ;  /* 0x0000000000038919 */ /* 0x000e220000008800 */
[----:B------:R-:W-:-:S04]  /*1aa50*/  @!P0 MOV R2, 0x400 ;  /* 0x0000040000028802 */ /* 0x000fc80000000f00 */
[----:B0-----:R-:W-:-:S05]  /*1aa60*/  @!P0 LEA R2, R3, R2, 0x18 ;  /* 0x0000000203028211 */ /* 0x001fca00078ec0ff */
[----:B------:R2:W-:Y:S01]  /*1aa70*/  @!P0 STS.128 [R2+0x19cd0], R16 ;  /* 0x019cd01002008388 */ /* 0x0005e20000000c00 */
[----:B------:R-:W-:Y:S06]  /*1aa80*/  BAR.ARV 0x5, 0x200 ;  /* 0x0148000000007b1d */ /* 0x000fec0000002000 */
.L_x_1479:
[----:B------:R3:W-:Y:S01]  /*1aa90*/  STL [R1+0x44], RZ ;  /* 0x000044ff01007387 */ /* 0x0007e20000100800 */
[----:B------:R-:W-:Y:S01]  /*1aaa0*/  ULDC UR4, c[0x0][0xc3c] ;  /* 0x00030f0000047ab9 */ /* 0x000fe20000000800 */
[----:B------:R-:W-:Y:S01]  /*1aab0*/  IMAD.MOV.U32 R27, RZ, RZ, 0x1 ;  /* 0x00000001ff1b7424 */ /* 0x000fe200078e00ff */
[----:B-1----:R-:W-:Y:S01]  /*1aac0*/  ISETP.GE.AND P0, PT, R19, UR4, PT ;  /* 0x0000000413007c0c */ /* 0x002fe2000bf06270 */
[----:B------:R-:W-:-:S12]  /*1aad0*/  IMAD.MOV.U32 R24, RZ, RZ, RZ ;  /* 0x000000ffff187224 */ /* 0x000fd800078e00ff */
[----:B---3--:R-:W-:Y:S05]  /*1aae0*/  @P0 BRA `(.L_x_1487) ;  /* 0x0000006800800947 */ /* 0x008fea0003800000 */
[----:B------:R-:W1:Y:S01]  /*1aaf0*/  S2R R14, SR_TID.X ;  /* 0x00000000000e7919 */ /* 0x000e620000002100 */
[----:B------:R-:W3:Y:S01]  /*1ab00*/  S2UR UR4, SR_CgaCtaId ;  /* 0x00000000000479c3 */ /* 0x000ee20000008800 */
[----:B------:R-:W-:Y:S01]  /*1ab10*/  IMAD.SHL.U32 R0, R0, 0x800, RZ ;  /* 0x0000080000007824 */ /* 0x000fe200078e00ff */
[----:B------:R-:W-:Y:S01]  /*1ab20*/  MOV R23, 0x400 ;  /* 0x0000040000177802 */ /* 0x000fe20000000f00 */
[----:B------:R-:W-:Y:S01]  /*1ab30*/  BSSY B7, `(.L_x_1487) ;  /* 0x000069b000077945 */ /* 0x000fe20003800000 */
[----:B------:R-:W-:Y:S01]  /*1ab40*/  IMAD.MOV.U32 R28, RZ, RZ, 0x1 ;  /* 0x00000001ff1c7424 */ /* 0x000fe200078e00ff */
[----:B------:R-:W-:Y:S01]  /*1ab50*/  CS2R R24, SRZ ;  /* 0x0000000000187805 */ /* 0x000fe2000001ff00 */
[----:B------:R-:W-:Y:S01]  /*1ab60*/  IMAD.MOV.U32 R27, RZ, RZ, 0x1 ;  /* 0x00000001ff1b7424 */ /* 0x000fe200078e00ff */
[----:B------:R-:W-:Y:S01]  /*1ab70*/  ULDC.64 UR40, c[0x0][0x198] ;  /* 0x0000660000287ab9 */ /* 0x000fe20000000a00 */
[----:B------:R-:W-:Y:S02]  /*1ab80*/  ULOP3.LUT UR39, UR37, 0x2, URZ, 0xfc, !UPT ;  /* 0x0000000225277892 */ /* 0x000fe4000f8efc3f */
[----:B------:R-:W-:Y:S01]  /*1ab90*/  ULOP3.LUT UR36, UR37, 0x1, URZ, 0xfc, !UPT ;  /* 0x0000000125247892 */ /* 0x000fe2000f8efc3f */
[----:B------:R-:W-:Y:S01]  /*1aba0*/  ULDC UR38, c[0x0][0xc] ;  /* 0x0000030000267ab9 */ /* 0x000fe20000000800 */
[C---:B-1----:R-:W-:Y:S01]  /*1abb0*/  IMAD.SHL.U32 R3, R14.reuse, 0x20, RZ ;  /* 0x000000200e037824 */ /* 0x042fe200078e00ff */
[C---:B------:R-:W-:Y:S01]  /*1abc0*/  LOP3.LUT R12, R14.reuse, 0x7f, RZ, 0xc0, !PT ;  /* 0x0000007f0e0c7812 */ /* 0x040fe200078ec0ff */
[C---:B0-2---:R-:W-:Y:S01]  /*1abd0*/  IMAD.SHL.U32 R2, R14.reuse, 0x10, RZ ;  /* 0x000000100e027824 */ /* 0x045fe200078e00ff */
        /* <DEDUP_REMOVED lines=33> */
[----:B------:R-:W-:Y:S01]  /*1adf0*/  SEL R3, R3, 0xffffffc0, !P0 ;  /* 0xffffffc003037807 */ /* 0x000fe20004000000 */
[----:B-1----:R-:W-:-:S04]  /*1ae00*/  IMAD.SHL.U32 R0, R14, 0x40, RZ ;  /* 0x000000400e007824 */ /* 0x002fc800078e00ff */
[----:B------:R0:W-:Y:S01]  /*1ae10*/  STL [R1+0x20], R3 ;  /* 0x0000200301007387 */ /* 0x0001e20000100800 */
[----:B------:R-:W-:-:S03]  /*1ae20*/  LOP3.LUT R0, R0, 0x40, RZ, 0xc0, !PT ;  /* 0x0000004000007812 */ /* 0x000fc600078ec0ff */
[----:B------:R1:W-:Y:S01]  /*1ae30*/  STL [R1+0x44], RZ ;  /* 0x000044ff01007387 */ /* 0x0003e20000100800 */
[----:B------:R-:W-:Y:S01]  /*1ae40*/  LOP3.LUT R0, R4, R0, RZ, 0xfc, !PT ;  /* 0x0000000004007212 */ /* 0x000fe200078efcff */
[----:B------:R-:W-:Y:S01]  /*1ae50*/  IMAD.IADD R0, R23, 0x1, R10 ;  /* 0x0000000117007824 */ /* 0x000fe200078e020a */
[C---:B0-----:R-:W-:Y:S02]  /*1ae60*/  LOP3.LUT R3, R2.reuse, 0x20, RZ, 0xfc, !PT ;  /* 0x0000002002037812 */ /* 0x041fe400078efcff */
[----:B------:R-:W-:Y:S02]  /*1ae70*/  LOP3.LUT R2, R2, 0x40, RZ, 0xfc, !PT ;  /* 0x0000004002027812 */ /* 0x000fe400078efcff */
[----:B------:R1:W-:Y:S05]  /*1ae80*/  STL [R1+0x2c], R0 ;  /* 0x00002c0001007387 */ /* 0x0003ea0000100800 */
.L_x_1621:
[----:B------:R-:W-:Y:S05]  /*1ae90*/  YIELD ;  /* 0x0000000000007946 */ /* 0x000fea0003800000 */
[----:B------:R-:W-:Y:S01]  /*1aea0*/  ULDC.64 UR4, c[0x0][0xa28] ;  /* 0x00028a0000047ab9 */ /* 0x000fe20000000a00 */
[----:B------:R-:W-:Y:S02]  /*1aeb0*/  CS2R R8, SRZ ;  /* 0x0000000000087805 */ /* 0x000fe4000001ff00 */
[----:B------:R-:W-:Y:S01]  /*1aec0*/  ISETP.NE.U32.AND P0, PT, RZ, UR4, PT ;  /* 0x00000004ff007c0c */ /* 0x000fe2000bf05070 */
[----:B0-----:R-:W0:Y:S01]  /*1aed0*/  LDC.64 R4, c[0x0][0xa00] ;  /* 0x00028000ff047b82 */ /* 0x001e220000000a00 */
[----:B------:R-:W-:-:S02]  /*1aee0*/  ULDC.64 UR6, c[0x0][0xa10] ;  /* 0x0002840000067ab9 */ /* 0x000fc40000000a00 */
[----:B------:R-:W-:Y:S01]  /*1aef0*/  ISETP.NE.AND.EX P0, PT, RZ, UR5, PT, P0 ;  /* 0x00000005ff007c0c */ /* 0x000fe2000bf05300 */
[----:B------:R-:W-:-:S12]  /*1af00*/  ULDC.64 UR4, c[0x0][0xa18] ;  /* 0x0002860000047ab9 */ /* 0x000fd80000000a00 */
[----:B-12---:R-:W2:Y:S02]  /*1af10*/  @P0 LDC.64 R2, c[0x0][0xa28] ;  /* 0x00028a00ff020b82 */ /* 0x006ea40000000a00 */
[----:B--2---:R-:W-:-:S05]  /*1af20*/  @P0 IMAD.WIDE R2, R19, 0x4, R2 ;  /* 0x0000000413020825 */ /* 0x004fca00078e0202 */
[----:B------:R2:W3:Y:S01]  /*1af30*/  @P0 LDG.E R9, desc[UR42][R2.64] ;  /* 0x0000002a02090981 */ /* 0x0004e2000c1e1900 */
[----:B------:R-:W-:Y:S01]  /*1af40*/  ISETP.NE.U32.AND P0, PT, RZ, UR4, PT ;  /* 0x00000004ff007c0c */ /* 0x000fe2000bf05070 */
[----:B0-----:R-:W-:Y:S01]  /*1af50*/  IMAD.WIDE R4, R19, 0x4, R4 ;  /* 0x0000000413047825 */ /* 0x001fe200078e0204 */
[----:B------:R-:W-:Y:S02]  /*1af60*/  ISETP.NE.U32.AND P1, PT, RZ, UR6, PT ;  /* 0x00000006ff007c0c */ /* 0x000fe4000bf25070 */
[----:B------:R-:W-:Y:S01]  /*1af70*/  ISETP.NE.AND.EX P2, PT, RZ, UR5, PT, P0 ;  /* 0x00000005ff007c0c */ /* 0x000fe2000bf45300 */
[----:B------:R-:W-:Y:S01]  /*1af80*/  ULDC.64 UR4, c[0x0][0xa00] ;  /* 0x0002800000047ab9 */ /* 0x000fe20000000a00 */
[----:B------:R-:W-:Y:S01]  /*1af90*/  ISETP.NE.AND.EX P1, PT, RZ, UR7, PT, P1 ;  /* 0x00000007ff007c0c */ /* 0x000fe2000bf25310 */
[----:B-1----:R-:W-:Y:S01]  /*1afa0*/  IMAD.MOV.U32 R0, RZ, RZ, RZ ;  /* 0x000000ffff007224 */ /* 0x002fe200078e00ff */
[----:B------:R-:W-:Y:S01]  /*1afb0*/  ISETP.NE.U32.AND P0, PT, RZ, UR4, PT ;  /* 0x00000004ff007c0c */ /* 0x000fe2000bf05070 */
[----:B--2---:R-:W0:Y:S03]  /*1afc0*/  LDC.64 R2, c[0x0][0xa10] ;  /* 0x00028400ff027b82 */ /* 0x004e260000000a00 */
[----:B------:R-:W-:-:S05]  /*1afd0*/  ISETP.NE.AND.EX P0, PT, RZ, UR5, PT, P0 ;  /* 0x00000005ff007c0c */ /* 0x000fca000bf05300 */
[----:B------:R-:W1:Y:S08]  /*1afe0*/  @P2 LDC.64 R6, c[0x0][0xa18] ;  /* 0x00028600ff062b82 */ /* 0x000e700000000a00 */
[----:B------:R-:W2:Y:S01]  /*1aff0*/  @P0 LDG.E R8, desc[UR42][R4.64] ;  /* 0x0000002a04080981 */ /* 0x000ea2000c1e1900 */
[----:B------:R-:W-:Y:S01]  /*1b000*/  ULDC UR4, c[0x0][0x288] ;  /* 0x0000a20000047ab9 */ /* 0x000fe20000000800 */
[----:B0-----:R-:W-:-:S05]  /*1b010*/  IMAD.WIDE R2, R19, 0x4, R2 ;  /* 0x0000000413027825 */ /* 0x001fca00078e0202 */
[----:B------:R-:W5:Y:S01]  /*1b020*/  @P1 LDG.E R0, desc[UR42][R2.64] ;  /* 0x0000002a02001981 */ /* 0x000f62000c1e1900 */
[----:B-1----:R-:W-:-:S03]  /*1b030*/  @P2 IMAD.WIDE R6, R19, 0x4, R6 ;  /* 0x0000000413062825 */ /* 0x002fc600078e0206 */
[----:B--2---:R0:W-:Y:S02]  /*1b040*/  STL [R1+0x30], R8 ;  /* 0x0000300801007387 */ /* 0x0041e40000100800 */
[----:B0-----:R-:W-:Y:S01]  /*1b050*/  IMAD.U32 R8, RZ, RZ, UR4 ;  /* 0x00000004ff087e24 */ /* 0x001fe2000f8e00ff */
[----:B------:R-:W-:-:S05]  /*1b060*/  ULDC.64 UR4, c[0x0][0x418] ;  /* 0x0001060000047ab9 */ /* 0x000fca0000000a00 */
[----:B------:R0:W2:Y:S01]  /*1b070*/  @P2 LDG.E R8, desc[UR42][R6.64] ;  /* 0x0000002a06082981 */ /* 0x0000a2000c1e1900 */
[----:B------:R-:W-:-:S03]  /*1b080*/  UISETP.NE.U32.AND UP0, UPT, UR4, URZ, UPT ;  /* 0x0000003f0400728c */ /* 0x000fc6000bf05070 */
[----:B------:R-:W-:Y:S01]  /*1b090*/  ULDC UR4, c[0x0][0x424] ;  /* 0x0001090000047ab9 */ /* 0x000fe20000000800 */
[----:B------:R-:W-:-:S03]  /*1b0a0*/  UISETP.NE.AND.EX UP0, UPT, UR5, URZ, UPT, UP0 ;  /* 0x0000003f0500728c */ /* 0x000fc6000bf05300 */
[----:B------:R-:W-:Y:S01]  /*1b0b0*/  ULDC UR5, c[0x0][0x2f0] ;  /* 0x0000bc0000057ab9 */ /* 0x000fe20000000800 */
[----:B------:R-:W-:-:S04]  /*1b0c0*/  USEL UR4, UR4, 0x1, UP0 ;  /* 0x0000000104047887 */ /* 0x000fc80008000000 */
[----:B------:R-:W-:-:S03]  /*1b0d0*/  UIMAD UR4, UR4, UR5, URZ ;  /* 0x00000005040472a4 */ /* 0x000fc6000f8e023f */
[----:B------:R-:W-:Y:S02]  /*1b0e0*/  ULDC UR5, c[0x0][0x348] ;  /* 0x0000d20000057ab9 */ /* 0x000fe40000000800 */
[----:B0-----:R-:W-:Y:S02]  /*1b0f0*/  IMAD.U32 R7, RZ, RZ, UR5 ;  /* 0x00000005ff077e24 */ /* 0x001fe4000f8e00ff */
[----:B------:R-:W-:Y:S01]  /*1b100*/  IMAD.U32 R6, RZ, RZ, UR4 ;  /* 0x00000004ff067e24 */ /* 0x000fe2000f8e00ff */
[----:B--2---:R0:W-:Y:S04]  /*1b110*/  STL [R1+0x28], R8 ;  /* 0x0000280801007387 */ /* 0x0041e80000100800 */
[----:B---3--:R0:W-:Y:S01]  /*1b120*/  STL [R1+0x8], R9 ;  /* 0x0000080901007387 */ /* 0x0081e20000100800 */
[----:B------:R-:W-:Y:S01]  /*1b130*/  IMAD.MOV.U32 R10, RZ, RZ, R8 ;  /* 0x000000ffff0a7224 */ /* 0x000fe200078e0008 */
[----:B------:R-:W-:Y:S06]  /*1b140*/  @P2 BRA `(.L_x_1488) ;  /* 0x0000000000142947 */ /* 0x000fec0003800000 */
[----:B------:R-:W-:Y:S05]  /*1b150*/  @!P0 BRA `(.L_x_1488) ;  /* 0x0000000000108947 */ /* 0x000fea0003800000 */
[----:B0-----:R-:W2:Y:S04]  /*1b160*/  LDG.E R8, desc[UR42][R4.64] ;  /* 0x0000002a04087981 */ /* 0x001ea8000c1e1900 */
[----:B------:R-:W2:Y:S02]  /*1b170*/  LDG.E R4, desc[UR42][R4.64+0x4] ;  /* 0x0000042a04047981 */ /* 0x000ea4000c1e1900 */
[----:B--2---:R-:W-:-:S05]  /*1b180*/  IMAD.IADD R10, R4, 0x1, -R8 ;  /* 0x00000001040a7824 */ /* 0x004fca00078e0a08 */
[----:B------:R1:W-:Y:S02]  /*1b190*/  STL [R1+0x28], R10 ;  /* 0x0000280a01007387 */ /* 0x0003e40000100800 */
.L_x_1488:
[----:B------:R-:W-:Y:S02]  /*1b1a0*/  ULDC.64 UR4, c[0x0][0xa20] ;  /* 0x0002880000047ab9 */ /* 0x000fe40000000a00 */
[----:B------:R-:W-:-:S04]  /*1b1b0*/  ISETP.NE.U32.AND P0, PT, RZ, UR4, PT ;  /* 0x00000004ff007c0c */ /* 0x000fc8000bf05070 */
[----:B------:R-:W-:-:S13]  /*1b1c0*/  ISETP.NE.AND.EX P0, PT, RZ, UR5, PT, P0 ;  /* 0x00000005ff007c0c */ /* 0x000fda000bf05300 */
[----:B------:R-:W-:Y:S05]  /*1b1d0*/  @!P0 BRA `(.L_x_1489) ;  /* 0x0000000000108947 */ /* 0x000fea0003800000 */
[----:B------:R-:W2:Y:S02]  /*1b1e0*/  LDC.64 R4, c[0x0][0xa20] ;  /* 0x00028800ff047b82 */ /* 0x000ea40000000a00 */
[----:B--2---:R-:W-:-:S05]  /*1b1f0*/  IMAD.WIDE R4, R19, 0x4, R4 ;  /* 0x0000000413047825 */ /* 0x004fca00078e0204 */
[----:B------:R2:W5:Y:S01]  /*1b200*/  LDG.E R6, desc[UR42][R4.64] ;  /* 0x0000002a04067981 */ /* 0x000562000c1e1900 */
[----:B------:R-:W-:Y:S05]  /*1b210*/  BRA `(.L_x_1490) ;  /* 0x0000000000247947 */ /* 0x000fea0003800000 */
.L_x_1489:
[----:B------:R-:W-:Y:S02]  /*1b220*/  ULDC.64 UR4, c[0x0][0xa08] ;  /* 0x0002820000047ab9 */ /* 0x000fe40000000a00 */
[----:B------:R-:W-:-:S04]  /*1b230*/  ISETP.NE.U32.AND P0, PT, RZ, UR4, PT ;  /* 0x00000004ff007c0c */ /* 0x000fc8000bf05070 */
[----:B------:R-:W-:-:S13]  /*1b240*/  ISETP.NE.AND.EX P0, PT, RZ, UR5, PT, P0 ;  /* 0x00000005ff007c0c */ /* 0x000fda000bf05300 */
[----:B------:R-:W-:Y:S05]  /*1b250*/  @!P0 BRA `(.L_x_1490) ;  /* 0x0000000000148947 */ /* 0x000fea0003800000 */
[----:B------:R-:W2:Y:S02]  /*1b260*/  LDC.64 R4, c[0x0][0xa08] ;  /* 0x00028200ff047b82 */ /* 0x000ea40000000a00 */
[----:B--2---:R-:W-:-:S05]  /*1b270*/  IMAD.WIDE R4, R19, 0x4, R4 ;  /* 0x0000000413047825 */ /* 0x004fca00078e0204 */
[----:B------:R-:W2:Y:S04]  /*1b280*/  LDG.E R6, desc[UR42][R4.64] ;  /* 0x0000002a04067981 */ /* 0x000ea8000c1e1900 */
[----:B------:R-:W2:Y:S02]  /*1b290*/  LDG.E R4, desc[UR42][R4.64+0x4] ;  /* 0x0000042a04047981 */ /* 0x000ea4000c1e1900 */
[----:B--2---:R-:W-:-:S07]  /*1b2a0*/  IMAD.IADD R6, R4, 0x1, -R6 ;  /* 0x0000000104067824 */ /* 0x004fce00078e0a06 */
.L_x_1490:
[----:B--2---:R-:W2:Y:S04]  /*1b2b0*/  @P1 LDG.E R4, desc[UR42][R2.64] ;  /* 0x0000002a02041981 */ /* 0x004ea8000c1e1900 */
[----:B------:R3:W2:Y:S01]  /*1b2c0*/  @P1 LDG.E R5, desc[UR42][R2.64+0x4] ;  /* 0x0000042a02051981 */ /* 0x0006a2000c1e1900 */
[----:B------:R-:W-:Y:S02]  /*1b2d0*/  IMAD R17, R17, 0xc0, RZ ;  /* 0x000000c011117824 */ /* 0x000fe400078e02ff */
[----:B-----5:R-:W-:Y:S02]  /*1b2e0*/  IMAD.IADD R6, R6, 0x1, -R9 ;  /* 0x0000000106067824 */ /* 0x020fe400078e0a09 */
[----:B0-----:R-:W-:Y:S01]  /*1b2f0*/  VIADD R8, R17, 0xbf ;  /* 0x000000bf11087836 */ /* 0x001fe20000000000 */
[----:B---3--:R-:W0:Y:S02]  /*1b300*/  LDC R2, c[0x0][0x448] ;  /* 0x00011200ff027b82 */ /* 0x008e240000000800 */
[----:B0-----:R-:W-:-:S13]  /*1b310*/  ISETP.NE.AND P2, PT, R2, 0x1, PT ;  /* 0x000000010200780c */ /* 0x001fda0003f45270 */
[----:B------:R-:W0:Y:S08]  /*1b320*/  @P2 LDC R3, c[0x0][0x44c] ;  /* 0x00011300ff032b82 */ /* 0x000e300000000800 */
[----:B------:R-:W3:Y:S01]  /*1b330*/  @P2 LDC R2, c[0x0][0x450] ;  /* 0x00011400ff022b82 */ /* 0x000ee20000000800 */
[----:B0-----:R-:W-:-:S05]  /*1b340*/  @P2 IMAD.HI.U32 R3, R8, R3, RZ ;  /* 0x0000000308032227 */ /* 0x001fca00078e00ff */
[----:B---3--:R-:W-:Y:S01]  /*1b350*/  @P2 SHF.R.U32.HI R8, RZ, R2, R3 ;  /* 0x00000002ff082219 */ /* 0x008fe20000011603 */
[----:B--2---:R-:W-:-:S04]  /*1b360*/  @P1 IMAD.IADD R7, R5, 0x1, -R4 ;  /* 0x0000000105071824 */ /* 0x004fc800078e0a04 */
[----:B------:R-:W-:-:S04]  /*1b370*/  IMAD.IADD R26, R6, 0x1, R7 ;  /* 0x00000001061a7824 */ /* 0x000fc800078e0207 */
[C---:B------:R-:W-:Y:S01]  /*1b380*/  VIADD R29, R26.reuse, 0x7f ;  /* 0x0000007f1a1d7836 */ /* 0x040fe20000000000 */
[----:B------:R-:W-:-:S04]  /*1b390*/  IADD3 R21, R26, 0x1, -R10 ;  /* 0x000000011a157810 */ /* 0x000fc80007ffe80a */
[----:B------:R-:W-:Y:S01]  /*1b3a0*/  SHF.R.S32.HI R2, RZ, 0x1f, R29 ;  /* 0x0000001fff027819 */ /* 0x000fe2000001141d */
[----:B------:R-:W-:-:S03]  /*1b3b0*/  IMAD.IADD R8, R21, 0x1, R8 ;  /* 0x0000000115087824 */ /* 0x000fc600078e0208 */
[----:B------:R-:W-:Y:S02]  /*1b3c0*/  LEA.HI R29, R2, R29, RZ, 0x7 ;  /* 0x0000001d021d7211 */ /* 0x000fe400078f38ff */
[----:B------:R-:W0:Y:S02]  /*1b3d0*/  LDC.64 R2, c[0x0][0x9e0] ;  /* 0x00027800ff027b82 */ /* 0x000e240000000a00 */
[----:B------:R-:W-:Y:S02]  /*1b3e0*/  SHF.R.S32.HI R29, RZ, 0x7, R29 ;  /* 0x00000007ff1d7819 */ /* 0x000fe4000001141d */
[----:B0-----:R-:W-:Y:S01]  /*1b3f0*/  ISETP.GE.AND P3, PT, R3, 0x1, PT ;  /* 0x000000010300780c */ /* 0x001fe20003f66270 */
[----:B------:R-:W-:-:S12]  /*1b400*/  IMAD.IADD R2, R8, 0x1, R2 ;  /* 0x0000000108027824 */ /* 0x000fd800078e0202 */
[----:B------:R-:W-:Y:S05]  /*1b410*/  @!P3 BRA `(.L_x_1491) ;  /* 0x000000000048b947 */ /* 0x000fea0003800000 */
        /* <DEDUP_REMOVED lines=11> */
.L_x_1493:
[----:B------:R-:W-:-:S13]  /*1b4d0*/  ISETP.NE.AND P0, PT, R3, 0x1, PT ;  /* 0x000000010300780c */ /* 0x000fda0003f05270 */
[----:B------:R-:W0:Y:S02]  /*1b4e0*/  @P0 LDC.64 R4, c[0x0][0x9e8] ;  /* 0x00027a00ff040b82 */ /* 0x000e240000000a00 */
[----:B0-----:R-:W-:-:S05]  /*1b4f0*/  @P0 IMAD.HI.U32 R4, R9, R4, RZ ;  /* 0x0000000409040227 */ /* 0x001fca00078e00ff */
[----:B------:R-:W-:-:S07]  /*1b500*/  @P0 SHF.R.U32.HI R9, RZ, R5, R4 ;  /* 0x00000005ff090219 */ /* 0x000fce0000011604 */
.L_x_1494:
[----:B------:R-:W-:Y:S05]  /*1b510*/  BSYNC B0 ;  /* 0x0000000000007941 */ /* 0x000fea0003800000 */
.L_x_1492:
[----:B------:R-:W-:-:S05]  /*1b520*/  IMAD R9, R9, R3, R3 ;  /* 0x0000000309097224 */ /* 0x000fca00078e0203 */
[----:B------:R-:W-:-:S07]  /*1b530*/  VIMNMX R2, R2, R9, PT ;  /* 0x0000000902027248 */ /* 0x000fce0003fe0100 */
.L_x_1491:
[----:B------:R-:W0:Y:S01]  /*1b540*/  @P2 LDC R5, c[0x0][0x44c] ;  /* 0x00011300ff052b82 */ /* 0x000e220000000800 */
[----:B------:R-:W-:Y:S01]  /*1b550*/  IMAD.MOV.U32 R4, RZ, RZ, R17 ;  /* 0x000000ffff047224 */ /* 0x000fe200078e0011 */
[----:B------:R-:W-:Y:S01]  /*1b560*/  ULDC UR4, c[0x0][0x9dc] ;  /* 0x0002770000047ab9 */ /* 0x000fe20000000800 */
[----:B------:R-:W-:-:S05]  /*1b570*/  IMAD.IADD R20, R26, 0x1, -R10 ;  /* 0x000000011a147824 */ /* 0x000fca00078e0a0a */
[----:B------:R-:W2:Y:S01]  /*1b580*/  @P2 LDC R8, c[0x0][0x450] ;  /* 0x00011400ff082b82 */ /* 0x000ea20000000800 */
[----:B0-----:R-:W-:-:S05]  /*1b590*/  @P2 IMAD.HI.U32 R5, R17, R5, RZ ;  /* 0x0000000511052227 */ /* 0x001fca00078e00ff */
[----:B--2---:R-:W-:-:S05]  /*1b5a0*/  @P2 SHF.R.U32.HI R4, RZ, R8, R5 ;  /* 0x00000008ff042219 */ /* 0x004fca0000011605 */
        /* <DEDUP_REMOVED lines=13> */
.L_x_1497:
[----:B------:R-:W-:-:S13]  /*1b680*/  ISETP.NE.AND P0, PT, R3, 0x1, PT ;  /* 0x000000010300780c */ /* 0x000fda0003f05270 */
[----:B------:R-:W0:Y:S02]  /*1b690*/  @P0 LDC.64 R4, c[0x0][0x9e8] ;  /* 0x00027a00ff040b82 */ /* 0x000e240000000a00 */
[----:B0-----:R-:W-:-:S05]  /*1b6a0*/  @P0 IMAD.HI.U32 R4, R9, R4, RZ ;  /* 0x0000000409040227 */ /* 0x001fca00078e00ff */
[----:B------:R-:W-:-:S07]  /*1b6b0*/  @P0 SHF.R.U32.HI R9, RZ, R5, R4 ;  /* 0x00000005ff090219 */ /* 0x000fce0000011604 */
.L_x_1498:
[----:B------:R-:W-:Y:S05]  /*1b6c0*/  BSYNC B0 ;  /* 0x0000000000007941 */ /* 0x000fea0003800000 */
.L_x_1496:
[----:B------:R-:W-:-:S05]  /*1b6d0*/  IMAD R3, R9, R3, RZ ;  /* 0x0000000309037224 */ /* 0x000fca00078e02ff */
[----:B------:R-:W-:-:S07]  /*1b6e0*/  VIMNMX R8, R8, R3, !PT ;  /* 0x0000000308087248 */ /* 0x000fce0007fe0100 */
.L_x_1495:
[----:B------:R-:W-:Y:S01]  /*1b6f0*/  VIADD R2, R2, 0x7f ;  /* 0x0000007f02027836 */ /* 0x000fe20000000000 */
[----:B------:R-:W-:Y:S04]  /*1b700*/  BSSY B0, `(.L_x_1499) ;  /* 0x0000157000007945 */ /* 0x000fe80003800000 */
[----:B------:R-:W-:-:S04]  /*1b710*/  SHF.R.S32.HI R3, RZ, 0x1f, R2 ;  /* 0x0000001fff037819 */ /* 0x000fc80000011402 */
[----:B------:R-:W-:Y:S02]  /*1b720*/  LEA.HI R3, R3, R2, RZ, 0x7 ;  /* 0x0000000203037211 */ /* 0x000fe400078f38ff */
[----:B------:R-:W-:Y:S02]  /*1b730*/  SHF.R.S32.HI R2, RZ, 0x1f, R8 ;  /* 0x0000001fff027819 */ /* 0x000fe40000011408 */
[----:B------:R-:W-:Y:S02]  /*1b740*/  SHF.R.S32.HI R3, RZ, 0x7, R3 ;  /* 0x00000007ff037819 */ /* 0x000fe40000011403 */
[----:B------:R-:W-:Y:S02]  /*1b750*/  LEA.HI R2, R2, R8, RZ, 0x7 ;  /* 0x0000000802027211 */ /* 0x000fe400078f38ff */
[----:B------:R-:W-:Y:S02]  /*1b760*/  VIMNMX R3, R29, R3, PT ;  /* 0x000000031d037248 */ /* 0x000fe40003fe0100 */
[----:B------:R-:W-:-:S03]  /*1b770*/  SHF.R.S32.HI R2, RZ, 0x7, R2 ;  /* 0x00000007ff027819 */ /* 0x000fc60000011402 */
[----:B------:R-:W-:Y:S01]  /*1b780*/  IMAD R3, R3, 0x80, -R6 ;  /* 0x0000008003037824 */ /* 0x000fe200078e0a06 */
[----:B------:R-:W-:-:S04]  /*1b790*/  VIMNMX R2, RZ, R2, !PT ;  /* 0x00000002ff027248 */ /* 0x000fc80007fe0100 */
[----:B------:R-:W-:Y:S01]  /*1b7a0*/  VIMNMX R3, R3, R7, PT ;  /* 0x0000000703037248 */ /* 0x000fe20003fe0100 */
[----:B------:R-:W-:-:S05]  /*1b7b0*/  IMAD R2, R2, 0x80, -R6 ;  /* 0x0000008002027824 */ /* 0x000fca00078e0a06 */
[----:B------:R-:W-:-:S04]  /*1b7c0*/  VIMNMX R4, RZ, R2, !PT ;  /* 0x00000002ff047248 */ /* 0x000fc80007fe0100 */
[----:B------:R-:W-:Y:S02]  /*1b7d0*/  ISETP.GT.AND P0, PT, R3, R4, PT ;  /* 0x000000040300720c */ /* 0x000fe40003f04270 */
[----:B------:R-:W-:-:S11]  /*1b7e0*/  SHF.R.U32.HI R4, RZ, 0x7, R4 ;  /* 0x00000007ff047819 */ /* 0x000fd60000011604 */
[----:B------:R-:W-:-:S05]  /*1b7f0*/  @P0 VIADD R2, R3, 0x7f ;  /* 0x0000007f03020836 */ /* 0x000fca0000000000 */
[----:B------:R-:W-:-:S04]  /*1b800*/  @P0 SHF.R.S32.HI R3, RZ, 0x1f, R2 ;  /* 0x0000001fff030819 */ /* 0x000fc80000011402 */
[----:B------:R-:W-:Y:S01]  /*1b810*/  @P0 LEA.HI R2, R3, R2, RZ, 0x7 ;  /* 0x0000000203020211 */ /* 0x000fe200078f38ff */
[----:B------:R-:W-:-:S03]  /*1b820*/  IMAD.MOV.U32 R3, RZ, RZ, R4 ;  /* 0x000000ffff037224 */ /* 0x000fc600078e0004 */
        /* <DEDUP_REMOVED lines=11> */
.L_x_1669:
[----:B--2---:R-:W-:Y:S02]  /*1b8e0*/  ISETP.NE.AND P0, PT, R14, RZ, PT ;  /* 0x000000ff0e00720c */ /* 0x004fe40003f05270 */
[----:B------:R-:W-:-:S11]  /*1b8f0*/  PLOP3.LUT P6, PT, PT, PT, PT, 0x8, 0x0 ;  /* 0x000000000000781c */ /* 0x000fd60003fce170 */
[----:B------:R-:W-:Y:S05]  /*1b900*/  @P0 BRA `(.L_x_1502) ;  /* 0x00000000000c0947 */ /* 0x000fea0003800000 */
[----:B------:R-:W-:-:S03]  /*1b910*/  UMOV UR4, 0xffffffff ;  /* 0xffffffff00047882 */ /* 0x000fc60000000000 */
[----:B------:R-:W-:Y:S05]  /*1b920*/  BRA.DIV UR4, `(.L_x_1503) ;  /* 0x0000006a04f47947 */ /* 0x000fea000b800000 */
[----:B------:R-:W-:-:S13]  /*1b930*/  ELECT P6, URZ, PT ;  /* 0x00000000003f782f */ /* 0x000fda00038c0000 */
.L_x_1502:
        /* <DEDUP_REMOVED lines=9> */
.L_x_1672:
[----:B------:R-:W-:Y:S05]  /*1b9d0*/  BSYNC B1 ;  /* 0x0000000000017941 */ /* 0x000fea0003800000 */
.L_x_1504:
[----:B------:R-:W-:Y:S04]  /*1b9e0*/  BSSY B1, `(.L_x_1506) ;  /* 0x000008b000017945 */ /* 0x000fe80003800000 */
[----:B------:R-:W-:Y:S05]  /*1b9f0*/  @!P6 BRA `(.L_x_1507) ;  /* 0x000000080024e947 */ /* 0x000fea0003800000 */
[----:B------:R-:W-:Y:S01]  /*1ba00*/  IMAD R9, R25, 0x8, R23 ;  /* 0x0000000819097824 */ /* 0x000fe200078e0217 */
[----:B------:R-:W-:Y:S01]  /*1ba10*/  SHF.L.U32 R8, R28, 0x1f, RZ ;  /* 0x0000001f1c087819 */ /* 0x000fe200000006ff */
[----:B------:R-:W2:Y:S01]  /*1ba20*/  S2R R6, SR_TID.X ;  /* 0x0000000000067919 */ /* 0x000ea20000002100 */
[----:B------:R-:W-:Y:S02]  /*1ba30*/  BSSY B2, `(.L_x_1508) ;  /* 0x0000005000027945 */ /* 0x000fe40003800000 */
[----:B------:R-:W3:Y:S01]  /*1ba40*/  SYNCS.PHASECHK.TRANS64.TRYWAIT P0, [R9+URZ+0x19ca0], R8 ;  /* 0x019ca008090075a7 */ /* 0x000ee2000800017f */
[----:B--2---:R-:W-:-:S04]  /*1ba50*/  LOP3.LUT R6, R6, 0x7f, RZ, 0xc0, !PT ;  /* 0x0000007f06067812 */ /* 0x004fc800078ec0ff */
[----:B------:R-:W-:Y:S01]  /*1ba60*/  ISETP.NE.AND P1, PT, R6, RZ, PT ;  /* 0x000000ff0600720c */ /* 0x000fe20003f25270 */
[----:B---3--:R-:W-:-:S12]  /*1ba70*/  @!P0 BRA `(.L_x_1509) ;  /* 0x0000006800d48947 */ /* 0x008fd80003800000 */
.L_x_1673:
[----:B------:R-:W-:Y:S05]  /*1ba80*/  BSYNC B2 ;  /* 0x0000000000027941 */ /* 0x000fea0003800000 */
.L_x_1508:
[----:B------:R-:W-:Y:S04]  /*1ba90*/  BSSY B2, `(.L_x_1510) ;  /* 0x0000009000027945 */ /* 0x000fe80003800000 */
[----:B------:R-:W-:Y:S05]  /*1baa0*/  @P1 BRA `(.L_x_1511) ;  /* 0x00000000001c1947 */ /* 0x000fea0003800000 */
[----:B0-----:R-:W0:Y:S02]  /*1bab0*/  S2R R5, SR_TID.X ;  /* 0x0000000000057919 */ /* 0x001e240000002100 */
[----:B0-----:R-:W-:Y:S01]  /*1bac0*/  LOP3.LUT R6, R5, 0x1f, RZ, 0xc0, !PT ;  /* 0x0000001f05067812 */ /* 0x001fe200078ec0ff */
[----:B------:R-:W-:-:S03]  /*1bad0*/  IMAD.MOV.U32 R5, RZ, RZ, 0x3000 ;  /* 0x00003000ff057424 */ /* 0x000fc600078e00ff */
[----:B------:R-:W-:Y:S01]  /*1bae0*/  ISETP.NE.AND P0, PT, R6, RZ, PT ;  /* 0x000000ff0600720c */ /* 0x000fe20003f05270 */
[----:B------:R3:W-:-:S12]  /*1baf0*/  SYNCS.ARRIVE.TRANS64 RZ, [R9+URZ+0x19c90], R5 ;  /* 0x019c900509ff79a7 */ /* 0x0007d8000800003f */
[----:B---3--:R-:W-:Y:S05]  /*1bb00*/  @!P0 BRA `(.L_x_1511) ;  /* 0x0000000000048947 */ /* 0x008fea0003800000 */
[----:B------:R-:W-:Y:S01]  /*1bb10*/  BPT.TRAP 0x1 ;  /* 0x000000040000795c */ /* 0x000fe20000300000 */
.L_x_1511:
[----:B------:R-:W-:Y:S05]  /*1bb20*/  BSYNC B2 ;  /* 0x0000000000027941 */ /* 0x000fea0003800000 */
.L_x_1510:
        /* <DEDUP_REMOVED lines=10> */
[----:B-1----:R-:W-:Y:S01]  /*1bbd0*/  VIADD R10, R7, 0x13800 ;  /* 0x00013800070a7836 */ /* 0x002fe20000000000 */
[----:B------:R-:W-:-:S09]  /*1bbe0*/  UMOV UR7, 0x12f00000 ;  /* 0x12f0000000077882 */ /* 0x000fd20000000000 */
.L_x_1512:
        /* <DEDUP_REMOVED lines=16> */
.L_x_1513:
        /* <DEDUP_REMOVED lines=16> */
.L_x_1514:
        /* <DEDUP_REMOVED lines=13> */
.L_x_1674:
[----:B------:R-:W-:Y:S05]  /*1bec0*/  BSYNC B2 ;  /* 0x0000000000027941 */ /* 0x000fea0003800000 */
.L_x_1515:
[----:B------:R-:W-:Y:S01]  /*1bed0*/  BSSY B2, `(.L_x_1517) ;  /* 0x000000b000027945 */ /* 0x000fe20003800000 */
[----:B------:R-:W-:Y:S02]  /*1bee0*/  IMAD.MOV.U32 R10, RZ, RZ, 0x0 ;  /* 0x00000000ff0a7424 */ /* 0x000fe400078e00ff */
[----:B------:R-:W-:Y:S01]  /*1bef0*/  IMAD.MOV.U32 R11, RZ, RZ, 0x12f00000 ;  /* 0x12f00000ff0b7424 */ /* 0x000fe200078e00ff */
[----:B------:R-:W-:Y:S06]  /*1bf00*/  @P1 BRA `(.L_x_1518) ;  /* 0x00000000001c1947 */ /* 0x000fec0003800000 */
[----:B------:R-:W1:Y:S02]  /*1bf10*/  S2R R5, SR_TID.X ;  /* 0x0000000000057919 */ /* 0x000e640000002100 */
[----:B-1----:R-:W-:Y:S01]  /*1bf20*/  LOP3.LUT R15, R5, 0x1f, RZ, 0xc0, !PT ;  /* 0x0000001f050f7812 */ /* 0x002fe200078ec0ff */
[----:B------:R-:W-:-:S03]  /*1bf30*/  IMAD.MOV.U32 R5, RZ, RZ, 0x3000 ;  /* 0x00003000ff057424 */ /* 0x000fc600078e00ff */
[----:B------:R-:W-:Y:S01]  /*1bf40*/  ISETP.NE.AND P0, PT, R15, RZ, PT ;  /* 0x000000ff0f00720c */ /* 0x000fe20003f05270 */
[----:B------:R1:W-:-:S12]  /*1bf50*/  SYNCS.ARRIVE.TRANS64 RZ, [R9+URZ+0x19cb0], R5 ;  /* 0x019cb00509ff79a7 */ /* 0x0003d8000800003f */
[----:B-1----:R-:W-:Y:S05]  /*1bf60*/  @!P0 BRA `(.L_x_1518) ;  /* 0x0000000000048947 */ /* 0x002fea0003800000 */
[----:B------:R-:W-:Y:S01]  /*1bf70*/  BPT.TRAP 0x1 ;  /* 0x000000040000795c */ /* 0x000fe20000300000 */
.L_x_1518:
[----:B------:R-:W-:Y:S05]  /*1bf80*/  BSYNC B2 ;  /* 0x0000000000027941 */ /* 0x000fea0003800000 */
.L_x_1517:
[----:B------:R-:W-:Y:S01]  /*1bf90*/  R2UR UR10, R14 ;  /* 0x000000000e0a72ca */ /* 0x000fe200000e0000 */
[----:B------:R-:W-:Y:S01]  /*1bfa0*/  UIADD3 UR4, UP0, UR40, 0x670, URZ ;  /* 0x0000067028047890 */ /* 0x000fe2000ff1e03f */
[----:B------:R-:W-:Y:S01]  /*1bfb0*/  R2UR UR6, R10 ;  /* 0x000000000a0672ca */ /* 0x000fe200000e0000 */
[----:B0-2---:R-:W-:Y:S01]  /*1bfc0*/  VIADD R9, R9, 0x19cb0 ;  /* 0x00019cb009097836 */ /* 0x005fe20000000000 */
[----:B------:R-:W-:Y:S01]  /*1bfd0*/  R2UR UR7, R11 ;  /* 0x000000000b0772ca */ /* 0x000fe200000e0000 */
[----:B------:R-:W-:Y:S01]  /*1bfe0*/  VIADD R5, R7, 0x9000 ;  /* 0x0000900007057836 */ /* 0x000fe20000000000 */
[----:B------:R-:W-:Y:S01]  /*1bff0*/  PLOP3.LUT P0, PT, PT, PT, PT, 0x80, 0x0 ;  /* 0x000000000000781c */ /* 0x000fe20003f0f070 */
[----:B------:R-:W-:-:S12]  /*1c000*/  UIADD3.X UR5, URZ, UR41, URZ, UP0, !UPT ;  /* 0x000000293f057290 */ /* 0x000fd800087fe43f */
.L_x_1519:
        /* <DEDUP_REMOVED lines=15> */
.L_x_1520:
        /* <DEDUP_REMOVED lines=15> */
.L_x_1521:
        /* <DEDUP_REMOVED lines=10> */
.L_x_1507:
[----:B------:R-:W-:Y:S05]  /*1c290*/  BSYNC B1 ;  /* 0x0000000000017941 */ /* 0x000fea0003800000 */
.L_x_1506:
[----:B------:R-:W-:Y:S01]  /*1c2a0*/  VIADD R9, R3, 0xfffffffe ;  /* 0xfffffffe03097836 */ /* 0x000fe20000000000 */
        /* <DEDUP_REMOVED lines=8> */
.L_x_1538:
[----:B------:R-:W-:Y:S05]  /*1c330*/  YIELD ;  /* 0x0000000000007946 */ /* 0x000fea0003800000 */
        /* <DEDUP_REMOVED lines=10> */
.L_x_1675:
[----:B------:R-:W-:Y:S05]  /*1c3e0*/  BSYNC B2 ;  /* 0x0000000000027941 */ /* 0x000fea0003800000 */
.L_x_1524:
[----:B------:R-:W-:Y:S04]  /*1c3f0*/  BSSY B2, `(.L_x_1526) ;  /* 0x0000009000027945 */ /* 0x000fe80003800000 */
[----:B------:R-:W-:Y:S05]  /*1c400*/  @P2 BRA `(.L_x_1527) ;  /* 0x00000000001c2947 */ /* 0x000fea0003800000 */
[----:B------:R-:W0:Y:S02]  /*1c410*/  S2R R3, SR_TID.X ;  /* 0x0000000000037919 */ /* 0x000e240000002100 */
[----:B0-----:R-:W-:Y:S01]  /*1c420*/  LOP3.LUT R5, R3, 0x1f, RZ, 0xc0, !PT ;  /* 0x0000001f03057812 */ /* 0x001fe200078ec0ff */
[----:B------:R-:W-:-:S03]  /*1c430*/  IMAD.MOV.U32 R3, RZ, RZ, 0x3000 ;  /* 0x00003000ff037424 */ /* 0x000fc600078e00ff */
[----:B------:R-:W-:Y:S01]  /*1c440*/  ISETP.NE.AND P1, PT, R5, RZ, PT ;  /* 0x000000ff0500720c */ /* 0x000fe20003f25270 */
[----:B------:R3:W-:-:S12]  /*1c450*/  SYNCS.ARRIVE.TRANS64 RZ, [R8+URZ+0x19c90], R3 ;  /* 0x019c900308ff79a7 */ /* 0x0007d8000800003f */
[----:B---3--:R-:W-:Y:S05]  /*1c460*/  @!P1 BRA `(.L_x_1527) ;  /* 0x0000000000049947 */ /* 0x008fea0003800000 */
[----:B------:R-:W-:Y:S01]  /*1c470*/  BPT.TRAP 0x1 ;  /* 0x000000040000795c */ /* 0x000fe20000300000 */
.L_x_1527:
[----:B------:R-:W-:Y:S05]  /*1c480*/  BSYNC B2 ;  /* 0x0000000000027941 */ /* 0x000fea0003800000 */
.L_x_1526:
        /* <DEDUP_REMOVED lines=8> */
[----:B-1----:R-:W-:Y:S01]  /*1c510*/  VIADD R10, R6, 0x13800 ;  /* 0x00013800060a7836 */ /* 0x002fe20000000000 */
[----:B------:R-:W-:Y:S01]  /*1c520*/  UMOV UR6, 0x0 ;  /* 0x0000000000067882 */ /* 0x000fe20000000000 */
[----:B------:R-:W-:-:S10]  /*1c530*/  UMOV UR7, 0x12f00000 ;  /* 0x12f0000000077882 */ /* 0x000fd40000000000 */
.L_x_1528:
        /* <DEDUP_REMOVED lines=16> */
.L_x_1529:
        /* <DEDUP_REMOVED lines=16> */
.L_x_1530:
        /* <DEDUP_REMOVED lines=13> */
.L_x_1676:
[----:B------:R-:W-:Y:S05]  /*1c810*/  BSYNC B2 ;  /* 0x0000000000027941 */ /* 0x000fea0003800000 */
.L_x_1531:
        /* <DEDUP_REMOVED lines=11> */
.L_x_1534:
[----:B------:R-:W-:Y:S05]  /*1c8d0*/  BSYNC B2 ;  /* 0x0000000000027941 */ /* 0x000fea0003800000 */
.L_x_1533:
        /* <DEDUP_REMOVED lines=8> */
.L_x_1535:
        /* <DEDUP_REMOVED lines=15> */
.L_x_1536:
        /* <DEDUP_REMOVED lines=15> */
.L_x_1537:
        /* <DEDUP_REMOVED lines=10> */
.L_x_1523:
[----:B------:R-:W-:Y:S05]  /*1cbe0*/  BSYNC B1 ;  /* 0x0000000000017941 */ /* 0x000fea0003800000 */
.L_x_1522:
[----:B------:R-:W-:Y:S01]  /*1cbf0*/  ISETP.GT.AND P2, PT, R9, R4, PT ;  /* 0x000000040900720c */ /* 0x000fe20003f44270 */
[----:B------:R-:W-:Y:S02]  /*1cc00*/  VIADD R25, R25, 0x1 ;  /* 0x0000000119197836 */ /* 0x000fe40000000000 */
[----:B------:R-:W-:-:S03]  /*1cc10*/  VIADD R9, R9, 0xffffffff ;  /* 0xffffffff09097836 */ /* 0x000fc60000000000 */
[----:B------:R-:W-:-:S04]  /*1cc20*/  ISETP.NE.AND P1, PT, R25, 0x2, PT ;  /* 0x000000021900780c */ /* 0x000fc80003f25270 */
[----:B------:R-:W-:Y:S02]  /*1cc30*/  SEL R3, RZ, 0x1, P1 ;  /* 0x00000001ff037807 */ /* 0x000fe40000800000 */
[----:B------:R-:W-:Y:S02]  /*1cc40*/  SEL R25, R25, RZ, P1 ;  /* 0x000000ff19197207 */ /* 0x000fe40000800000 */
[----:B------:R-:W-:Y:S01]  /*1cc50*/  LOP3.LUT R28, R28, R3, RZ, 0x3c, !PT ;  /* 0x000000031c1c7212 */ /* 0x000fe200078e3cff */
[----:B------:R-:W-:Y:S06]  /*1cc60*/  @P2 BRA `(.L_x_1538) ;  /* 0xfffffff400b02947 */ /* 0x000fec000383ffff */
.L_x_1500:
[----:B------:R-:W-:Y:S05]  /*1cc70*/  BSYNC B0 ;  /* 0x0000000000007941 */ /* 0x000fea0003800000 */
.L_x_1499:
[----:B------:R-:W2:Y:S01]  /*1cc80*/  LDC R0, c[0x0][0x448] ;  /* 0x00011200ff007b82 */ /* 0x000ea20000000800 */
[----:B------:R-:W-:Y:S01]  /*1cc90*/  VIADD R2, R17, 0xbf ;  /* 0x000000bf11027836 */ /* 0x000fe20000000000 */
[----:B------:R-:W-:Y:S06]  /*1cca0*/  @!P0 WARPSYNC.ALL ;  /* 0x0000000000008948 */ /* 0x000fec0003800000 */
[----:B------:R-:W-:Y:S01]  /*1ccb0*/  @!P0 BAR.SYNC.DEFER_BLOCKING 0xc, 0x200 ;  /* 0x0308000000008b1d */ /* 0x000fe20000010000 */
[----:B--2---:R-:W-:-:S13]  /*1ccc0*/  ISETP.NE.AND P1, PT, R0, 0x1, PT ;  /* 0x000000010000780c */ /* 0x004fda0003f25270 */
[----:B------:R-:W2:Y:S08]  /*1ccd0*/  @P1 LDC R3, c[0x0][0x44c] ;  /* 0x00011300ff031b82 */ /* 0x000eb00000000800 */
[----:B------:R-:W3:Y:S01]  /*1cce0*/  @P1 LDC R0, c[0x0][0x450] ;  /* 0x00011400ff001b82 */ /* 0x000ee20000000800 */
[----:B--2---:R-:W-:-:S05]  /*1ccf0*/  @P1 IMAD.HI.U32 R3, R2, R3, RZ ;  /* 0x0000000302031227 */ /* 0x004fca00078e00ff */
[----:B---3--:R-:W-:-:S05]  /*1cd00*/  @P1 SHF.R.U32.HI R2, RZ, R0, R3 ;  /* 0x00000000ff021219 */ /* 0x008fca0000011603 */
[----:B------:R-:W-:Y:S02]  /*1cd10*/  IMAD.IADD R21, R21, 0x1, R2 ;  /* 0x0000000115157824 */ /* 0x000fe400078e0202 */
[----:B------:R-:W2:Y:S02]  /*1cd20*/  LDC.64 R2, c[0x0][0x9e0] ;  /* 0x00027800ff027b82 */ /* 0x000ea40000000a00 */
[----:B--2---:R-:W-:Y:S01]  /*1cd30*/  ISETP.GE.AND P2, PT, R3, 0x1, PT ;  /* 0x000000010300780c */ /* 0x004fe20003f46270 */
        /* <DEDUP_REMOVED lines=8> */
[----:B0-----:R-:W0:Y:S02]  /*1cdc0*/  @P0 LDC.64 R4, c[0x0][0x9e8] ;  /* 0x00027a00ff040b82 */ /* 0x001e240000000a00 */
[----:B0-----:R-:W-:-:S05]  /*1cdd0*/  @P0 IMAD.HI.U32 R4, R0, R4, RZ ;  /* 0x0000000400040227 */ /* 0x001fca00078e00ff */
[----:B------:R-:W-:-:S04]  /*1cde0*/  @P0 SHF.R.U32.HI R0, RZ, R5, R4 ;  /* 0x00000005ff000219 */ /* 0x000fc80000011604 */
[----:B------:R-:W-:Y:S01]  /*1cdf0*/  LOP3.LUT R0, RZ, R0, RZ, 0x33, !PT ;  /* 0x00000000ff007212 */ /* 0x000fe200078e33ff */
[----:B------:R-:W-:Y:S06]  /*1ce00*/  BRA `(.L_x_1542) ;  /* 0x0000000000107947 */ /* 0x000fec0003800000 */
.L_x_1541:
[----:B------:R-:W-:-:S13]  /*1ce10*/  ISETP.NE.AND P0, PT, R3, 0x1, PT ;  /* 0x000000010300780c */ /* 0x000fda0003f05270 */
[----:B0-----:R-:W0:Y:S02]  /*1ce20*/  @P0 LDC.64 R4, c[0x0][0x9e8] ;  /* 0x00027a00ff040b82 */ /* 0x001e240000000a00 */
[----:B0-----:R-:W-:-:S05]  /*1ce30*/  @P0 IMAD.HI.U32 R4, R0, R4, RZ ;  /* 0x0000000400040227 */ /* 0x001fca00078e00ff */
[----:B------:R-:W-:-:S07]  /*1ce40*/  @P0 SHF.R.U32.HI R0, RZ, R5, R4 ;  /* 0x00000005ff000219 */ /* 0x000fce0000011604 */
.L_x_1542:
[----:B------:R-:W-:Y:S05]  /*1ce50*/  BSYNC B0 ;  /* 0x0000000000007941 */ /* 0x000fea0003800000 */
.L_x_1540:
[----:B------:R-:W-:-:S05]  /*1ce60*/  IMAD R0, R0, R3, R3 ;  /* 0x0000000300007224 */ /* 0x000fca00078e0203 */
[----:B------:R-:W-:-:S07]  /*1ce70*/  VIMNMX R2, R2, R0, PT ;  /* 0x0000000002027248 */ /* 0x000fce0003fe0100 */
.L_x_1539:
[----:B------:R-:W-:Y:S01]  /*1ce80*/  VIADD R2, R2, 0x7f ;  /* 0x0000007f02027836 */ /* 0x000fe20000000000 */
[----:B------:R-:W-:Y:S01]  /*1ce90*/  ULDC UR4, c[0x0][0x9dc] ;  /* 0x0002770000047ab9 */ /* 0x000fe20000000800 */
[----:B------:R-:W-:-:S03]  /*1cea0*/  IMAD.MOV.U32 R4, RZ, RZ, R17 ;  /* 0x000000ffff047224 */ /* 0x000fc600078e0011 */
[----:B------:R-:W-:-:S04]  /*1ceb0*/  SHF.R.S32.HI R0, RZ, 0x1f, R2 ;  /* 0x0000001fff007819 */ /* 0x000fc80000011402 */
[----:B------:R-:W-:Y:S02]  /*1cec0*/  LEA.HI R0, R0, R2, RZ, 0x7 ;  /* 0x0000000200007211 */ /* 0x000fe400078f38ff */
[----:B------:R-:W2:Y:S02]  /*1ced0*/  @P1 LDC R2, c[0x0][0x44c] ;  /* 0x00011300ff021b82 */ /* 0x000ea40000000800 */
[----:B------:R-:W-:-:S04]  /*1cee0*/  SHF.R.S32.HI R0, RZ, 0x7, R0 ;  /* 0x00000007ff007819 */ /* 0x000fc80000011400 */
[----:B------:R-:W-:Y:S02]  /*1cef0*/  VIMNMX R6, R29, R0, PT ;  /* 0x000000001d067248 */ /* 0x000fe40003fe0100 */
[----:B------:R-:W3:Y:S03]  /*1cf00*/  @P1 LDC R0, c[0x0][0x450] ;  /* 0x00011400ff001b82 */ /* 0x000ee60000000800 */
[----:B------:R4:W-:Y:S01]  /*1cf10*/  STL [R1+0x38], R6 ;  /* 0x0000380601007387 */ /* 0x0009e20000100800 */
[----:B--2---:R-:W-:-:S05]  /*1cf20*/  @P1 IMAD.HI.U32 R2, R17, R2, RZ ;  /* 0x0000000211021227 */ /* 0x004fca00078e00ff */
[----:B---3--:R-:W-:-:S05]  /*1cf30*/  @P1 SHF.R.U32.HI R4, RZ, R0, R2 ;  /* 0x00000000ff041219 */ /* 0x008fca0000011602 */
[----:B------:R-:W-:-:S04]  /*1cf40*/  IMAD.IADD R2, R20, 0x1, R4 ;  /* 0x0000000114027824 */ /* 0x000fc800078e0204 */
[----:B------:R-:W-:Y:S01]  /*1cf50*/  VIADD R0, R2, -UR4 ;  /* 0x8000000402007c36 */ /* 0x000fe20008000000 */
[----:B----4-:R-:W-:Y:S06]  /*1cf60*/  @!P2 BRA `(.L_x_1543) ;  /* 0x000000000044a947 */ /* 0x010fec0003800000 */
[----:B------:R-:W-:Y:S01]  /*1cf70*/  ISETP.GT.AND P0, PT, R2, -0x1, PT ;  /* 0xffffffff0200780c */ /* 0x000fe20003f04270 */
[----:B------:R-:W-:-:S12]  /*1cf80*/  BSSY B0, `(.L_x_1544) ;  /* 0x000000d000007945 */ /* 0x000fd80003800000 */
[----:B------:R-:W-:Y:S05]  /*1cf90*/  @P0 BRA `(.L_x_1545) ;  /* 0x00000000001c0947 */ /* 0x000fea0003800000 */
[----:B------:R-:W-:Y:S02]  /*1cfa0*/  ISETP.NE.AND P0, PT, R3, 0x1, PT ;  /* 0x000000010300780c */ /* 0x000fe40003f05270 */
[----:B------:R-:W-:-:S11]  /*1cfb0*/  LOP3.LUT R2, RZ, R2, RZ, 0x33, !PT ;  /* 0x00000002ff027212 */ /* 0x000fd600078e33ff */
[----:B0-----:R-:W0:Y:S02]  /*1cfc0*/  @P0 LDC.64 R4, c[0x0][0x9e8] ;  /* 0x00027a00ff040b82 */ /* 0x001e240000000a00 */
[----:B0-----:R-:W-:-:S05]  /*1cfd0*/  @P0 IMAD.HI.U32 R4, R2, R4, RZ ;  /* 0x0000000402040227 */ /* 0x001fca00078e00ff */
[----:B------:R-:W-:-:S04]  /*1cfe0*/  @P0 SHF.R.U32.HI R2, RZ, R5, R4 ;  /* 0x00000005ff020219 */ /* 0x000fc80000011604 */
[----:B------:R-:W-:Y:S01]  /*1cff0*/  LOP3.LUT R2, RZ, R2, RZ, 0x33, !PT ;  /* 0x00000002ff027212 */ /* 0x000fe200078e33ff */
[----:B------:R-:W-:Y:S06]  /*1d000*/  BRA `(.L_x_1546) ;  /* 0x0000000000107947 */ /* 0x000fec0003800000 */
.L_x_1545:
[----:B------:R-:W-:-:S13]  /*1d010*/  ISETP.NE.AND P0, PT, R3, 0x1, PT ;  /* 0x000000010300780c */ /* 0x000fda0003f05270 */
[----:B0-----:R-:W0:Y:S02]  /*1d020*/  @P0 LDC.64 R4, c[0x0][0x9e8] ;  /* 0x00027a00ff040b82 */ /* 0x001e240000000a00 */
[----:B0-----:R-:W-:-:S05]  /*1d030*/  @P0 IMAD.HI.U32 R4, R2, R4, RZ ;  /* 0x0000000402040227 */ /* 0x001fca00078e00ff */
[----:B------:R-:W-:-:S07]  /*1d040*/  @P0 SHF.R.U32.HI R2, RZ, R5, R4 ;  /* 0x00000005ff020219 */ /* 0x000fce0000011604 */
.L_x_1546:
[----:B------:R-:W-:Y:S05]  /*1d050*/  BSYNC B0 ;  /* 0x0000000000007941 */ /* 0x000fea0003800000 */
.L_x_1544:
[----:B------:R-:W-:-:S05]  /*1d060*/  IMAD R2, R2, R3, RZ ;  /* 0x0000000302027224 */ /* 0x000fca00078e02ff */
[----:B------:R-:W-:-:S07]  /*1d070*/  VIMNMX R0, R0, R2, !PT ;  /* 0x0000000200007248 */ /* 0x000fce0007fe0100 */
.L_x_1543:
[----:B------:R-:W-:-:S04]  /*1d080*/  SHF.R.S32.HI R2, RZ, 0x1f, R0 ;  /* 0x0000001fff027819 */ /* 0x000fc80000011400 */
[----:B------:R-:W-:-:S04]  /*1d090*/  LEA.HI R2, R2, R0, RZ, 0x7 ;  /* 0x0000000002027211 */ /* 0x000fc800078f38ff */
[----:B------:R-:W-:-:S04]  /*1d0a0*/  SHF.R.S32.HI R2, RZ, 0x7, R2 ;  /* 0x00000007ff027819 */ /* 0x000fc80000011402 */
[----:B------:R-:W-:-:S04]  /*1d0b0*/  VIMNMX R3, RZ, R2, !PT ;  /* 0x00000002ff037248 */ /* 0x000fc80007fe0100 */
[----:B------:R-:W-:Y:S01]  /*1d0c0*/  ISETP.GT.AND P0, PT, R6, R3, PT ;  /* 0x000000030600720c */ /* 0x000fe20003f04270 */
[----:B------:R2:W-:-:S12]  /*1d0d0*/  STL [R1+0x10], R3 ;  /* 0x0000100301007387 */ /* 0x0005d80000100800 */
[----:B--2---:R-:W-:Y:S05]  /*1d0e0*/  @P0 BRA `(.L_x_1547) ;  /* 0x0000000000440947 */ /* 0x004fea0003800000 */
        /* <DEDUP_REMOVED lines=17> */
.L_x_1547:
        /* <DEDUP_REMOVED lines=13> */
[----:B-1----:R-:W-:Y:S02]  /*1d2d0*/  IMAD.U32 R10, RZ, RZ, UR4 ;  /* 0x00000004ff0a7e24 */ /* 0x002fe4000f8e00ff */
[----:B------:R-:W-:Y:S02]  /*1d2e0*/  IMAD.U32 R11, RZ, RZ, UR5 ;  /* 0x00000005ff0b7e24 */ /* 0x000fe4000f8e00ff */
[----:B------:R-:W-:Y:S02]  /*1d2f0*/  IMAD.MOV.U32 R8, RZ, RZ, 0x70 ;  /* 0x00000070ff087424 */ /* 0x000fe400078e00ff */
[----:B------:R-:W-:Y:S02]  /*1d300*/  IMAD.MOV.U32 R12, RZ, RZ, 0x1 ;  /* 0x00000001ff0c7424 */ /* 0x000fe400078e00ff */
[----:B------:R-:W-:-:S07]  /*1d310*/  IMAD.MOV.U32 R13, RZ, RZ, RZ ;  /* 0x000000ffff0d7224 */ /* 0x000fce00078e00ff */
[----:B------:R-:W-:-:S07]  /*1d320*/  LEPC R20, `(.L_x_1550) ;  /* 0x000000001014794e */ /* 0x000fce0000000000 */
[----:B--2---:R-:W-:Y:S05]  /*1d330*/  CALL.ABS.NOINC R2 ;  /* 0x0000000002007343 */ /* 0x004fea0003c00000 */
.L_x_1550:
[----:B------:R-:W-:Y:S05]  /*1d340*/  BSYNC B6 ;  /* 0x0000000000067941 */ /* 0x000fea0003800000 */
.L_x_1549:
        /* <DEDUP_REMOVED lines=22> */
.L_x_1552:
[----:B------:R-:W-:Y:S05]  /*1d4b0*/  BSYNC B6 ;  /* 0x0000000000067941 */ /* 0x000fea0003800000 */
.L_x_1551:
        /* <DEDUP_REMOVED lines=20> */
.L_x_1554:
[----:B------:R-:W-:Y:S05]  /*1d600*/  BSYNC B6 ;  /* 0x0000000000067941 */ /* 0x000fea0003800000 */
.L_x_1553:
        /* <DEDUP_REMOVED lines=19> */
.L_x_1556:
[----:B------:R-:W-:Y:S05]  /*1d740*/  BSYNC B6 ;  /* 0x0000000000067941 */ /* 0x000fea0003800000 */
.L_x_1555:
[----:B------:R-:W2:Y:S01]  /*1d750*/  LDL R0, [R1+0x38] ;  /* 0x0000380001007983 */ /* 0x000ea20000100800 */
[----:B------:R-:W-:-:S03]  /*1d760*/  ULDC.64 UR4, c[0x0][0x9f8] ;  /* 0x00027e0000047ab9 */ /* 0x000fc60000000a00 */
[----:B------:R-:W3:Y:S01]  /*1d770*/  LDL R21, [R1+0x8] ;  /* 0x0000080001157983 */ /* 0x000ee20000100800 */
[----:B------:R-:W-:Y:S01]  /*1d780*/  ISETP.NE.U32.AND P0, PT, RZ, UR4, PT ;  /* 0x00000004ff007c0c */ /* 0x000fe2000bf05070 */
[----:B------:R-:W-:Y:S01]  /*1d790*/  IMAD.MOV.U32 R29, RZ, RZ, R19 ;  /* 0x000000ffff1d7224 */ /* 0x000fe200078e0013 */
[----:B------:R-:W4:Y:S01]  /*1d7a0*/  LDC R6, c[0x0][0x430] ;  /* 0x00010c00ff067b82 */ /* 0x000f220000000800 */
[----:B------:R-:W0:Y:S01]  /*1d7b0*/  S2R R20, SR_TID.X ;  /* 0x0000000000147919 */ /* 0x000e220000002100 */
[----:B------:R-:W-:-:S13]  /*1d7c0*/  ISETP.NE.AND.EX P0, PT, RZ, UR5, PT, P0 ;  /* 0x00000005ff007c0c */ /* 0x000fda000bf05300 */
[----:B------:R-:W1:Y:S02]  /*1d7d0*/  @P0 LDC.64 R2, c[0x0][0x9f8] ;  /* 0x00027e00ff020b82 */ /* 0x000e640000000a00 */
[----:B-1----:R-:W-:-:S05]  /*1d7e0*/  @P0 IMAD.WIDE R2, R19, 0x4, R2 ;  /* 0x0000000413020825 */ /* 0x002fca00078e0202 */
[----:B------:R1:W3:Y:S01]  /*1d7f0*/  @P0 LDG.E R29, desc[UR42][R2.64] ;  /* 0x0000002a021d0981 */ /* 0x0002e2000c1e1900 */
[----:B----4-:R-:W-:Y:S02]  /*1d800*/  ISETP.NE.AND P1, PT, R6, 0x1, PT ;  /* 0x000000010600780c */ /* 0x010fe40003f25270 */
[----:B0-----:R-:W-:Y:S01]  /*1d810*/  LOP3.LUT R20, R20, 0x7f, RZ, 0xc0, !PT ;  /* 0x0000007f14147812 */ /* 0x001fe200078ec0ff */
[----:B------:R-:W0:Y:S03]  /*1d820*/  S2R R4, SR_TID.X ;  /* 0x0000000000047919 */ /* 0x000e260000002100 */
[----:B------:R-:W-:-:S07]  /*1d830*/  SHF.R.U32.HI R20, RZ, 0x1, R20 ;  /* 0x00000001ff147819 */ /* 0x000fce0000011614 */
[----:B-1----:R-:W1:Y:S08]  /*1d840*/  @P1 LDC R3, c[0x0][0x434] ;  /* 0x00010d00ff031b82 */ /* 0x002e700000000800 */
[----:B------:R-:W4:Y:S01]  /*1d850*/  @P1 LDC R5, c[0x0][0x438] ;  /* 0x00010e00ff051b82 */ /* 0x000f220000000800 */
[----:B0-----:R-:W-:-:S05]  /*1d860*/  IMAD.SHL.U32 R4, R4, 0x40, RZ ;  /* 0x0000004004047824 */ /* 0x001fca00078e00ff */
[----:B------:R-:W-:Y:S02]  /*1d870*/  LOP3.LUT R4, R4, 0x40, RZ, 0xc0, !PT ;  /* 0x0000004004047812 */ /* 0x000fe400078ec0ff */
[----:B------:R-:W-:Y:S01]  /*1d880*/  LOP3.LUT R22, R22, 0xfffffffb, RZ, 0xc0, !PT ;  /* 0xfffffffb16167812 */ /* 0x000fe200078ec0ff */
[----:B------:R-:W-:Y:S01]  /*1d890*/  UMOV UR4, 0xffffffff ;  /* 0xffffffff00047882 */ /* 0x000fe20000000000 */
[----:B--2---:R-:W-:-:S04]  /*1d8a0*/  LEA R0, R0, 0xffffff80, 0x7 ;  /* 0xffffff8000007811 */ /* 0x004fc800078e38ff */
[----:B------:R-:W-:-:S04]  /*1d8b0*/  LOP3.LUT R4, R0, R20, R4, 0xfe, !PT ;  /* 0x0000001400047212 */ /* 0x000fc800078efe04 */
[C---:B------:R-:W-:Y:S01]  /*1d8c0*/  ISETP.GE.AND P0, PT, R4.reuse, R26, PT ;  /* 0x0000001a0400720c */ /* 0x040fe20003f06270 */
[----:B---3--:R-:W-:Y:S02]  /*1d8d0*/  IMAD.IADD R2, R4, 0x1, R21 ;  /* 0x0000000104027824 */ /* 0x008fe400078e0215 */
[----:B------:R-:W0:Y:S01]  /*1d8e0*/  S2R R21, SR_TID.X ;  /* 0x0000000000157919 */ /* 0x000e220000002100 */
[----:B------:R-:W2:Y:S01]  /*1d8f0*/  LDC R4, c[0x0][0x2f4] ;  /* 0x0000bd00ff047b82 */ /* 0x000ea20000000800 */
[----:B-1----:R-:W-:-:S04]  /*1d900*/  @P1 IMAD.HI.U32 R3, R2, R3, RZ ;  /* 0x0000000302031227 */ /* 0x002fc800078e00ff */
[----:B------:R-:W-:Y:S01]  /*1d910*/  IMAD.MOV.U32 R8, RZ, RZ, R2 ;  /* 0x000000ffff087224 */ /* 0x000fe200078e0002 */
[----:B----4-:R-:W-:-:S04]  /*1d920*/  @P1 SHF.R.U32.HI R8, RZ, R5, R3 ;  /* 0x00000005ff081219 */ /* 0x010fc80000011603 */
[--C-:B------:R-:W-:Y:S01]  /*1d930*/  @!P0 SHF.R.S32.HI R9, RZ, 0x1f, R8.reuse ;  /* 0x0000001fff098819 */ /* 0x100fe20000011408 */
[----:B------:R-:W-:-:S04]  /*1d940*/  IMAD.MOV R5, RZ, RZ, -R8 ;  /* 0x000000ffff057224 */ /* 0x000fc800078e0a08 */
[----:B------:R-:W-:Y:S02]  /*1d950*/  IMAD R5, R6, R5, R2 ;  /* 0x0000000506057224 */ /* 0x000fe400078e0202 */
[----:B------:R-:W1:Y:S08]  /*1d960*/  @!P0 LDC.64 R2, c[0x0][0x428] ;  /* 0x00010a00ff028b82 */ /* 0x000e700000000a00 */
[----:B------:R-:W3:Y:S01]  /*1d970*/  @!P0 LDC.64 R6, c[0x0][0x418] ;  /* 0x00010600ff068b82 */ /* 0x000ee20000000a00 */
[----:B0-----:R-:W-:-:S05]  /*1d980*/  IMAD.SHL.U32 R21, R21, 0x10, RZ ;  /* 0x0000001015157824 */ /* 0x001fca00078e00ff */
[----:B------:R-:W-:Y:S02]  /*1d990*/  LOP3.LUT R21, R21, 0x10, RZ, 0xc0, !PT ;  /* 0x0000001015157812 */ /* 0x000fe400078ec0ff */
[----:B------:R-:W-:Y:S01]  /*1d9a0*/  SHF.R.S32.HI R10, RZ, 0x1f, R29 ;  /* 0x0000001fff0a7819 */ /* 0x000fe2000001141d */
[----:B-1----:R-:W-:Y:S01]  /*1d9b0*/  @!P0 IMAD.WIDE.U32 R8, R29, R2, R8 ;  /* 0x000000021d088225 */ /* 0x002fe200078e0008 */
[C---:B--2---:R-:W-:Y:S02]  /*1d9c0*/  ISETP.GE.AND P3, PT, R21.reuse, R4, PT ;  /* 0x000000041500720c */ /* 0x044fe40003f66270 */
[----:B------:R-:W-:Y:S01]  /*1d9d0*/  LOP3.LUT R11, R21, 0x20, RZ, 0xfc, !PT ;  /* 0x00000020150b7812 */ /* 0x000fe200078efcff */
[----:B------:R-:W-:Y:S01]  /*1d9e0*/  @!P0 IMAD R2, R10, R2, RZ ;  /* 0x000000020a028224 */ /* 0x000fe200078e02ff */
[----:B------:R0:W-:Y:S03]  /*1d9f0*/  STL [R1+0xc], R10 ;  /* 0x00000c0a01007387 */ /* 0x0001e60000100800 */
[----:B------:R-:W-:Y:S01]  /*1da00*/  @!P0 IMAD R2, R29, R3, R2 ;  /* 0x000000031d028224 */ /* 0x000fe200078e0202 */
[----:B---3--:R-:W-:Y:S01]  /*1da10*/  @!P0 LEA R6, P1, R8, R6, 0x2 ;  /* 0x0000000608068211 */ /* 0x008fe200078210ff */
[----:B------:R-:W-:-:S02]  /*1da20*/  IMAD.MOV.U32 R3, RZ, RZ, RZ ;  /* 0x000000ffff037224 */ /* 0x000fc400078e00ff */
[----:B------:R-:W-:Y:S02]  /*1da30*/  @!P0 IMAD.IADD R2, R9, 0x1, R2 ;  /* 0x0000000109028824 */ /* 0x000fe400078e0202 */
[----:B------:R-:W-:-:S03]  /*1da40*/  @P3 LOP3.LUT R22, R22, 0x4, RZ, 0xfc, !PT ;  /* 0x0000000416163812 */ /* 0x000fc600078efcff */
[----:B------:R-:W-:Y:S01]  /*1da50*/  @!P0 LEA.HI.X R7, R8, R7, R2, 0x2, P1 ;  /* 0x0000000708078211 */ /* 0x000fe200008f1402 */
[----:B------:R-:W-:Y:S01]  /*1da60*/  IMAD.U32 R2, RZ, RZ, UR39 ;  /* 0x00000027ff027e24 */ /* 0x000fe2000f8e00ff */
[----:B------:R-:W-:Y:S02]  /*1da70*/  ISETP.GE.AND P1, PT, R11, R4, PT ;  /* 0x000000040b00720c */ /* 0x000fe40003f26270 */
[----:B------:R-:W-:Y:S01]  /*1da80*/  LOP3.LUT R22, R22, 0xfffffff7, RZ, 0xc0, !PT ;  /* 0xfffffff716167812 */ /* 0x000fe200078ec0ff */
[----:B------:R1:W5:Y:S01]  /*1da90*/  @!P0 LDG.E R3, desc[UR42][R6.64] ;  /* 0x0000002a06038981 */ /* 0x000362000c1e1900 */
[----:B------:R-:W-:Y:S02]  /*1daa0*/  ISETP.NE.AND P2, PT, R2, 0x3, PT ;  /* 0x000000030200780c */ /* 0x000fe40003f45270 */
[----:B0-----:R-:W-:Y:S02]  /*1dab0*/  LOP3.LUT R10, R21, 0x40, RZ, 0xfc, !PT ;  /* 0x00000040150a7812 */ /* 0x001fe400078efcff */
[----:B------:R-:W-:-:S02]  /*1dac0*/  LOP3.LUT R22, R22, 0xfffffffd, RZ, 0xc0, !PT ;  /* 0xfffffffd16167812 */ /* 0x000fc400078ec0ff */
[----:B------:R-:W-:-:S03]  /*1dad0*/  ISETP.GE.AND P0, PT, R10, R4, PT ;  /* 0x000000040a00720c */ /* 0x000fc60003f06270 */
[----:B------:R-:W-:-:S04]  /*1dae0*/  @P1 LOP3.LUT R22, R22, 0x2, RZ, 0xfc, !PT ;  /* 0x0000000216161812 */ /* 0x000fc800078efcff */
[----:B------:R-:W-:-:S04]  /*1daf0*/  @P2 LOP3.LUT R22, R22, 0x8, RZ, 0xfc, !PT ;  /* 0x0000000816162812 */ /* 0x000fc800078efcff */
[----:B------:R-:W-:-:S04]  /*1db00*/  LOP3.LUT R22, R22, 0xfffffffe, RZ, 0xc0, !PT ;  /* 0xfffffffe16167812 */ /* 0x000fc800078ec0ff */
[----:B------:R-:W-:Y:S01]  /*1db10*/  @P0 LOP3.LUT R22, R22, 0x1, RZ, 0xfc, !PT ;  /* 0x0000000116160812 */ /* 0x000fe200078efcff */
[----:B-1----:R-:W-:Y:S06]  /*1db20*/  BRA.DIV UR4, `(.L_x_1557) ;  /* 0x0000004a04f87947 */ /* 0x002fec000b800000 */
.L_x_1679:
[----:B------:R-:W-:-:S05]  /*1db30*/  SHF.R.S32.HI R2, RZ, 0x1f, R18 ;  /* 0x0000001fff027819 */ /* 0x000fca0000011412 */
[----:B------:R0:W-:Y:S01]  /*1db40*/  STL [R1], R2 ;  /* 0x0000000201007387 */ /* 0x0001e20000100800 */
[----:B------:R-:W-:Y:S05]  /*1db50*/  @!P2 BRA `(.L_x_1558) ;  /* 0x000000000004a947 */ /* 0x000fea0003800000 */
[----:B------:R-:W-:Y:S01]  /*1db60*/  BPT.TRAP 0x1 ;  /* 0x000000040000795c */ /* 0x000fe20000300000 */
.L_x_1558:
[----:B------:R-:W-:Y:S01]  /*1db70*/  IMAD R4, R24, 0x8, R23 ;  /* 0x0000000818047824 */ /* 0x000fe200078e0217 */
[----:B0-----:R-:W-:Y:S01]  /*1db80*/  SHF.L.U32 R2, R27, 0x1f, RZ ;  /* 0x0000001f1b027819 */ /* 0x001fe200000006ff */
[----:B------:R-:W-:Y:S03]  /*1db90*/  BSSY B0, `(.L_x_1559) ;  /* 0x0000006000007945 */ /* 0x000fe60003800000 */
[----:B------:R0:W1:Y:S01]  /*1dba0*/  SYNCS.PHASECHK.TRANS64.TRYWAIT P0, [R4+URZ+0x19c80], R2 ;  /* 0x019c8002040075a7 */ /* 0x000062000800017f */
[----:B------:R0:W-:Y:S02]  /*1dbb0*/  STL [R1+0x34], R2 ;  /* 0x0000340201007387 */ /* 0x0001e40000100800 */
[----:B0-----:R-:W-:Y:S02]  /*1dbc0*/  IADD3 R2, -R20, R26, -R0 ;  /* 0x0000001a14027210 */ /* 0x001fe40007ffe900 */
[----:B------:R-:W-:Y:S01]  /*1dbd0*/  SHF.R.S32.HI R20, RZ, 0x1f, R5 ;  /* 0x0000001fff147819 */ /* 0x000fe20000011405 */
[----:B-1----:R-:W-:Y:S06]  /*1dbe0*/  @!P0 BRA `(.L_x_1560) ;  /* 0x0000004800fc8947 */ /* 0x002fec0003800000 */
.L_x_1680:
[----:B------:R-:W-:Y:S05]  /*1dbf0*/  BSYNC B0 ;  /* 0x0000000000007941 */ /* 0x000fea0003800000 */
.L_x_1559:
[----:B------:R-:W2:Y:S01]  /*1dc00*/  LDL R8, [R1] ;  /* 0x0000000001087983 */ /* 0x000ea20000100800 */
[----:B------:R-:W-:-:S03]  /*1dc10*/  ULDC.64 UR4, c[0x0][0x328] ;  /* 0x0000ca0000047ab9 */ /* 0x000fc60000000a00 */
[----:B------:R-:W3:Y:S01]  /*1dc20*/  LDL R10, [R1+0x18] ;  /* 0x00001800010a7983 */ /* 0x000ee20000100800 */
[----:B0-----:R-:W-:Y:S01]  /*1dc30*/  IMAD R0, R20, UR4, RZ ;  /* 0x0000000414007c24 */ /* 0x001fe2000f8e02ff */
[----:B-----5:R-:W-:Y:S01]  /*1dc40*/  SHF.R.S32.HI R21, RZ, 0x1f, R3 ;  /* 0x0000001fff157819 */ /* 0x020fe20000011403 */
[C---:B------:R-:W-:Y:S01]  /*1dc50*/  IMAD.WIDE.U32 R6, R5.reuse, UR4, RZ ;  /* 0x0000000405067c25 */ /* 0x040fe2000f8e00ff */
[----:B------:R-:W0:Y:S01]  /*1dc60*/  S2R R11, SR_TID.X ;  /* 0x00000000000b7919 */ /* 0x000e220000002100 */
[----:B------:R-:W-:Y:S02]  /*1dc70*/  ISETP.GE.AND P1, PT, R2, 0x1, PT ;  /* 0x000000010200780c */ /* 0x000fe40003f26270 */
        /* <DEDUP_REMOVED lines=8> */
[----:B------:R-:W-:-:S04]  /*1dd00*/  IMAD.WIDE.U32 R6, R18, UR4, R6 ;  /* 0x0000000412067c25 */ /* 0x000fc8000f8e0006 */
[----:B0-----:R-:W-:-:S05]  /*1dd10*/  IMAD.SHL.U32 R26, R11, 0x10, RZ ;  /* 0x000000100b1a7824 */ /* 0x001fca00078e00ff */
[----:B------:R-:W-:Y:S01]  /*1dd20*/  LOP3.LUT R26, R26, 0x10, RZ, 0xc0, !PT ;  /* 0x000000101a1a7812 */ /* 0x000fe200078ec0ff */
[----:B--2---:R-:W-:-:S04]  /*1dd30*/  IMAD R9, R8, UR4, RZ ;  /* 0x0000000408097c24 */ /* 0x004fc8000f8e02ff */
        /* <DEDUP_REMOVED lines=12> */
[----:B-1----:R-:W-:-:S02]  /*1de00*/  ISETP.GE.AND P4, PT, R26, R12, PT ;  /* 0x0000000c1a00720c */ /* 0x002fc40003f86270 */
[----:B--2---:R-:W-:Y:S01]  /*1de10*/  IADD3 R6, P0, R26, R6, RZ ;  /* 0x000000061a067210 */ /* 0x004fe20007f1e0ff */
[----:B0-----:R-:W-:-:S04]  /*1de20*/  IMAD.SHL.U32 R11, R11, 0x10, RZ ;  /* 0x000000100b0b7824 */ /* 0x001fc800078e00ff */
[----:B---3--:R-:W-:Y:S01]  /*1de30*/  IMAD.X R7, RZ, RZ, R0, P0 ;  /* 0x000000ffff077224 */ /* 0x008fe200000e0600 */
[----:B------:R-:W-:Y:S01]  /*1de40*/  ISETP.LT.OR P0, PT, R2, 0x1, P4 ;  /* 0x000000010200780c */ /* 0x000fe20002701670 */
[----:B------:R-:W-:Y:S01]  /*1de50*/  IMAD.IADD R0, R23, 0x1, R10 ;  /* 0x0000000117007824 */ /* 0x000fe200078e020a */
[----:B------:R-:W-:-:S04]  /*1de60*/  LOP3.LUT R11, R11, 0x10, RZ, 0xc0, !PT ;  /* 0x000000100b0b7812 */ /* 0x000fc800078ec0ff */
[C---:B------:R-:W-:Y:S02]  /*1de70*/  LOP3.LUT R13, R11.reuse, 0x20, RZ, 0xfc, !PT ;  /* 0x000000200b0d7812 */ /* 0x040fe400078efcff */
[----:B------:R-:W-:Y:S02]  /*1de80*/  LOP3.LUT R11, R11, 0x40, RZ, 0xfc, !PT ;  /* 0x000000400b0b7812 */ /* 0x000fe400078efcff */
[----:B------:R-:W-:-:S03]  /*1de90*/  ISETP.GE.AND P2, PT, R13, R12, PT ;  /* 0x0000000c0d00720c */ /* 0x000fc60003f46270 */
        /* <DEDUP_REMOVED lines=8> */
.L_x_1686:
        /* <DEDUP_REMOVED lines=13> */
.L_x_1562:
        /* <DEDUP_REMOVED lines=11> */
.L_x_1563:
[----:B------:R2:W-:Y:S01]  /*1e0a0*/  SYNCS.ARRIVE.TRANS64.A1T0 RZ, [R4+URZ+0x19c70], RZ ;  /* 0x019c70ff04ff79a7 */ /* 0x0005e2000810003f */
[----:B------:R-:W-:Y:S05]  /*1e0b0*/  @!P4 BRA `(.L_x_1564) ;  /* 0x000000000004c947 */ /* 0x000fea0003800000 */
[----:B------:R-:W-:Y:S01]  /*1e0c0*/  BPT.TRAP 0x1 ;  /* 0x000000040000795c */ /* 0x000fe20000300000 */
.L_x_1564:
[----:B------:R-:W3:Y:S01]  /*1e0d0*/  LDL R2, [R1+0x34] ;  /* 0x0000340001027983 */ /* 0x000ee20000100800 */
[----:B------:R-:W-:Y:S01]  /*1e0e0*/  BSSY B0, `(.L_x_1565) ;  /* 0x0000003000007945 */ /* 0x000fe20003800000 */
[----:B---3--:R-:W3:Y:S03]  /*1e0f0*/  SYNCS.PHASECHK.TRANS64.TRYWAIT P0, [R4+URZ+0x19c40], R2 ;  /* 0x019c4002040075a7 */ /* 0x008ee6000800017f */
[----:B---3--:R-:W-:Y:S05]  /*1e100*/  @!P0 BRA `(.L_x_1566) ;  /* 0x0000004800b08947 */ /* 0x008fea0003800000 */
.L_x_1687:
[----:B------:R-:W-:Y:S05]  /*1e110*/  BSYNC B0 ;  /* 0x0000000000007941 */ /* 0x000fea0003800000 */
.L_x_1565:
[----:B------:R-:W4:Y:S01]  /*1e120*/  LDL R9, [R1] ;  /* 0x0000000001097983 */ /* 0x000f220000100800 */
[----:B------:R-:W-:Y:S01]  /*1e130*/  ULDC.64 UR4, c[0x0][0x300] ;  /* 0x0000c00000047ab9 */ /* 0x000fe20000000a00 */
[----:B------:R-:W-:Y:S01]  /*1e140*/  ULDC.64 UR6, c[0x0][0x2e8] ;  /* 0x0000ba0000067ab9 */ /* 0x000fe20000000a00 */
[----:B------:R-:W-:Y:S01]  /*1e150*/  IMAD R20, R20, UR4, RZ ;  /* 0x0000000414147c24 */ /* 0x000fe2000f8e02ff */
[----:B0-----:R-:W0:Y:S01]  /*1e160*/  S2R R8, SR_TID.X ;  /* 0x0000000000087919 */ /* 0x001e220000002100 */
[----:B-1----:R-:W-:-:S04]  /*1e170*/  IMAD.WIDE.U32 R6, R5, UR4, RZ ;  /* 0x0000000405067c25 */ /* 0x002fc8000f8e00ff */
[----:B------:R-:W-:Y:S01]  /*1e180*/  IMAD R20, R5, UR5, R20 ;  /* 0x0000000505147c24 */ /* 0x000fe2000f8e0214 */
[----:B------:R-:W-:Y:S02]  /*1e190*/  ULDC.64 UR4, c[0x0][0x310] ;  /* 0x0000c40000047ab9 */ /* 0x000fe40000000a00 */
[----:B------:R-:W-:Y:S02]  /*1e1a0*/  IMAD R21, R21, UR4, RZ ;  /* 0x0000000415157c24 */ /* 0x000fe4000f8e02ff */
[----:B------:R-:W-:Y:S02]  /*1e1b0*/  IMAD.IADD R7, R7, 0x1, R20 ;  /* 0x0000000107077824 */ /* 0x000fe400078e0214 */
[----:B------:R-:W-:-:S04]  /*1e1c0*/  IMAD.WIDE.U32 R6, R3, UR4, R6 ;  /* 0x0000000403067c25 */ /* 0x000fc8000f8e0006 */
[----:B------:R-:W-:Y:S01]  /*1e1d0*/  IMAD R3, R3, UR5, R21 ;  /* 0x0000000503037c24 */ /* 0x000fe2000f8e0215 */
[----:B------:R-:W-:Y:S01]  /*1e1e0*/  ULDC.64 UR4, c[0x0][0x308] ;  /* 0x0000c20000047ab9 */ /* 0x000fe20000000a00 */
[----:B---3--:R-:W-:Y:S02]  /*1e1f0*/  IMAD.MOV.U32 R2, RZ, RZ, R6 ;  /* 0x000000ffff027224 */ /* 0x008fe400078e0006 */
[----:B------:R-:W-:Y:S02]  /*1e200*/  IMAD.IADD R3, R7, 0x1, R3 ;  /* 0x0000000107037824 */ /* 0x000fe400078e0203 */
[----:B------:R-:W-:-:S04]  /*1e210*/  IMAD.WIDE.U32 R2, R18, UR4, R2 ;  /* 0x0000000412027c25 */ /* 0x000fc8000f8e0002 */
[C---:B0-----:R-:W-:Y:S02]  /*1e220*/  IMAD.SHL.U32 R10, R8.reuse, 0x10, RZ ;  /* 0x00000010080a7824 */ /* 0x041fe400078e00ff */
[----:B------:R-:W-:-:S03]  /*1e230*/  IMAD.SHL.U32 R8, R8, 0x10, RZ ;  /* 0x0000001008087824 */ /* 0x000fc600078e00ff */
[----:B------:R-:W-:Y:S02]  /*1e240*/  LOP3.LUT R10, R10, 0x10, RZ, 0xc0, !PT ;  /* 0x000000100a0a7812 */ /* 0x000fe400078ec0ff */
[----:B------:R-:W-:Y:S02]  /*1e250*/  LOP3.LUT R8, R8, 0x10, RZ, 0xc0, !PT ;  /* 0x0000001008087812 */ /* 0x000fe400078ec0ff */
[C---:B------:R-:W-:Y:S02]  /*1e260*/  LOP3.LUT R11, R10.reuse, 0x40, RZ, 0xfc, !PT ;  /* 0x000000400a0b7812 */ /* 0x040fe400078efcff */
[----:B------:R-:W-:Y:S01]  /*1e270*/  LOP3.LUT R10, R10, 0x20, RZ, 0xfc, !PT ;  /* 0x000000200a0a7812 */ /* 0x000fe200078efcff */
[----:B----4-:R-:W-:Y:S01]  /*1e280*/  IMAD R5, R9, UR4, RZ ;  /* 0x0000000409057c24 */ /* 0x010fe2000f8e02ff */
[----:B------:R-:W-:Y:S01]  /*1e290*/  UMOV UR4, 0xffffffff ;  /* 0xffffffff00047882 */ /* 0x000fe20000000000 */
[----:B------:R-:W0:Y:S02]  /*1e2a0*/  LDC R9, c[0x0][0x2f4] ;  /* 0x0000bd00ff097b82 */ /* 0x000e240000000800 */
[----:B------:R-:W-:Y:S01]  /*1e2b0*/  IMAD R6, R18, UR5, R5 ;  /* 0x0000000512067c24 */ /* 0x000fe2000f8e0205 */
[----:B------:R-:W-:-:S04]  /*1e2c0*/  IADD3 R5, P0, R2, UR6, RZ ;  /* 0x0000000602057c10 */ /* 0x000fc8000ff1e0ff */
[----:B------:R-:W-:Y:S02]  /*1e2d0*/  IADD3.X R6, R3, UR7, R6, P0, !PT ;  /* 0x0000000703067c10 */ /* 0x000fe400087fe406 */
[-C--:B0-----:R-:W-:Y:S02]  /*1e2e0*/  ISETP.GE.AND P2, PT, R11, R9.reuse, PT ;  /* 0x000000090b00720c */ /* 0x081fe40003f46270 */
        /* <DEDUP_REMOVED lines=15> */
.L_x_1693:
        /* <DEDUP_REMOVED lines=10> */
.L_x_1568:
        /* <DEDUP_REMOVED lines=11> */
.L_x_1569:
[----:B------:R0:W5:Y:S01]  /*1e530*/  LDL.LU R3, [R1+0x30] ;  /* 0x0000300001037983 */ /* 0x0001620000300800 */
[----:B------:R0:W-:Y:S02]  /*1e540*/  SYNCS.ARRIVE.TRANS64.A1T0 RZ, [R4+URZ+0x19c30], RZ ;  /* 0x019c30ff04ff79a7 */ /* 0x0001e4000810003f */
[----:B------:R-:W-:Y:S05]  /*1e550*/  WARPSYNC.ALL ;  /* 0x0000000000007948 */ /* 0x000fea0003800000 */
[----:B------:R-:W-:Y:S01]  /*1e560*/  ULDC.64 UR4, c[0x0][0x298] ;  /* 0x0000a60000047ab9 */ /* 0x000fe20000000a00 */
[----:B------:R-:W-:Y:S01]  /*1e570*/  VIADD R0, R23, 0xf000 ;  /* 0x0000f00017007836 */ /* 0x000fe20000000000 */
[----:B------:R-:W-:Y:S01]  /*1e580*/  ULDC.64 UR6, c[0x0][0xa00] ;  /* 0x0002800000067ab9 */ /* 0x000fe20000000a00 */
[----:B------:R-:W-:Y:S01]  /*1e590*/  BSSY B6, `(.L_x_1570) ;  /* 0x0000021000067945 */ /* 0x000fe20003800000 */
[----:B------:R-:W-:Y:S01]  /*1e5a0*/  BAR.SYNC.DEFER_BLOCKING 0x8, 0x200 ;  /* 0x0208000000007b1d */ /* 0x000fe20000010000 */
[----:B------:R-:W-:-:S02]  /*1e5b0*/  ISETP.NE.U32.AND P0, PT, RZ, UR6, PT ;  /* 0x00000006ff007c0c */ /* 0x000fc4000bf05070 */
[----:B------:R-:W-:Y:S02]  /*1e5c0*/  LOP3.LUT P1, RZ, R0, 0x9f, RZ, 0xc0, !PT ;  /* 0x0000009f00ff7812 */ /* 0x000fe4000782c0ff */
[----:B------:R-:W-:-:S04]  /*1e5d0*/  ISETP.NE.AND.EX P0, PT, RZ, UR7, PT, P0 ;  /* 0x00000007ff007c0c */ /* 0x000fc8000bf05300 */
[----:B------:R-:W-:Y:S02]  /*1e5e0*/  SEL R26, R19, RZ, !P0 ;  /* 0x000000ff131a7207 */ /* 0x000fe40004000000 */
[----:B-----5:R-:W-:Y:S01]  /*1e5f0*/  SHF.R.S32.HI R2, RZ, 0x1f, R3 ;  /* 0x0000001fff027819 */ /* 0x020fe20000011403 */
[----:B0-2---:R-:W-:-:S04]  /*1e600*/  IMAD.WIDE.U32 R4, R3, UR4, RZ ;  /* 0x0000000403047c25 */ /* 0x005fc8000f8e00ff */
[----:B------:R-:W-:Y:S01]  /*1e610*/  IMAD R2, R2, UR4, RZ ;  /* 0x0000000402027c24 */ /* 0x000fe2000f8e02ff */
[----:B------:R0:W-:Y:S03]  /*1e620*/  STL.64 [R1+0x30], R4 ;  /* 0x0000300401007387 */ /* 0x0001e60000100a00 */
[----:B------:R-:W-:Y:S01]  /*1e630*/  IMAD R0, R3, UR5, R2 ;  /* 0x0000000503007c24 */ /* 0x000fe2000f8e0202 */
[----:B------:R-:W-:-:S03]  /*1e640*/  SHF.R.S32.HI R2, RZ, 0x1f, R19 ;  /* 0x0000001fff027819 */ /* 0x000fc60000011413 */
[----:B------:R-:W-:Y:S01]  /*1e650*/  IMAD.IADD R3, R5, 0x1, R0 ;  /* 0x0000000105037824 */ /* 0x000fe200078e0200 */
[----:B------:R-:W-:-:S04]  /*1e660*/  SEL R0, R2, RZ, !P0 ;  /* 0x000000ff02007207 */ /* 0x000fc80004000000 */
[----:B------:R0:W-:Y:S04]  /*1e670*/  STL [R1+0x3c], R3 ;  /* 0x00003c0301007387 */ /* 0x0001e80000100800 */
[----:B------:R0:W-:Y:S01]  /*1e680*/  STL [R1+0x40], R0 ;  /* 0x0000400001007387 */ /* 0x0001e20000100800 */
        /* <DEDUP_REMOVED lines=17> */
.L_x_1571:
[----:B------:R-:W-:Y:S05]  /*1e7a0*/  BSYNC B6 ;  /* 0x0000000000067941 */ /* 0x000fea0003800000 */
.L_x_1570:
[----:B0-----:R-:W2:Y:S01]  /*1e7b0*/  LDL.LU R0, [R1+0x40] ;  /* 0x0000400001007983 */ /* 0x001ea20000300800 */
[----:B------:R-:W0:Y:S01]  /*1e7c0*/  LDC R9, c[0x0][0x448] ;  /* 0x00011200ff097b82 */ /* 0x000e220000000800 */
[----:B------:R-:W-:Y:S01]  /*1e7d0*/  ULDC.64 UR4, c[0x0][0x2d8] ;  /* 0x0000b60000047ab9 */ /* 0x000fe20000000a00 */
[----:B------:R-:W-:Y:S01]  /*1e7e0*/  ULDC.64 UR6, c[0x0][0x2c8] ;  /* 0x0000b20000067ab9 */ /* 0x000fe20000000a00 */
[----:B------:R-:W3:Y:S01]  /*1e7f0*/  LDL.LU R21, [R1+0x3c] ;  /* 0x00003c0001157983 */ /* 0x000ee20000300800 */
[----:B------:R-:W-:-:S03]  /*1e800*/  ULDC.64 UR8, c[0x0][0x280] ;  /* 0x0000a00000087ab9 */ /* 0x000fc60000000a00 */
[----:B------:R-:W3:Y:S04]  /*1e810*/  LDL.LU.64 R2, [R1+0x30] ;  /* 0x0000300001027983 */ /* 0x000ee80000300a00 */
[----:B------:R-:W4:Y:S01]  /*1e820*/  LDL R20, [R1] ;  /* 0x0000000001147983 */ /* 0x000f220000100800 */
[----:B0-----:R-:W-:-:S13]  /*1e830*/  ISETP.NE.AND P1, PT, R9, 0x1, PT ;  /* 0x000000010900780c */ /* 0x001fda0003f25270 */
[----:B------:R-:W0:Y:S08]  /*1e840*/  @P1 LDC R5, c[0x0][0x44c] ;  /* 0x00011300ff051b82 */ /* 0x000e300000000800 */
[----:B------:R-:W1:Y:S08]  /*1e850*/  @P1 LDC R6, c[0x0][0x450] ;  /* 0x00011400ff061b82 */ /* 0x000e700000000800 */
[----:B------:R-:W1:Y:S01]  /*1e860*/  @P1 LDC R8, c[0x0][0x450] ;  /* 0x00011400ff081b82 */ /* 0x000e620000000800 */
[----:B--2---:R-:W-:-:S02]  /*1e870*/  IMAD.MOV.U32 R4, RZ, RZ, R0 ;  /* 0x000000ffff047224 */ /* 0x004fc400078e0000 */
[----:B---3--:R-:W-:Y:S02]  /*1e880*/  IMAD.MOV.U32 R3, RZ, RZ, R21 ;  /* 0x000000ffff037224 */ /* 0x008fe400078e0015 */
[----:B------:R-:W2:Y:S01]  /*1e890*/  S2R R21, SR_TID.X ;  /* 0x0000000000157919 */ /* 0x000ea20000002100 */
[----:B----4-:R-:W-:Y:S02]  /*1e8a0*/  IMAD R0, R20, UR4, RZ ;  /* 0x0000000414007c24 */ /* 0x010fe4000f8e02ff */
[----:B------:R-:W3:Y:S01]  /*1e8b0*/  S2R R20, SR_TID.X ;  /* 0x0000000000147919 */ /* 0x000ee20000002100 */
[----:B------:R-:W-:-:S04]  /*1e8c0*/  IMAD.WIDE.U32 R2, R18, UR4, R2 ;  /* 0x0000000412027c25 */ /* 0x000fc8000f8e0002 */
        /* <DEDUP_REMOVED lines=14> */
[----:B------:R-:W-:-:S04]  /*1e9b0*/  IMAD.IADD R0, R20, 0x1, R17 ;  /* 0x0000000114007824 */ /* 0x000fc800078e0211 */
[----:B0-----:R-:W-:-:S04]  /*1e9c0*/  @P1 IMAD.HI.U32 R5, R0, R5, RZ ;  /* 0x0000000500051227 */ /* 0x001fc800078e00ff */
[----:B------:R-:W-:Y:S01]  /*1e9d0*/  IMAD.MOV.U32 R4, RZ, RZ, R0 ;  /* 0x000000ffff047224 */ /* 0x000fe200078e0000 */
[----:B-1----:R-:W-:-:S04]  /*1e9e0*/  @P1 SHF.R.U32.HI R4, RZ, R6, R5 ;  /* 0x00000006ff041219 */ /* 0x002fc80000011605 */
[--C-:B------:R-:W-:Y:S01]  /*1e9f0*/  SHF.R.S32.HI R5, RZ, 0x1f, R4.reuse ;  /* 0x0000001fff057819 */ /* 0x100fe20000011404 */
[----:B------:R-:W-:-:S04]  /*1ea00*/  IMAD.MOV R7, RZ, RZ, -R4 ;  /* 0x000000ffff077224 */ /* 0x000fc800078e0a04 */
[----:B------:R-:W-:-:S04]  /*1ea10*/  IMAD R5, R5, UR4, RZ ;  /* 0x0000000405057c24 */ /* 0x000fc8000f8e02ff */
[C---:B------:R-:W-:Y:S02]  /*1ea20*/  IMAD R6, R4.reuse, UR5, R5 ;  /* 0x0000000504067c24 */ /* 0x040fe4000f8e0205 */
[----:B------:R-:W-:-:S04]  /*1ea30*/  IMAD.WIDE.U32 R4, R4, UR4, R2 ;  /* 0x0000000404047c25 */ /* 0x000fc8000f8e0002 */
[----:B------:R-:W-:Y:S02]  /*1ea40*/  IMAD.IADD R5, R5, 0x1, R6 ;  /* 0x0000000105057824 */ /* 0x000fe400078e0206 */
[----:B------:R-:W-:-:S05]  /*1ea50*/  IMAD R6, R9, R7, R0 ;  /* 0x0000000709067224 */ /* 0x000fca00078e0200 */
        /* <DEDUP_REMOVED lines=19> */
[----:B------:R-:W-:-:S04]  /*1eb90*/  IMAD R4, R4, UR5, R7 ;  /* 0x0000000504047c24 */ /* 0x000fc8000f8e0207 */
[----:B------:R-:W-:Y:S01]  /*1eba0*/  IMAD.IADD R3, R3, 0x1, R4 ;  /* 0x0000000103037824 */ /* 0x000fe200078e0204 */
[----:B------:R-:W-:Y:S01]  /*1ebb0*/  SHF.R.S32.HI R4, RZ, 0x1f, R0 ;  /* 0x0000001fff047819 */ /* 0x000fe20000011400 */
[----:B------:R-:W-:-:S04]  /*1ebc0*/  IMAD.WIDE.U32 R2, R0, UR6, R2 ;  /* 0x0000000600027c25 */ /* 0x000fc8000f8e0002 */
[----:B------:R-:W-:Y:S02]  /*1ebd0*/  IMAD R4, R4, UR6, RZ ;  /* 0x0000000604047c24 */ /* 0x000fe4000f8e02ff */
[C---:B0-----:R-:W-:Y:S02]  /*1ebe0*/  IMAD.SHL.U32 R11, R20.reuse, 0x10, RZ ;  /* 0x00000010140b7824 */ /* 0x041fe400078e00ff */
[----:B------:R-:W-:-:S03]  /*1ebf0*/  IMAD.SHL.U32 R10, R20, 0x10, RZ ;  /* 0x00000010140a7824 */ /* 0x000fc600078e00ff */
        /* <DEDUP_REMOVED lines=16> */
[----:B------:R-:W-:Y:S01]  /*1ed00*/  IMAD.IADD R17, R20, 0x1, R17 ;  /* 0x0000000114117824 */ /* 0x000fe200078e0211 */
        /* <DEDUP_REMOVED lines=21> */
.L_x_1700:
        /* <DEDUP_REMOVED lines=12> */
.L_x_1574:
[----:B------:R-:W-:Y:S05]  /*1ef20*/  BSYNC B0 ;  /* 0x0000000000007941 */ /* 0x000fea0003800000 */
.L_x_1573:
[----:B------:R-:W-:Y:S01]  /*1ef30*/  NOP ;  /* 0x0000000000007918 */ /* 0x000fe20000000000 */
[----:B------:R-:W-:-:S13]  /*1ef40*/  PLOP3.LUT P0, PT, PT, PT, PT, 0x80, 0x0 ;  /* 0x000000000000781c */ /* 0x000fda0003f0f070 */
.L_x_1575:
        /* <DEDUP_REMOVED lines=18> */
.L_x_1701:
[----:B------:R-:W-:Y:S05]  /*1f070*/  BSYNC B0 ;  /* 0x0000000000007941 */ /* 0x000fea0003800000 */
.L_x_1576:
[----:B-1----:R-:W3:Y:S04]  /*1f080*/  LDL.LU R3, [R1+0x38] ;  /* 0x0000380001037983 */ /* 0x002ee80000300800 */
[----:B------:R-:W4:Y:S01]  /*1f090*/  LDL R2, [R1+0x10] ;  /* 0x0000100001027983 */ /* 0x000f220000100800 */
[----:B---3--:R-:W-:-:S05]  /*1f0a0*/  VIADD R20, R3, 0xfffffffe ;  /* 0xfffffffe03147836 */ /* 0x008fca0000000000 */
[----:B----4-:R-:W-:-:S13]  /*1f0b0*/  ISETP.GE.AND P0, PT, R20, R2, PT ;  /* 0x000000021400720c */ /* 0x010fda0003f06270 */
[----:B------:R-:W-:Y:S05]  /*1f0c0*/  @!P0 BRA `(.L_x_1578) ;  /* 0x0000001000508947 */ /* 0x000fea0003800000 */
[----:B0-----:R-:W-:Y:S02]  /*1f0d0*/  IMAD.MOV.U32 R4, RZ, RZ, R24 ;  /* 0x000000ffff047224 */ /* 0x001fe400078e0018 */
[----:B------:R-:W-:-:S07]  /*1f0e0*/  IMAD.MOV.U32 R6, RZ, RZ, R27 ;  /* 0x000000ffff067224 */ /* 0x000fce00078e001b */
.L_x_1598:
[----:B0-----:R-:W3:Y:S01]  /*1f0f0*/  LDL R9, [R1+0x8] ;  /* 0x0000080001097983 */ /* 0x001ee20000100800 */
[----:B------:R-:W0:Y:S03]  /*1f100*/  LDC R7, c[0x0][0x430] ;  /* 0x00010c00ff077b82 */ /* 0x000e260000000800 */
[----:B------:R-:W4:Y:S01]  /*1f110*/  LDL R8, [R1+0xc] ;  /* 0x00000c0001087983 */ /* 0x000f220000100800 */
[----:B-1----:R-:W2:Y:S03]  /*1f120*/  S2R R2, SR_TID.X ;  /* 0x0000000000027919 */ /* 0x002ea60000002100 */
[----:B------:R-:W5:Y:S01]  /*1f130*/  LDL R10, [R1+0x10] ;  /* 0x00001000010a7983 */ /* 0x000f620000100800 */
[----:B0-----:R-:W-:-:S13]  /*1f140*/  ISETP.NE.AND P0, PT, R7, 0x1, PT ;  /* 0x000000010700780c */ /* 0x001fda0003f05270 */
[----:B------:R-:W0:Y:S01]  /*1f150*/  @P0 LDC R5, c[0x0][0x434] ;  /* 0x00010d00ff050b82 */ /* 0x000e220000000800 */
[----:B--2---:R-:W-:-:S04]  /*1f160*/  LOP3.LUT R0, R2, 0x7f, RZ, 0xc0, !PT ;  /* 0x0000007f02007812 */ /* 0x004fc800078ec0ff */
[----:B------:R-:W-:-:S03]  /*1f170*/  SHF.R.U32.HI R3, RZ, 0x1, R0 ;  /* 0x00000001ff037819 */ /* 0x000fc60000011600 */
[----:B------:R-:W1:Y:S01]  /*1f180*/  @P0 LDC R0, c[0x0][0x438] ;  /* 0x00010e00ff000b82 */ /* 0x000e620000000800 */
[----:B------:R-:W-:Y:S02]  /*1f190*/  IMAD.SHL.U32 R2, R2, 0x40, RZ ;  /* 0x0000004002027824 */ /* 0x000fe400078e00ff */
[----:B------:R-:W-:-:S03]  /*1f1a0*/  IMAD R3, R20, 0x80, R3 ;  /* 0x0000008014037824 */ /* 0x000fc600078e0203 */
[----:B------:R-:W-:Y:S01]  /*1f1b0*/  LOP3.LUT R2, R2, 0x40, RZ, 0xc0, !PT ;  /* 0x0000004002027812 */ /* 0x000fe200078ec0ff */
[----:B------:R-:W-:Y:S05]  /*1f1c0*/  YIELD ;  /* 0x0000000000007946 */ /* 0x000fea0003800000 */
[----:B------:R-:W-:Y:S01]  /*1f1d0*/  ULDC.64 UR4, c[0x0][0x428] ;  /* 0x00010a0000047ab9 */ /* 0x000fe20000000a00 */
[----:B---3--:R-:W-:-:S05]  /*1f1e0*/  IADD3 R3, R2, R3, R9 ;  /* 0x0000000302037210 */ /* 0x008fca0007ffe009 */
[----:B0-----:R-:W-:-:S04]  /*1f1f0*/  @P0 IMAD.HI.U32 R5, R3, R5, RZ ;  /* 0x0000000503050227 */ /* 0x001fc800078e00ff */
[----:B------:R-:W-:Y:S01]  /*1f200*/  IMAD.MOV.U32 R2, RZ, RZ, R3 ;  /* 0x000000ffff027224 */ /* 0x000fe200078e0003 */
        /* <DEDUP_REMOVED lines=12> */
[----:B------:R-:W-:-:S05]  /*1f2d0*/  IMAD.MOV.U32 R0, RZ, RZ, R20 ;  /* 0x000000ffff007224 */ /* 0x000fca00078e0014 */
[----:B-----5:R-:W-:Y:S01]  /*1f2e0*/  ISETP.GT.AND P1, PT, R0, R10, PT ;  /* 0x0000000a0000720c */ /* 0x020fe20003f24270 */
[----:B------:R-:W-:Y:S02]  /*1f2f0*/  IMAD.U32 R10, RZ, RZ, UR39 ;  /* 0x00000027ff0a7e24 */ /* 0x000fe4000f8e00ff */
[----:B------:R-:W-:-:S03]  /*1f300*/  VIADD R24, R4, 0x1 ;  /* 0x0000000104187836 */ /* 0x000fc60000000000 */
[----:B------:R-:W-:Y:S02]  /*1f310*/  ISETP.NE.AND P2, PT, R10, 0x3, PT ;  /* 0x000000030a00780c */ /* 0x000fe40003f45270 */
[----:B------:R-:W-:-:S04]  /*1f320*/  ISETP.NE.AND P0, PT, R24, 0x2, PT ;  /* 0x000000021800780c */ /* 0x000fc80003f05270 */
[----:B------:R-:W-:Y:S01]  /*1f330*/  SEL R27, RZ, 0x1, P0 ;  /* 0x00000001ff1b7807 */ /* 0x000fe20000000000 */
[----:B------:R-:W-:Y:S01]  /*1f340*/  VIADD R20, R20, 0xffffffff ;  /* 0xffffffff14147836 */ /* 0x000fe20000000000 */
[----:B------:R-:W-:Y:S02]  /*1f350*/  SEL R24, R24, RZ, P0 ;  /* 0x000000ff18187207 */ /* 0x000fe40000000000 */
[----:B------:R-:W-:Y:S02]  /*1f360*/  LOP3.LUT R27, R6, R27, RZ, 0x3c, !PT ;  /* 0x0000001b061b7212 */ /* 0x000fe400078e3cff */
[----:B--2---:R-:W-:Y:S01]  /*1f370*/  SHF.R.S32.HI R17, RZ, 0x1f, R8 ;  /* 0x0000001fff117819 */ /* 0x004fe20000011408 */
[----:B------:R-:W-:Y:S06]  /*1f380*/  @!P2 BRA `(.L_x_1579) ;  /* 0x000000000004a947 */ /* 0x000fec0003800000 */
[----:B------:R-:W-:Y:S01]  /*1f390*/  BPT.TRAP 0x1 ;  /* 0x000000040000795c */ /* 0x000fe20000300000 */
.L_x_1579:
[----:B------:R-:W-:Y:S01]  /*1f3a0*/  IMAD R0, R24, 0x8, R23 ;  /* 0x0000000818007824 */ /* 0x000fe200078e0217 */
[----:B------:R-:W-:Y:S01]  /*1f3b0*/  SHF.L.U32 R10, R27, 0x1f, RZ ;  /* 0x0000001f1b0a7819 */ /* 0x000fe200000006ff */
[----:B------:R-:W-:Y:S01]  /*1f3c0*/  BSSY B0, `(.L_x_1580) ;  /* 0x0000004000007945 */ /* 0x000fe20003800000 */
[----:B------:R-:W-:Y:S02]  /*1f3d0*/  SHF.R.S32.HI R9, RZ, 0x1f, R7 ;  /* 0x0000001fff097819 */ /* 0x000fe40000011407 */
[----:B------:R-:W0:Y:S02]  /*1f3e0*/  SYNCS.PHASECHK.TRANS64.TRYWAIT P0, [R0+URZ+0x19c80], R10 ;  /* 0x019c800a000075a7 */ /* 0x000e24000800017f */
[----:B0-----:R-:W-:Y:S05]  /*1f3f0*/  @!P0 BRA `(.L_x_1581) ;  /* 0x0000003c00b48947 */ /* 0x001fea0003800000 */
.L_x_1702:
[----:B------:R-:W-:Y:S05]  /*1f400*/  BSYNC B0 ;  /* 0x0000000000007941 */ /* 0x000fea0003800000 */
.L_x_1580:
[----:B------:R-:W2:Y:S01]  /*1f410*/  LDL R11, [R1] ;  /* 0x00000000010b7983 */ /* 0x000ea20000100800 */
[----:B------:R-:W-:Y:S01]  /*1f420*/  ULDC.64 UR4, c[0x0][0x328] ;  /* 0x0000ca0000047ab9 */ /* 0x000fe20000000a00 */
[----:B------:R-:W1:Y:S02]  /*1f430*/  LDC R12, c[0x0][0x2f4] ;  /* 0x0000bd00ff0c7b82 */ /* 0x000e640000000800 */
[----:B------:R-:W3:Y:S01]  /*1f440*/  LDL R15, [R1+0x18] ;  /* 0x00001800010f7983 */ /* 0x000ee20000100800 */
[----:B------:R-:W-:Y:S01]  /*1f450*/  IMAD R5, R9, UR4, RZ ;  /* 0x0000000409057c24 */ /* 0x000fe2000f8e02ff */
[----:B------:R-:W-:Y:S01]  /*1f460*/  ULDC.64 UR6, c[0x0][0x318] ;  /* 0x0000c60000067ab9 */ /* 0x000fe20000000a00 */
[----:B------:R-:W-:-:S04]  /*1f470*/  IMAD.WIDE.U32 R2, R7, UR4, RZ ;  /* 0x0000000407027c25 */ /* 0x000fc8000f8e00ff */
        /* <DEDUP_REMOVED lines=8> */
[----:B------:R-:W-:-:S03]  /*1f500*/  IMAD.WIDE.U32 R2, R18, UR4, R2 ;  /* 0x0000000412027c25 */ /* 0x000fc6000f8e0002 */
[----:B------:R-:W-:Y:S01]  /*1f510*/  IADD3 R21, P0, R2, UR6, RZ ;  /* 0x0000000602157c10 */ /* 0x000fe2000ff1e0ff */
[----:B--2---:R-:W-:Y:S01]  /*1f520*/  IMAD R26, R11, UR4, RZ ;  /* 0x000000040b1a7c24 */ /* 0x004fe2000f8e02ff */
[----:B------:R-:W-:Y:S01]  /*1f530*/  UMOV UR4, 0xffffffff ;  /* 0xffffffff00047882 */ /* 0x000fe20000000000 */
[----:B------:R-:W2:Y:S02]  /*1f540*/  S2R R11, SR_TID.X ;  /* 0x00000000000b7919 */ /* 0x000ea40000002100 */
[----:B------:R-:W-:Y:S02]  /*1f550*/  IMAD R26, R18, UR5, R26 ;  /* 0x00000005121a7c24 */ /* 0x000fe4000f8e021a */
[----:B---3--:R-:W-:-:S03]  /*1f560*/  IMAD R5, R24, 0x3000, R15 ;  /* 0x0000300018057824 */ /* 0x008fc600078e020f */
[----:B------:R-:W-:Y:S01]  /*1f570*/  IADD3.X R26, R26, UR7, R3, P0, !PT ;  /* 0x000000071a1a7c10 */ /* 0x000fe200087fe403 */
[C---:B--2---:R-:W-:Y:S02]  /*1f580*/  IMAD.SHL.U32 R13, R11.reuse, 0x10, RZ ;  /* 0x000000100b0d7824 */ /* 0x044fe400078e00ff */
[----:B------:R-:W-:-:S03]  /*1f590*/  IMAD.SHL.U32 R11, R11, 0x10, RZ ;  /* 0x000000100b0b7824 */ /* 0x000fc600078e00ff */
[----:B------:R-:W-:Y:S02]  /*1f5a0*/  LOP3.LUT R13, R13, 0x10, RZ, 0xc0, !PT ;  /* 0x000000100d0d7812 */ /* 0x000fe400078ec0ff */
[----:B------:R-:W-:Y:S02]  /*1f5b0*/  LOP3.LUT R11, R11, 0x10, RZ, 0xc0, !PT ;  /* 0x000000100b0b7812 */ /* 0x000fe400078ec0ff */
[C---:B------:R-:W-:Y:S02]  /*1f5c0*/  LOP3.LUT R14, R13.reuse, 0x40, RZ, 0xfc, !PT ;  /* 0x000000400d0e7812 */ /* 0x040fe400078efcff */
[----:B------:R-:W-:Y:S02]  /*1f5d0*/  LOP3.LUT R13, R13, 0x20, RZ, 0xfc, !PT ;  /* 0x000000200d0d7812 */ /* 0x000fe400078efcff */
[-C--:B-1----:R-:W-:Y:S02]  /*1f5e0*/  ISETP.GE.AND P2, PT, R14, R12.reuse, PT ;  /* 0x0000000c0e00720c */ /* 0x082fe40003f46270 */
[----:B------:R-:W-:-:S02]  /*1f5f0*/  ISETP.GE.AND P3, PT, R13, R12, PT ;  /* 0x0000000c0d00720c */ /* 0x000fc40003f66270 */
[----:B------:R-:W-:Y:S01]  /*1f600*/  ISETP.GE.AND P4, PT, R11, R12, PT ;  /* 0x0000000c0b00720c */ /* 0x000fe20003f86270 */
[----:B------:R-:W-:-:S12]  /*1f610*/  BRA.DIV UR4, `(.L_x_1582) ;  /* 0x0000003e04407947 */ /* 0x000fd8000b800000 */
        /* <DEDUP_REMOVED lines=13> */
.L_x_1708:
        /* <DEDUP_REMOVED lines=13> */
.L_x_1583:
        /* <DEDUP_REMOVED lines=11> */
.L_x_1584:
[----:B------:R2:W-:Y:S01]  /*1f870*/  SYNCS.ARRIVE.TRANS64.A1T0 RZ, [R0+URZ+0x19c70], RZ ;  /* 0x019c70ff00ff79a7 */ /* 0x0005e2000810003f */
[----:B------:R-:W-:Y:S05]  /*1f880*/  @!P3 BRA `(.L_x_1585) ;  /* 0x000000000004b947 */ /* 0x000fea0003800000 */
[----:B------:R-:W-:Y:S01]  /*1f890*/  BPT.TRAP 0x1 ;  /* 0x000000040000795c */ /* 0x000fe20000300000 */
.L_x_1585:
[----:B------:R-:W3:Y:S01]  /*1f8a0*/  SYNCS.PHASECHK.TRANS64.TRYWAIT P0, [R0+URZ+0x19c40], R10 ;  /* 0x019c400a000075a7 */ /* 0x000ee2000800017f */
[----:B------:R-:W-:Y:S04]  /*1f8b0*/  BSSY B0, `(.L_x_1586) ;  /* 0x0000002000007945 */ /* 0x000fe80003800000 */
[----:B---3--:R-:W-:Y:S05]  /*1f8c0*/  @!P0 BRA `(.L_x_1587) ;  /* 0x0000003c00408947 */ /* 0x008fea0003800000 */
.L_x_1709:
[----:B------:R-:W-:Y:S05]  /*1f8d0*/  BSYNC B0 ;  /* 0x0000000000007941 */ /* 0x000fea0003800000 */
.L_x_1586:
[----:B------:R-:W4:Y:S01]  /*1f8e0*/  LDL R11, [R1] ;  /* 0x00000000010b7983 */ /* 0x000f220000100800 */
[----:B------:R-:W-:Y:S01]  /*1f8f0*/  ULDC.64 UR4, c[0x0][0x300] ;  /* 0x0000c00000047ab9 */ /* 0x000fe20000000a00 */
[----:B------:R-:W-:Y:S01]  /*1f900*/  ULDC.64 UR6, c[0x0][0x2e8] ;  /* 0x0000ba0000067ab9 */ /* 0x000fe20000000a00 */
[----:B------:R-:W-:Y:S01]  /*1f910*/  IMAD R9, R9, UR4, RZ ;  /* 0x0000000409097c24 */ /* 0x000fe2000f8e02ff */
[----:B------:R-:W5:Y:S01]  /*1f920*/  S2R R13, SR_TID.X ;  /* 0x00000000000d7919 */ /* 0x000f620000002100 */
        /* <DEDUP_REMOVED lines=9> */
[----:B------:R-:W-:-:S03]  /*1f9c0*/  IMAD.WIDE.U32 R2, R18, UR4, R2 ;  /* 0x0000000412027c25 */ /* 0x000fc6000f8e0002 */
[----:B------:R-:W-:Y:S01]  /*1f9d0*/  IADD3 R7, P0, R2, UR6, RZ ;  /* 0x0000000602077c10 */ /* 0x000fe2000ff1e0ff */
[C---:B-----5:R-:W-:Y:S02]  /*1f9e0*/  IMAD.SHL.U32 R12, R13.reuse, 0x10, RZ ;  /* 0x000000100d0c7824 */ /* 0x060fe400078e00ff */
[----:B-1----:R-:W-:-:S03]  /*1f9f0*/  IMAD.SHL.U32 R21, R13, 0x10, RZ ;  /* 0x000000100d157824 */ /* 0x002fc600078e00ff */
[----:B------:R-:W-:Y:S02]  /*1fa00*/  LOP3.LUT R12, R12, 0x10, RZ, 0xc0, !PT ;  /* 0x000000100c0c7812 */ /* 0x000fe400078ec0ff */
[----:B------:R-:W-:Y:S02]  /*1fa10*/  LOP3.LUT R21, R21, 0x10, RZ, 0xc0, !PT ;  /* 0x0000001015157812 */ /* 0x000fe400078ec0ff */
[C---:B------:R-:W-:Y:S02]  /*1fa20*/  LOP3.LUT R13, R12.reuse, 0x40, RZ, 0xfc, !PT ;  /* 0x000000400c0d7812 */ /* 0x040fe400078efcff */
[----:B------:R-:W-:Y:S01]  /*1fa30*/  LOP3.LUT R12, R12, 0x20, RZ, 0xfc, !PT ;  /* 0x000000200c0c7812 */ /* 0x000fe200078efcff */
[----:B----4-:R-:W-:Y:S01]  /*1fa40*/  IMAD R8, R11, UR4, RZ ;  /* 0x000000040b087c24 */ /* 0x010fe2000f8e02ff */
[----:B------:R-:W-:Y:S01]  /*1fa50*/  UMOV UR4, 0xffffffff ;  /* 0xffffffff00047882 */ /* 0x000fe20000000000 */
[----:B------:R-:W1:Y:S02]  /*1fa60*/  LDC R11, c[0x0][0x2f4] ;  /* 0x0000bd00ff0b7b82 */ /* 0x000e640000000800 */
[----:B------:R-:W-:-:S05]  /*1fa70*/  IMAD R8, R18, UR5, R8 ;  /* 0x0000000512087c24 */ /* 0x000fca000f8e0208 */
[----:B------:R-:W-:Y:S02]  /*1fa80*/  IADD3.X R8, R8, UR7, R3, P0, !PT ;  /* 0x0000000708087c10 */ /* 0x000fe400087fe403 */
[-C--:B-1----:R-:W-:Y:S02]  /*1fa90*/  ISETP.GE.AND P2, PT, R13, R11.reuse, PT ;  /* 0x0000000b0d00720c */ /* 0x082fe40003f46270 */
        /* <DEDUP_REMOVED lines=12> */
.L_x_1715:
        /* <DEDUP_REMOVED lines=10> */
.L_x_1589:
        /* <DEDUP_REMOVED lines=11> */
.L_x_1590:
[----:B------:R2:W-:Y:S02]  /*1fcb0*/  SYNCS.ARRIVE.TRANS64.A1T0 RZ, [R0+URZ+0x19c30], RZ ;  /* 0x019c30ff00ff79a7 */ /* 0x0005e4000810003f */
[----:B--23--:R-:W-:-:S05]  /*1fcc0*/  IMAD.U32 R0, RZ, RZ, UR36 ;  /* 0x00000024ff007e24 */ /* 0x00cfca000f8e00ff */
[----:B------:R-:W-:-:S13]  /*1fcd0*/  ISETP.NE.AND P0, PT, R0, 0x3, PT ;  /* 0x000000030000780c */ /* 0x000fda0003f05270 */
[----:B------:R-:W-:Y:S05]  /*1fce0*/  @!P0 BRA `(.L_x_1591) ;  /* 0x0000000000048947 */ /* 0x000fea0003800000 */
[----:B------:R-:W-:Y:S01]  /*1fcf0*/  BPT.TRAP 0x1 ;  /* 0x000000040000795c */ /* 0x000fe20000300000 */
.L_x_1591:
[----:B------:R-:W-:Y:S01]  /*1fd00*/  LOP3.LUT R0, R6, 0x1, RZ, 0x3c, !PT ;  /* 0x0000000106007812 */ /* 0x000fe200078e3cff */
[----:B------:R-:W-:Y:S01]  /*1fd10*/  IMAD R2, R4, 0x8, R23 ;  /* 0x0000000804027824 */ /* 0x000fe200078e0217 */
[----:B------:R-:W-:Y:S02]  /*1fd20*/  BSSY B0, `(.L_x_1592) ;  /* 0x0000004000007945 */ /* 0x000fe40003800000 */
[----:B------:R-:W-:-:S04]  /*1fd30*/  SHF.L.U32 R0, R0, 0x1f, RZ ;  /* 0x0000001f00007819 */ /* 0x000fc800000006ff */
[----:B------:R-:W0:Y:S02]  /*1fd40*/  SYNCS.PHASECHK.TRANS64.TRYWAIT P2, [R2+URZ+0x19c70], R0 ;  /* 0x019c7000020075a7 */ /* 0x000e24000804017f */
[----:B0-----:R-:W-:Y:S05]  /*1fd50*/  @!P2 BRA `(.L_x_1593) ;  /* 0x0000003800c8a947 */ /* 0x001fea0003800000 */
.L_x_1716:
[----:B------:R-:W-:Y:S05]  /*1fd60*/  BSYNC B0 ;  /* 0x0000000000007941 */ /* 0x000fea0003800000 */
.L_x_1592:
[----:B------:R-:W-:-:S05]  /*1fd70*/  IMAD.U32 R3, RZ, RZ, UR39 ;  /* 0x00000027ff037e24 */ /* 0x000fca000f8e00ff */
[----:B------:R-:W-:-:S13]  /*1fd80*/  ISETP.NE.AND P2, PT, R3, 0x3, PT ;  /* 0x000000030300780c */ /* 0x000fda0003f45270 */
[----:B------:R-:W-:Y:S05]  /*1fd90*/  @!P2 BRA `(.L_x_1594) ;  /* 0x000000000004a947 */ /* 0x000fea0003800000 */
[----:B------:R-:W-:Y:S01]  /*1fda0*/  BPT.TRAP 0x1 ;  /* 0x000000040000795c */ /* 0x000fe20000300000 */
.L_x_1594:
[----:B0-----:R-:W-:Y:S01]  /*1fdb0*/  SHF.L.U32 R0, R6, 0x1f, RZ ;  /* 0x0000001f06007819 */ /* 0x001fe200000006ff */
[----:B------:R-:W-:-:S03]  /*1fdc0*/  IMAD R3, R4, 0x3000, RZ ;  /* 0x0000300004037824 */ /* 0x000fc600078e02ff */
[----:B------:R-:W0:Y:S02]  /*1fdd0*/  SYNCS.PHASECHK.TRANS64.TRYWAIT P2, [R2+URZ+0x19c60], R0 ;  /* 0x019c6000020075a7 */ /* 0x000e24000804017f */
[----:B0-----:R-:W-:Y:S05]  /*1fde0*/  @!P2 BRA `(.L_x_1595) ;  /* 0x0000003800b8a947 */ /* 0x001fea0003800000 */
.L_x_1717:
        /* <DEDUP_REMOVED lines=55> */
.L_x_1596:
[----:B-1----:R1:W-:Y:S01]  /*20160*/  SYNCS.ARRIVE.TRANS64.A1T0 RZ, [R2+URZ+0x19c50], RZ ;  /* 0x019c50ff02ff79a7 */ /* 0x0023e2000810003f */
[----:B------:R-:W-:Y:S06]  /*20170*/  BAR.SYNC.DEFER_BLOCKING 0x2, 0x80 ;  /* 0x0082000000007b1d */ /* 0x000fec0000010000 */
[----:B------:R-:W-:Y:S05]  /*20180*/  @!P0 BRA `(.L_x_1597) ;  /* 0x0000000000048947 */ /* 0x000fea0003800000 */
[----:B------:R-:W-:Y:S01]  /*20190*/  BPT.TRAP 0x1 ;  /* 0x000000040000795c */ /* 0x000fe20000300000 */
.L_x_1597:
[----:B------:R-:W2:Y:S01]  /*201a0*/  LDL R0, [R1+0x14] ;  /* 0x0000140001007983 */ /* 0x000ea20000100800 */
[----:B-1----:R-:W-:Y:S02]  /*201b0*/  VIADD R2, R2, 0x19c80 ;  /* 0x00019c8002027836 */ /* 0x002fe40000000000 */
[----:B------:R-:W-:Y:S02]  /*201c0*/  IMAD.MOV.U32 R4, RZ, RZ, R24 ;  /* 0x000000ffff047224 */ /* 0x000fe400078e0018 */
[----:B------:R-:W-:Y:S01]  /*201d0*/  IMAD.MOV.U32 R6, RZ, RZ, R27 ;  /* 0x000000ffff067224 */ /* 0x000fe200078e001b */
[----:B--2---:R-:W-:-:S04]  /*201e0*/  PRMT R2, R0, 0x654, R2 ;  /* 0x0000065400027816 */ /* 0x004fc80000000002 */
[----:B------:R1:W-:Y:S01]  /*201f0*/  SYNCS.ARRIVE.TRANS64.RED.A1T0 RZ, [R2+URZ], RZ ;  /* 0x000000ff02ff79a7 */ /* 0x0003e2000810043f */
[----:B------:R-:W-:Y:S05]  /*20200*/  @P1 BRA `(.L_x_1598) ;  /* 0xffffffec00b81947 */ /* 0x000fea000383ffff */
.L_x_1578:
[----:B--2---:R-:W1:Y:S01]  /*20210*/  S2R R0, SR_TID.X ;  /* 0x0000000000007919 */ /* 0x004e620000002100 */
[----:B------:R-:W-:Y:S01]  /*20220*/  BSSY B0, `(.L_x_1599) ;  /* 0x0000012000007945 */ /* 0x000fe20003800000 */
[----:B-1----:R-:W-:Y:S01]  /*20230*/  LOP3.LUT R2, R0, 0x7f, RZ, 0xc0, !PT ;  /* 0x0000007f00027812 */ /* 0x002fe200078ec0ff */
        /* <DEDUP_REMOVED lines=16> */
.L_x_1600:
[----:B------:R-:W-:Y:S05]  /*20340*/  BSYNC B0 ;  /* 0x0000000000007941 */ /* 0x000fea0003800000 */
.L_x_1599:
[----:B------:R-:W-:Y:S05]  /*20350*/  @!P0 BRA `(.L_x_1601) ;  /* 0x0000000000048947 */ /* 0x000fea0003800000 */
[----:B------:R-:W-:Y:S01]  /*20360*/  BPT.TRAP 0x1 ;  /* 0x000000040000795c */ /* 0x000fe20000300000 */
.L_x_1601:
[----:B------:R-:W-:Y:S01]  /*20370*/  LOP3.LUT R0, R27, 0x1, RZ, 0x3c, !PT ;  /* 0x000000011b007812 */ /* 0x000fe200078e3cff */
[----:B0-----:R-:W-:Y:S01]  /*20380*/  IMAD R3, R24, 0x8, R23 ;  /* 0x0000000818037824 */ /* 0x001fe200078e0217 */
[----:B------:R-:W-:Y:S02]  /*20390*/  BSSY B0, `(.L_x_1602) ;  /* 0x0000004000007945 */ /* 0x000fe40003800000 */
[----:B------:R-:W-:-:S04]  /*203a0*/  SHF.L.U32 R0, R0, 0x1f, RZ ;  /* 0x0000001f00007819 */ /* 0x000fc800000006ff */
[----:B------:R-:W0:Y:S02]  /*203b0*/  SYNCS.PHASECHK.TRANS64.TRYWAIT P1, [R3+URZ+0x19c70], R0 ;  /* 0x019c7000030075a7 */ /* 0x000e24000802017f */
[----:B0-----:R-:W-:Y:S05]  /*203c0*/  @!P1 BRA `(.L_x_1603) ;  /* 0x0000003400549947 */ /* 0x001fea0003800000 */
.L_x_1718:
[----:B------:R-:W-:Y:S05]  /*203d0*/  BSYNC B0 ;  /* 0x0000000000007941 */ /* 0x000fea0003800000 */
.L_x_1602:
[----:B------:R-:W-:-:S05]  /*203e0*/  IMAD.U32 R2, RZ, RZ, UR39 ;  /* 0x00000027ff027e24 */ /* 0x000fca000f8e00ff */
[----:B------:R-:W-:-:S13]  /*203f0*/  ISETP.NE.AND P1, PT, R2, 0x3, PT ;  /* 0x000000030200780c */ /* 0x000fda0003f25270 */
[----:B------:R-:W-:Y:S05]  /*20400*/  @!P1 BRA `(.L_x_1604) ;  /* 0x0000000000049947 */ /* 0x000fea0003800000 */
[----:B------:R-:W-:Y:S01]  /*20410*/  BPT.TRAP 0x1 ;  /* 0x000000040000795c */ /* 0x000fe20000300000 */
.L_x_1604:
[----:B0-----:R-:W-:-:S04]  /*20420*/  SHF.L.U32 R0, R27, 0x1f, RZ ;  /* 0x0000001f1b007819 */ /* 0x001fc800000006ff */
[----:B------:R-:W0:Y:S02]  /*20430*/  SYNCS.PHASECHK.TRANS64.TRYWAIT P1, [R3+URZ+0x19c60], R0 ;  /* 0x019c6000030075a7 */ /* 0x000e24000802017f */
[----:B0-----:R-:W-:Y:S05]  /*20440*/  @!P1 BRA `(.L_x_1605) ;  /* 0x0000003400489947 */ /* 0x001fea0003800000 */
.L_x_1719:
[----:B------:R-:W0:Y:S04]  /*20450*/  LDL R4, [R1+0x24] ;  /* 0x0000240001047983 */ /* 0x000e280000100800 */
[----:B------:R-:W2:Y:S04]  /*20460*/  LDL R10, [R1+0x1c] ;  /* 0x00001c00010a7983 */ /* 0x000ea80000100800 */
[----:B------:R-:W3:Y:S01]  /*20470*/  LDL R12, [R1+0x20] ;  /* 0x00002000010c7983 */ /* 0x000ee20000100800 */
[----:B------:R-:W-:Y:S01]  /*20480*/  IMAD R2, R24, 0x3000, RZ ;  /* 0x0000300018027824 */ /* 0x000fe200078e02ff */
[----:B------:R-:W-:Y:S05]  /*20490*/  WARPSYNC.ALL ;  /* 0x0000000000007948 */ /* 0x000fea0003800000 */
[----:B0-----:R-:W-:-:S02]  /*204a0*/  LOP3.LUT R0, R2, R4, RZ, 0xfc, !PT ;  /* 0x0000000402007212 */ /* 0x001fc400078efcff */
[----:B--2---:R-:W-:-:S03]  /*204b0*/  LOP3.LUT R2, R2, R10, RZ, 0xfc, !PT ;  /* 0x0000000a02027212 */ /* 0x004fc600078efcff */
[C---:B------:R-:W-:Y:S02]  /*204c0*/  IMAD.IADD R0, R23.reuse, 0x1, R0 ;  /* 0x0000000117007824 */ /* 0x040fe400078e0200 */
        /* <DEDUP_REMOVED lines=48> */
.L_x_1606:
[----:B-1----:R1:W-:Y:S01]  /*207d0*/  SYNCS.ARRIVE.TRANS64.A1T0 RZ, [R3+URZ+0x19c50], RZ ;  /* 0x019c50ff03ff79a7 */ /* 0x0023e2000810003f */
[----:B------:R-:W-:Y:S06]  /*207e0*/  BAR.SYNC.DEFER_BLOCKING 0x2, 0x80 ;  /* 0x0082000000007b1d */ /* 0x000fec0000010000 */
[----:B------:R-:W-:Y:S05]  /*207f0*/  @!P0 BRA `(.L_x_1607) ;  /* 0x0000000000048947 */ /* 0x000fea0003800000 */
[----:B------:R-:W-:Y:S01]  /*20800*/  BPT.TRAP 0x1 ;  /* 0x000000040000795c */ /* 0x000fe20000300000 */
.L_x_1607:
        /* <DEDUP_REMOVED lines=9> */
.L_x_1548:
[----:B------:R-:W-:-:S13]  /*208a0*/  LOP3.LUT P0, RZ, R22, 0x10, RZ, 0xc0, !PT ;  /* 0x0000001016ff7812 */ /* 0x000fda000780c0ff */
        /* <DEDUP_REMOVED lines=8> */
[----:B------:R2:W3:Y:S01]  /*20930*/  LDS.128 R16, [R23+0x19cd0] ;  /* 0x019cd00017107984 */ /* 0x0004e20000000c00 */
[----:B------:R-:W-:Y:S06]  /*20940*/  BAR.ARV 0x4, 0x200 ;  /* 0x0108000000007b1d */ /* 0x000fec0000002000 */
[----:B------:R-:W-:Y:S05]  /*20950*/  BRA `(.L_x_1609) ;  /* 0x0000000800d47947 */ /* 0x000fea0003800000 */
.L_x_1608:
        /* <DEDUP_REMOVED lines=35> */
[----:B------:R0:W1:Y:S02]  /*20b90*/  SHFL.IDX PT, R14, R3, 0x1f, 0x1f ;  /* 0x03e01f00030e7f89 */ /* 0x00006400000e0000 */
.L_x_1729:
[----:B------:R-:W-:Y:S02]  /*20ba0*/  ULDC UR4, c[0x0][0xc38] ;  /* 0x00030e0000047ab9 */ /* 0x000fe40000000800 */
[----:B------:R-:W-:-:S04]  /*20bb0*/  IMAD.U32 R4, RZ, RZ, UR4 ;  /* 0x00000004ff047e24 */ /* 0x000fc8000f8e00ff */
[----:B-1----:R-:W-:-:S04]  /*20bc0*/  IMAD R5, R14, R4, RZ ;  /* 0x000000040e057224 */ /* 0x002fc800078e02ff */
[----:B------:R-:W-:-:S05]  /*20bd0*/  IMAD.IADD R16, R16, 0x1, R5 ;  /* 0x0000000110107824 */ /* 0x000fca00078e0205 */
[----:B------:R-:W-:-:S13]  /*20be0*/  ISETP.GT.AND P6, PT, R16, R0, PT ;  /* 0x000000001000720c */ /* 0x000fda0003fc4270 */
[----:B------:R-:W-:Y:S05]  /*20bf0*/  @P6 BRA `(.L_x_1611) ;  /* 0x00000000009c6947 */ /* 0x000fea0003800000 */
.L_x_1616:
        /* <DEDUP_REMOVED lines=14> */
.L_x_1614:
[----:B------:R-:W-:Y:S05]  /*20ce0*/  BSYNC B0 ;  /* 0x0000000000007941 */ /* 0x000fea0003800000 */
.L_x_1613:
        /* <DEDUP_REMOVED lines=18> */
.L_x_1737:
[----:B------:R-:W-:Y:S02]  /*20e10*/  ULDC UR4, c[0x0][0xc38] ;  /* 0x00030e0000047ab9 */ /* 0x000fe40000000800 */
[----:B------:R-:W-:-:S04]  /*20e20*/  IMAD.U32 R4, RZ, RZ, UR4 ;  /* 0x00000004ff047e24 */ /* 0x000fc8000f8e00ff */
[----:B-1----:R-:W-:-:S04]  /*20e30*/  IMAD R5, R14, R4, RZ ;  /* 0x000000040e057224 */ /* 0x002fc800078e02ff */
[----:B------:R-:W-:-:S05]  /*20e40*/  IMAD.IADD R16, R5, 0x1, R16 ;  /* 0x0000000105107824 */ /* 0x000fca00078e0210 */
[----:B------:R-:W-:-:S13]  /*20e50*/  ISETP.GT.AND P6, PT, R16, R0, PT ;  /* 0x000000001000720c */ /* 0x000fda0003fc4270 */
[----:B------:R-:W-:Y:S05]  /*20e60*/  @!P6 BRA `(.L_x_1616) ;  /* 0xfffffffc0064e947 */ /* 0x000fea000383ffff */
.L_x_1611:
        /* <DEDUP_REMOVED lines=8> */
.L_x_1741:
[----:B------:R-:W-:Y:S01]  /*20ef0*/  ISETP.NE.AND P0, PT, R5, RZ, PT ;  /* 0x000000ff0500720c */ /* 0x000fe20003f05270 */
[----:B------:R-:W-:-:S12]  /*20f00*/  IMAD.MOV.U32 R5, RZ, RZ, RZ ;  /* 0x000000ffff057224 */ /* 0x000fd800078e00ff */
[----:B------:R-:W-:Y:S05]  /*20f10*/  @!P0 BRA `(.L_x_1618) ;  /* 0x0000000000108947 */ /* 0x000fea0003800000 */
[----:B------:R-:W-:Y:S01]  /*20f20*/  UMOV UR4, 0xffffffff ;  /* 0xffffffff00047882 */ /* 0x000fe20000000000 */
[----:B------:R-:W-:Y:S02]  /*20f30*/  VIADD R12, R6, 0xffffffff ;  /* 0xffffffff060c7836 */ /* 0x000fe40000000000 */
[----:B------:R-:W-:Y:S05]  /*20f40*/  BRA.DIV UR4, `(.L_x_1619) ;  /* 0x0000003204c87947 */ /* 0x000fea000b800000 */
[----:B------:R3:W4:Y:S02]  /*20f50*/  SHFL.IDX PT, R5, R3, R12, 0x1f ;  /* 0x00001f0c03057589 */ /* 0x00072400000e0000 */
.L_x_1618:
[----:B01-3--:R-:W0:Y:S01]  /*20f60*/  LDC.64 R2, c[0x0][0xc90] ;  /* 0x00032400ff027b82 */ /* 0x00be220000000a00 */
[----:B------:R-:W-:-:S04]  /*20f70*/  IMAD.IADD R19, R6, 0x1, R19 ;  /* 0x0000000106137824 */ /* 0x000fc800078e0213 */
[----:B0-----:R-:W-:-:S05]  /*20f80*/  IMAD.WIDE R2, R19, 0x4, R2 ;  /* 0x0000000413027825 */ /* 0x001fca00078e0202 */
[----:B------:R-:W2:Y:S01]  /*20f90*/  LDG.E R7, desc[UR42][R2.64] ;  /* 0x0000002a02077981 */ /* 0x000ea2000c1e1900 */
[----:B----4-:R-:W-:-:S04]  /*20fa0*/  IMAD R16, R5, R4, R16 ;  /* 0x0000000405107224 */ /* 0x010fc800078e0210 */
[----:B------:R-:W-:Y:S02]  /*20fb0*/  IMAD.IADD R0, R0, 0x1, -R16 ;  /* 0x0000000100007824 */ /* 0x000fe400078e0a10 */
[----:B--2---:R-:W-:-:S05]  /*20fc0*/  IMAD R6, R17, R7, RZ ;  /* 0x0000000711067224 */ /* 0x004fca00078e02ff */
[----:B------:R-:W-:-:S04]  /*20fd0*/  IABS R8, R6 ;  /* 0x0000000600087213 */ /* 0x000fc80000000000 */
        /* <DEDUP_REMOVED lines=10> */
[----:B------:R-:W-:-:S04]  /*21080*/  IMAD.HI.U32 R2, R2, R3, RZ ;  /* 0x0000000302027227 */ /* 0x000fc800078e00ff */
[----:B------:R-:W-:-:S04]  /*21090*/  IMAD.MOV R5, RZ, RZ, -R5 ;  /* 0x000000ffff057224 */ /* 0x000fc800078e0a05 */
        /* <DEDUP_REMOVED lines=14> */
[----:B------:R-:W-:-:S03]  /*21180*/  IMAD R0, R6, R2, R0 ;  /* 0x0000000206007224 */ /* 0x000fc600078e0200 */
[----:B------:R-:W-:Y:S01]  /*21190*/  VIADDMNMX R4, R3, R4, R7, PT ;  /* 0x0000000403047246 */ /* 0x000fe20003800107 */
[----:B------:R-:W-:-:S03]  /*211a0*/  IMAD.IADD R5, R0, 0x1, R5 ;  /* 0x0000000100057824 */ /* 0x000fc600078e0205 */
        /* <DEDUP_REMOVED lines=23> */
[----:B------:R-:W-:Y:S01]  /*21320*/  @!P1 LOP3.LUT R2, RZ, R4, RZ, 0x33, !PT ;  /* 0x00000004ff029212 */ /* 0x000fe200078e33ff */
[----:B------:R-:W-:-:S04]  /*21330*/  IMAD.MOV R4, RZ, RZ, -R4 ;  /* 0x000000ffff047224 */ /* 0x000fc800078e0a04 */
[----:B------:R-:W-:Y:S01]  /*21340*/  IMAD R18, R2, R4, R5 ;  /* 0x0000000402127224 */ /* 0x000fe200078e0205 */
[----:B------:R-:W-:-:S05]  /*21350*/  LOP3.LUT R2, RZ, R2, RZ, 0x33, !PT ;  /* 0x00000002ff027212 */ /* 0x000fca00078e33ff */
[----:B------:R-:W-:Y:S01]  /*21360*/  IMAD.IADD R17, R17, 0x1, R2 ;  /* 0x0000000111117824 */ /* 0x000fe200078e0202 */
[----:B------:R-:W-:Y:S06]  /*21370*/  BRA `(.L_x_1620) ;  /* 0x00000000001c7947 */ /* 0x000fec0003800000 */
.L_x_1612:
[----:B------:R-:W-:Y:S01]  /*21380*/  UMOV UR4, URZ ;  /* 0x0000003f00047c82 */ /* 0x000fe20008000000 */
[----:B------:R-:W-:Y:S01]  /*21390*/  UMOV UR5, URZ ;  /* 0x0000003f00057c82 */ /* 0x000fe20008000000 */
[----:B------:R-:W-:Y:S01]  /*213a0*/  ULDC UR6, c[0x0][0xc3c] ;  /* 0x00030f0000067ab9 */ /* 0x000fe20000000800 */
[----:B------:R-:W-:Y:S02]  /*213b0*/  IMAD.MOV.U32 R16, RZ, RZ, R0 ;  /* 0x000000ffff107224 */ /* 0x000fe400078e0000 */
[----:B------:R-:W-:Y:S02]  /*213c0*/  IMAD.U32 R17, RZ, RZ, UR4 ;  /* 0x00000004ff117e24 */ /* 0x000fe4000f8e00ff */
[----:B------:R-:W-:Y:S02]  /*213d0*/  IMAD.U32 R18, RZ, RZ, UR5 ;  /* 0x00000005ff127e24 */ /* 0x000fe4000f8e00ff */
[----:B------:R-:W-:-:S07]  /*213e0*/  IMAD.U32 R19, RZ, RZ, UR6 ;  /* 0x00000006ff137e24 */ /* 0x000fce000f8e00ff */
.L_x_1620:
[----:B------:R1:W2:Y:S01]  /*213f0*/  LDL R2, [R1+0x14] ;  /* 0x0000140001027983 */ /* 0x0002a20000100800 */
[----:B------:R-:W3:Y:S01]  /*21400*/  S2R R0, SR_TID.X ;  /* 0x0000000000007919 */ /* 0x000ee20000002100 */
[----:B------:R-:W-:Y:S05]  /*21410*/  WARPSYNC.ALL ;  /* 0x0000000000007948 */ /* 0x000fea0003800000 */
[----:B---3--:R-:W-:Y:S01]  /*21420*/  LOP3.LUT R0, R0, 0x1f, RZ, 0xc0, !PT ;  /* 0x0000001f00007812 */ /* 0x008fe200078ec0ff */
[----:B------:R-:W-:Y:S03]  /*21430*/  BAR.SYNC.DEFER_BLOCKING 0x4, 0x200 ;  /* 0x0108000000007b1d */ /* 0x000fe60000010000 */
[----:B------:R-:W-:-:S13]  /*21440*/  ISETP.NE.AND P0, PT, R0, RZ, PT ;  /* 0x000000ff0000720c */ /* 0x000fda0003f05270 */
[----:B------:R-:W-:Y:S01]  /*21450*/  @!P0 MOV R0, 0x400 ;  /* 0x0000040000008802 */ /* 0x000fe20000000f00 */
[----:B--2---:R-:W2:Y:S03]  /*21460*/  @!P0 S2R R2, SR_CgaCtaId ;  /* 0x0000000000028919 */ /* 0x004ea60000008800 */
[----:B--2---:R-:W-:Y:S01]  /*21470*/  @!P0 LEA R23, R2, R0, 0x18 ;  /* 0x0000000002178211 */ /* 0x004fe200078ec0ff */
[----:B------:R1:W-:Y:S04]  /*21480*/  @!P0 STL [R1+0x14], R2 ;  /* 0x0000140201008387 */ /* 0x0003e80000100800 */
[----:B------:R1:W-:Y:S01]  /*21490*/  @!P0 STS.128 [R23+0x19cd0], R16 ;  /* 0x019cd01017008388 */ /* 0x0003e20000000c00 */
[----:B------:R-:W-:Y:S06]  /*214a0*/  BAR.ARV 0x5, 0x200 ;  /* 0x0148000000007b1d */ /* 0x000fec0000002000 */
.L_x_1609:
[----:B------:R-:W-:Y:S02]  /*214b0*/  ULDC UR4, c[0x0][0xc3c] ;  /* 0x00030f0000047ab9 */ /* 0x000fe40000000800 */
[----:B---3--:R-:W-:-:S13]  /*214c0*/  ISETP.GE.AND P0, PT, R19, UR4, PT ;  /* 0x0000000413007c0c */ /* 0x008fda000bf06270 */
[----:B------:R-:W-:Y:S05]  /*214d0*/  @!P0 BRA `(.L_x_1621) ;  /* 0xffffff98006c8947 */ /* 0x000fea000383ffff */
[----:B------:R-:W-:Y:S05]  /*214e0*/  BSYNC B7 ;  /* 0x0000000000077941 */ /* 0x000fea0003800000 */
.L_x_1487:
[----:B--2---:R-:W2:Y:S01]  /*214f0*/  LDL.LU R0, [R1+0x44] ;  /* 0x0000440001007983 */ /* 0x004ea20000300800 */
        /* <DEDUP_REMOVED lines=11> */
.L_x_1744:
[----:B------:R-:W-:Y:S05]  /*215b0*/  BSYNC B0 ;  /* 0x0000000000007941 */ /* 0x000fea0003800000 */
.L_x_1622:
[----:B------:R-:W-:-:S03]  /*215c0*/  UMOV UR4, 0xffffffff ;  /* 0xffffffff00047882 */ /* 0x000fc60000000000 */
[----:B------:R-:W-:Y:S05]  /*215d0*/  BRA.DIV UR4, `(.L_x_1624) ;  /* 0x0000002e04607947 */ /* 0x000fea000b800000 */
[----:B0-----:R-:W0:Y:S02]  /*215e0*/  S2R R0, SR_TID.X ;  /* 0x0000000000007919 */ /* 0x001e240000002100 */
[----:B0-----:R-:W-:-:S04]  /*215f0*/  SHF.R.U32.HI R0, RZ, 0x5, R0 ;  /* 0x00000005ff007819 */ /* 0x001fc80000011600 */
[----:B------:R-:W-:-:S05]  /*21600*/  LOP3.LUT R0, R0, 0x3, RZ, 0xc0, !PT ;  /* 0x0000000300007812 */ /* 0x000fca00078ec0ff */
[----:B------:R0:W1:Y:S02]  /*21610*/  SHFL.IDX PT, R14, R0, RZ, 0x1f ;  /* 0x00001fff000e7589 */ /* 0x00006400000e0000 */
.L_x_1747:
[----:B-1----:R-:W-:-:S13]  /*21620*/  ISETP.NE.AND P0, PT, R14, RZ, PT ;  /* 0x000000ff0e00720c */ /* 0x002fda0003f05270 */
[----:B------:R-:W-:Y:S05]  /*21630*/  @P0 BRA `(.L_x_1279) ;  /* 0x0000000000a80947 */ /* 0x000fea0003800000 */
[----:B------:R-:W-:-:S03]  /*21640*/  UMOV UR4, 0xffffffff ;  /* 0xffffffff00047882 */ /* 0x000fc60000000000 */
[----:B------:R-:W-:Y:S05]  /*21650*/  BRA.DIV UR4, `(.L_x_1625) ;  /* 0x0000002e04747947 */ /* 0x000fea000b800000 */
[----:B------:R-:W-:-:S13]  /*21660*/  ELECT P6, URZ, PT ;  /* 0x00000000003f782f */ /* 0x000fda00038c0000 */
.L_x_1750:
[----:B------:R-:W-:Y:S05]  /*21670*/  @!P6 BRA `(.L_x_1279) ;  /* 0x000000000098e947 */ /* 0x000fea0003800000 */
[----:B------:R-:W-:-:S06]  /*21680*/  ULOP3.LUT UR4, UR37, 0x2, URZ, 0xfc, !UPT ;  /* 0x0000000225047892 */ /* 0x000fcc000f8efc3f */
[----:B0-----:R-:W-:-:S05]  /*21690*/  IMAD.U32 R0, RZ, RZ, UR4 ;  /* 0x00000004ff007e24 */ /* 0x001fca000f8e00ff */
[----:B------:R-:W-:-:S13]  /*216a0*/  ISETP.NE.AND P0, PT, R0, 0x3, PT ;  /* 0x000000030000780c */ /* 0x000fda0003f05270 */
[----:B------:R-:W-:Y:S05]  /*216b0*/  @!P0 BRA `(.L_x_1626) ;  /* 0x0000000000048947 */ /* 0x000fea0003800000 */
[----:B------:R-:W-:Y:S01]  /*216c0*/  BPT.TRAP 0x1 ;  /* 0x000000040000795c */ /* 0x000fe20000300000 */
.L_x_1626:
[C---:B------:R-:W-:Y:S01]  /*216d0*/  IMAD R3, R24.reuse, 0x8, R5 ;  /* 0x0000000818037824 */ /* 0x040fe200078e0205 */
[----:B------:R-:W-:Y:S01]  /*216e0*/  SHF.L.U32 R2, R27, 0x1f, RZ ;  /* 0x0000001f1b027819 */ /* 0x000fe200000006ff */
[----:B------:R-:W-:-:S03]  /*216f0*/  VIADD R24, R24, 0x1 ;  /* 0x0000000118187836 */ /* 0x000fc60000000000 */
[----:B------:R-:W0:Y:S02]  /*21700*/  SYNCS.PHASECHK.TRANS64.TRYWAIT P1, [R3+URZ+0x19c40], R2 ;  /* 0x019c4002030075a7 */ /* 0x000e24000802017f */
[----:B------:R-:W-:-:S04]  /*21710*/  ISETP.NE.AND P2, PT, R24, 0x2, PT ;  /* 0x000000021800780c */ /* 0x000fc80003f45270 */
[----:B------:R-:W-:Y:S01]  /*21720*/  SEL R0, RZ, 0x1, P2 ;  /* 0x00000001ff007807 */ /* 0x000fe20001000000 */
[----:B0-----:R-:W-:Y:S08]  /*21730*/  @!P1 BRA `(.L_x_1627) ;  /* 0x0000002c005c9947 */ /* 0x001ff00003800000 */
.L_x_1751:
[----:B------:R-:W-:Y:S02]  /*21740*/  SEL R24, R24, RZ, P2 ;  /* 0x000000ff18187207 */ /* 0x000fe40001000000 */
[----:B------:R-:W-:Y:S01]  /*21750*/  LOP3.LUT R0, R27, R0, RZ, 0x3c, !PT ;  /* 0x000000001b007212 */ /* 0x000fe200078e3cff */
[----:B------:R-:W-:Y:S06]  /*21760*/  @!P0 BRA `(.L_x_1628) ;  /* 0x0000000000048947 */ /* 0x000fec0003800000 */
[----:B------:R-:W-:Y:S01]  /*21770*/  BPT.TRAP 0x1 ;  /* 0x000000040000795c */ /* 0x000fe20000300000 */
.L_x_1628:
[----:B------:R-:W-:Y:S01]  /*21780*/  IMAD R5, R24, 0x8, R5 ;  /* 0x0000000818057824 */ /* 0x000fe200078e0205 */
[----:B------:R-:W-:-:S04]  /*21790*/  SHF.L.U32 R0, R0, 0x1f, RZ ;  /* 0x0000001f00007819 */ /* 0x000fc800000006ff */
[----:B------:R-:W1:Y:S02]  /*217a0*/  SYNCS.PHASECHK.TRANS64.TRYWAIT P1, [R5+URZ+0x19c40], R0 ;  /* 0x019c4000050075a7 */ /* 0x000e64000802017f */
[----:B-1----:R-:W-:Y:S05]  /*217b0*/  @!P1 BRA `(.L_x_1629) ;  /* 0x0000002c00509947 */ /* 0x002fea0003800000 */
.L_x_1752:
[----:B------:R-:W-:Y:S05]  /*217c0*/  @!P0 BRA `(.L_x_1630) ;  /* 0x0000000000048947 */ /* 0x000fea0003800000 */
[----:B------:R-:W-:Y:S01]  /*217d0*/  BPT.TRAP 0x1 ;  /* 0x000000040000795c */ /* 0x000fe20000300000 */
.L_x_1630:
[----:B------:R-:W2:Y:S02]  /*217e0*/  SYNCS.PHASECHK.TRANS64.TRYWAIT P1, [R3+URZ+0x19c60], R2 ;  /* 0x019c6002030075a7 */ /* 0x000ea4000802017f */
[----:B--2---:R-:W-:Y:S05]  /*217f0*/  @!P1 BRA `(.L_x_1631) ;  /* 0x0000002c00549947 */ /* 0x004fea0003800000 */
.L_x_1753:
[----:B------:R-:W-:Y:S05]  /*21800*/  @!P0 BRA `(.L_x_1632) ;  /* 0x0000000000048947 */ /* 0x000fea0003800000 */
[----:B------:R-:W-:Y:S01]  /*21810*/  BPT.TRAP 0x1 ;  /* 0x000000040000795c */ /* 0x000fe20000300000 */
.L_x_1632:
[----:B------:R-:W3:Y:S02]  /*21820*/  SYNCS.PHASECHK.TRANS64.TRYWAIT P1, [R5+URZ+0x19c60], R0 ;  /* 0x019c6000050075a7 */ /* 0x000ee4000802017f */
[----:B---3--:R-:W-:Y:S05]  /*21830*/  @!P1 BRA `(.L_x_1633) ;  /* 0x0000002c00589947 */ /* 0x008fea0003800000 */
.L_x_1754:
[----:B------:R-:W-:Y:S05]  /*21840*/  @!P0 BRA `(.L_x_1634) ;  /* 0x0000000000048947 */ /* 0x000fea0003800000 */
[----:B------:R-:W-:Y:S01]  /*21850*/  BPT.TRAP 0x1 ;  /* 0x000000040000795c */ /* 0x000fe20000300000 */
.L_x_1634:
[----:B------:R-:W4:Y:S02]  /*21860*/  SYNCS.PHASECHK.TRANS64.TRYWAIT P1, [R3+URZ+0x19c80], R2 ;  /* 0x019c8002030075a7 */ /* 0x000f24000802017f */
[----:B----4-:R-:W-:Y:S05]  /*21870*/  @!P1 BRA `(.L_x_1635) ;  /* 0x0000002c005c9947 */ /* 0x010fea0003800000 */
.L_x_1755:
[----:B------:R-:W-:Y:S05]  /*21880*/  @!P0 BRA `(.L_x_1636) ;  /* 0x0000000000048947 */ /* 0x000fea0003800000 */
[----:B------:R-:W-:Y:S01]  /*21890*/  BPT.TRAP 0x1 ;  /* 0x000000040000795c */ /* 0x000fe20000300000 */
.L_x_1636:
[----:B------:R0:W0:Y:S02]  /*218a0*/  SYNCS.PHASECHK.TRANS64.TRYWAIT P0, [R5+URZ+0x19c80], R0 ;  /* 0x019c8000050075a7 */ /* 0x000024000800017f */
[----:B0-----:R-:W-:Y:S05]  /*218b0*/  @!P0 NANOSLEEP.SYNCS 0x989680 ;  /* 0x009896800000895d */ /* 0x001fea0003900000 */
[----:B------:R-:W0:Y:S02]  /*218c0*/  @!P0 SYNCS.PHASECHK.TRANS64 P0, [R5+URZ+0x19c80], R0 ;  /* 0x019c8000050085a7 */ /* 0x000e24000800007f */
[----:B0-----:R-:W-:Y:S05]  /*218d0*/  @!P0 BRA `(.L_x_1636) ;  /* 0xfffffffc00f08947 */ /* 0x001fea000383ffff */
.L_x_1279:
[----:B------:R-:W-:Y:S05]  /*218e0*/  BSYNC B8 ;  /* 0x0000000000087941 */ /* 0x000fea0003800000 */
.L_x_1276:
[----:B------:R-:W-:Y:S05]  /*218f0*/  EXIT ;  /* 0x000000000000794d */ /* 0x000fea0003800000 */
.L_x_1303:
[----:B-1----:R1:W2:Y:S02]  /*21900*/  SYNCS.PHASECHK.TRANS64.TRYWAIT P6, [R68+URZ+0x19c90], R79 ;  /* 0x019c904f440075a7 */ /* 0x0022a400080c017f */
[----:B--2---:R-:W-:Y:S05]  /*21910*/  @!P6 NANOSLEEP.SYNCS 0x989680 ;  /* 0x009896800000e95d */ /* 0x004fea0003900000 */
[----:B------:R-:W2:Y:S02]  /*21920*/  @!P6 SYNCS.PHASECHK.TRANS64 P6, [R68+URZ+0x19c90], R79 ;  /* 0x019c904f4400e5a7 */ /* 0x000ea400080c007f */
[----:B--2---:R-:W-:Y:S05]  /*21930*/  @!P6 BRA `(.L_x_1303) ;  /* 0xfffffffc00f0e947 */ /* 0x004fea000383ffff */
[----:B------:R-:W-:Y:S05]  /*21940*/  BRA `(.L_x_1637) ;  /* 0xfffffe1000b87947 */ /* 0x000fea000383ffff */
.L_x_1304:
        /* <DEDUP_REMOVED lines=8> */
.L_x_1639:
[----:B------:R-:W-:Y:S05]  /*219d0*/  BSYNC B1 ;  /* 0x0000000000017941 */ /* 0x000fea0003800000 */
.L_x_1638:
        /* <DEDUP_REMOVED lines=8> */
.L_x_1640:
[----:B------:R-:W-:Y:S05]  /*21a60*/  BRA `(.L_x_1641) ;  /* 0xfffffe1000847947 */ /* 0x000fea000383ffff */
.L_x_1320:
[----:B-1----:R1:W2:Y:S02]  /*21a70*/  SYNCS.PHASECHK.TRANS64.TRYWAIT P6, [R68+URZ+0x19c90], R79 ;  /* 0x019c904f440075a7 */ /* 0x0022a400080c017f */
[----:B--2---:R-:W-:Y:S05]  /*21a80*/  @!P6 NANOSLEEP.SYNCS 0x989680 ;  /* 0x009896800000e95d */ /* 0x004fea0003900000 */
[----:B------:R-:W2:Y:S02]  /*21a90*/  @!P6 SYNCS.PHASECHK.TRANS64 P6, [R68+URZ+0x19c90], R79 ;  /* 0x019c904f4400e5a7 */ /* 0x000ea400080c007f */
[----:B--2---:R-:W-:Y:S05]  /*21aa0*/  @!P6 BRA `(.L_x_1320) ;  /* 0xfffffffc00f0e947 */ /* 0x004fea000383ffff */
[----:B------:R-:W-:Y:S05]  /*21ab0*/  BRA `(.L_x_1642) ;  /* 0xfffffe2800b47947 */ /* 0x000fea000383ffff */
.L_x_1321:
        /* <DEDUP_REMOVED lines=8> */
.L_x_1644:
[----:B------:R-:W-:Y:S05]  /*21b40*/  BSYNC B1 ;  /* 0x0000000000017941 */ /* 0x000fea0003800000 */
.L_x_1643:
        /* <DEDUP_REMOVED lines=8> */
.L_x_1645:
[----:B------:R-:W-:Y:S01]  /*21bd0*/  IMAD.MOV.U32 R82, RZ, RZ, R14 ;  /* 0x000000ffff527224 */ /* 0x000fe200078e000e */
[----:B------:R-:W-:Y:S06]  /*21be0*/  BRA `(.L_x_1646) ;  /* 0xfffffe28007c7947 */ /* 0x000fec000383ffff */
.L_x_1330:
[----:B0-----:R0:W1:Y:S02]  /*21bf0*/  SYNCS.PHASECHK.TRANS64.TRYWAIT P5, [R68+URZ+0x19c90], R79 ;  /* 0x019c904f440075a7 */ /* 0x00106400080a017f */
[----:B-1----:R-:W-:Y:S05]  /*21c00*/  @!P5 NANOSLEEP.SYNCS 0x989680 ;  /* 0x009896800000d95d */ /* 0x002fea0003900000 */
[----:B------:R-:W1:Y:S02]  /*21c10*/  @!P5 SYNCS.PHASECHK.TRANS64 P5, [R68+URZ+0x19c90], R79 ;  /* 0x019c904f4400d5a7 */ /* 0x000e6400080a007f */
[----:B-1----:R-:W-:Y:S05]  /*21c20*/  @!P5 BRA `(.L_x_1330) ;  /* 0xfffffffc00f0d947 */ /* 0x002fea000383ffff */
[----:B------:R-:W-:Y:S05]  /*21c30*/  BRA `(.L_x_1647) ;  /* 0xfffffe4800487947 */ /* 0x000fea000383ffff */
.L_x_1331:
[----:B------:R-:W-:Y:S01]  /*21c40*/  BSSY B1, `(.L_x_1648) ;  /* 0x0000007000017945 */ /* 0x000fe20003800000 */
[----:B------:R-:W-:Y:S02]  /*21c50*/  IMAD.MOV.U32 R12, RZ, RZ, RZ ;  /* 0x000000ffff0c7224 */ /* 0x000fe400078e00ff */
[----:B------:R-:W-:Y:S02]  /*21c60*/  IMAD.MOV.U32 R11, RZ, RZ, 0x1e1f ;  /* 0x00001e1fff0b7424 */ /* 0x000fe400078e00ff */
[----:B------:R-:W-:-:S07]  /*21c70*/  IMAD.MOV.U32 R15, RZ, RZ, -0x1 ;  /* 0xffffffffff0f7424 */ /* 0x000fce00078e00ff */
[----:B0-----:R-:W-:Y:S05]  /*21c80*/  WARPSYNC.COLLECTIVE R15, `(.L_x_1649) ;  /* 0x000000000f087348 */ /* 0x001fea0003c00000 */
[----:B------:R1:W2:Y:S02]  /*21c90*/  SHFL.IDX P6, R14, R13, R12, R11 ;  /* 0x0000000c0d0e7389 */ /* 0x0002a400000c000b */
[----:B012---:R-:W-:Y:S01]  /*21ca0*/  ENDCOLLECTIVE ;  /* 0x000000000000791b */ /* 0x007fe20003800000 */
.L_x_1649:
[----:B------:R-:W-:Y:S05]  /*21cb0*/  BSYNC B1 ;  /* 0x0000000000017941 */ /* 0x000fea0003800000 */
.L_x_1648:
        /* <DEDUP_REMOVED lines=8> */
.L_x_1650:
[----:B------:R-:W-:Y:S05]  /*21d40*/  BRA `(.L_x_1651) ;  /* 0xfffffe48007c7947 */ /* 0x000fea000383ffff */
.L_x_1335:
[----:B0-----:R0:W2:Y:S02]  /*21d50*/  SYNCS.PHASECHK.TRANS64.TRYWAIT P0, [R68+URZ+0x19cb0], R79 ;  /* 0x019cb04f440075a7 */ /* 0x0010a4000800017f */
[----:B--2---:R-:W-:Y:S05]  /*21d60*/  @!P0 NANOSLEEP.SYNCS 0x989680 ;  /* 0x009896800000895d */ /* 0x004fea0003900000 */
[----:B------:R-:W2:Y:S02]  /*21d70*/  @!P0 SYNCS.PHASECHK.TRANS64 P0, [R68+URZ+0x19cb0], R79 ;  /* 0x019cb04f440085a7 */ /* 0x000ea4000800007f */
[----:B--2---:R-:W-:Y:S05]  /*21d80*/  @!P0 BRA `(.L_x_1335) ;  /* 0xfffffffc00f08947 */ /* 0x004fea000383ffff */
[----:B------:R-:W-:Y:S05]  /*21d90*/  BRA `(.L_x_1652) ;  /* 0xfffffe4c00107947 */ /* 0x000fea000383ffff */
.L_x_1361:
[----:B------:R-:W-:Y:S01]  /*21da0*/  BSSY B1, `(.L_x_1653) ;  /* 0x0000007000017945 */ /* 0x000fe20003800000 */
[----:B------:R-:W-:Y:S02]  /*21db0*/  IMAD.MOV.U32 R12, RZ, RZ, RZ ;  /* 0x000000ffff0c7224 */ /* 0x000fe400078e00ff */
[----:B------:R-:W-:Y:S02]  /*21dc0*/  IMAD.MOV.U32 R11, RZ, RZ, 0x1e1f ;  /* 0x00001e1fff0b7424 */ /* 0x000fe400078e00ff */
[----:B------:R-:W-:-:S07]  /*21dd0*/  IMAD.MOV.U32 R15, RZ, RZ, -0x1 ;  /* 0xffffffffff0f7424 */ /* 0x000fce00078e00ff */
[----:B------:R-:W-:Y:S05]  /*21de0*/  WARPSYNC.COLLECTIVE R15, `(.L_x_1654) ;  /* 0x000000000f087348 */ /* 0x000fea0003c00000 */
[----:B------:R0:W1:Y:S02]  /*21df0*/  SHFL.IDX P6, R14, R13, R12, R11 ;  /* 0x0000000c0d0e7389 */ /* 0x00006400000c000b */
[----:B01----:R-:W-:Y:S01]  /*21e00*/  ENDCOLLECTIVE ;  /* 0x000000000000791b */ /* 0x003fe20003800000 */
.L_x_1654:
[----:B------:R-:W-:Y:S05]  /*21e10*/  BSYNC B1 ;  /* 0x0000000000017941 */ /* 0x000fea0003800000 */
.L_x_1653:
        /* <DEDUP_REMOVED lines=8> */
.L_x_1655:
[----:B------:R-:W-:Y:S02]  /*21ea0*/  IMAD.MOV.U32 R13, RZ, RZ, R4 ;  /* 0x000000ffff0d7224 */ /* 0x000fe400078e0004 */
[----:B------:R-:W-:-:S07]  /*21eb0*/  IMAD.MOV.U32 R3, RZ, RZ, R14 ;  /* 0x000000ffff037224 */ /* 0x000fce00078e000e */
[----:B------:R-:W-:Y:S05]  /*21ec0*/  WARPSYNC.COLLECTIVE R15, `(.L_x_1656) ;  /* 0x000000000f087348 */ /* 0x000fea0003c00000 */
[----:B------:R0:W1:Y:S02]  /*21ed0*/  SHFL.IDX P6, R14, R13, R12, R11 ;  /* 0x0000000c0d0e7389 */ /* 0x00006400000c000b */
[----:B01----:R-:W-:Y:S01]  /*21ee0*/  ENDCOLLECTIVE ;  /* 0x000000000000791b */ /* 0x003fe20003800000 */
.L_x_1656:
[----:B------:R-:W-:Y:S02]  /*21ef0*/  IMAD.MOV.U32 R13, RZ, RZ, R5 ;  /* 0x000000ffff0d7224 */ /* 0x000fe400078e0005 */
[----:B------:R-:W-:-:S07]  /*21f00*/  IMAD.MOV.U32 R4, RZ, RZ, R14 ;  /* 0x000000ffff047224 */ /* 0x000fce00078e000e */
[----:B------:R-:W-:Y:S05]  /*21f10*/  WARPSYNC.COLLECTIVE R15, `(.L_x_1657) ;  /* 0x000000000f087348 */ /* 0x000fea0003c00000 */
[----:B------:R0:W1:Y:S02]  /*21f20*/  SHFL.IDX P6, R14, R13, R12, R11 ;  /* 0x0000000c0d0e7389 */ /* 0x00006400000c000b */
[----:B01----:R-:W-:Y:S01]  /*21f30*/  ENDCOLLECTIVE ;  /* 0x000000000000791b */ /* 0x003fe20003800000 */
.L_x_1657:
[----:B------:R-:W-:Y:S05]  /*21f40*/  BRA `(.L_x_1658) ;  /* 0xfffffe5c00f07947 */ /* 0x000fea000383ffff */
.L_x_1365:
[----:B-1----:R1:W0:Y:S02]  /*21f50*/  SYNCS.PHASECHK.TRANS64.TRYWAIT P0, [R18+URZ+0x19c00], R5 ;  /* 0x019c0005120075a7 */ /* 0x002224000800017f */
[----:B0-----:R-:W-:Y:S05]  /*21f60*/  @!P0 NANOSLEEP.SYNCS 0x989680 ;  /* 0x009896800000895d */ /* 0x001fea0003900000 */
[----:B------:R-:W0:Y:S02]  /*21f70*/  @!P0 SYNCS.PHASECHK.TRANS64 P0, [R18+URZ+0x19c00], R5 ;  /* 0x019c0005120085a7 */ /* 0x000e24000800007f */
[----:B0-----:R-:W-:Y:S05]  /*21f80*/  @!P0 BRA `(.L_x_1365) ;  /* 0xfffffffc00f08947 */ /* 0x001fea000383ffff */
[----:B------:R-:W-:Y:S05]  /*21f90*/  BRA `(.L_x_1659) ;  /* 0xfffffe6000bc7947 */ /* 0x000fea000383ffff */
.L_x_1371:
[----:B------:R-:W-:Y:S01]  /*21fa0*/  BSSY B1, `(.L_x_1660) ;  /* 0x0000007000017945 */ /* 0x000fe20003800000 */
[----:B------:R-:W-:Y:S02]  /*21fb0*/  IMAD.MOV.U32 R12, RZ, RZ, RZ ;  /* 0x000000ffff0c7224 */ /* 0x000fe400078e00ff */
[----:B------:R-:W-:Y:S02]  /*21fc0*/  IMAD.MOV.U32 R11, RZ, RZ, 0x1e1f ;  /* 0x00001e1fff0b7424 */ /* 0x000fe400078e00ff */
[----:B------:R-:W-:-:S07]  /*21fd0*/  IMAD.MOV.U32 R15, RZ, RZ, -0x1 ;  /* 0xffffffffff0f7424 */ /* 0x000fce00078e00ff */
[----:B------:R-:W-:Y:S05]  /*21fe0*/  WARPSYNC.COLLECTIVE R15, `(.L_x_1661) ;  /* 0x000000000f087348 */ /* 0x000fea0003c00000 */
[----:B------:R0:W1:Y:S02]  /*21ff0*/  SHFL.IDX P6, R14, R13, R12, R11 ;  /* 0x0000000c0d0e7389 */ /* 0x00006400000c000b */
[----:B01----:R-:W-:Y:S01]  /*22000*/  ENDCOLLECTIVE ;  /* 0x000000000000791b */ /* 0x003fe20003800000 */
.L_x_1661:
[----:B------:R-:W-:Y:S05]  /*22010*/  BSYNC B1 ;  /* 0x0000000000017941 */ /* 0x000fea0003800000 */
.L_x_1660:
        /* <DEDUP_REMOVED lines=8> */
.L_x_1662:
[----:B------:R-:W-:Y:S02]  /*220a0*/  IMAD.MOV.U32 R13, RZ, RZ, R20 ;  /* 0x000000ffff0d7224 */ /* 0x000fe400078e0014 */
[----:B------:R-:W-:-:S07]  /*220b0*/  IMAD.MOV.U32 R3, RZ, RZ, R14 ;  /* 0x000000ffff037224 */ /* 0x000fce00078e000e */
[----:B------:R-:W-:Y:S05]  /*220c0*/  WARPSYNC.COLLECTIVE R15, `(.L_x_1663) ;  /* 0x000000000f087348 */ /* 0x000fea0003c00000 */
[----:B------:R0:W1:Y:S02]  /*220d0*/  SHFL.IDX P6, R14, R13, R12, R11 ;  /* 0x0000000c0d0e7389 */ /* 0x00006400000c000b */
[----:B01----:R-:W-:Y:S01]  /*220e0*/  ENDCOLLECTIVE ;  /* 0x000000000000791b */ /* 0x003fe20003800000 */
.L_x_1663:
[----:B------:R-:W-:Y:S02]  /*220f0*/  IMAD.MOV.U32 R13, RZ, RZ, R21 ;  /* 0x000000ffff0d7224 */ /* 0x000fe400078e0015 */
[----:B------:R-:W-:-:S07]  /*22100*/  IMAD.MOV.U32 R20, RZ, RZ, R14 ;  /* 0x000000ffff147224 */ /* 0x000fce00078e000e */
[----:B------:R-:W-:Y:S05]  /*22110*/  WARPSYNC.COLLECTIVE R15, `(.L_x_1664) ;  /* 0x000000000f087348 */ /* 0x000fea0003c00000 */
[----:B------:R0:W1:Y:S02]  /*22120*/  SHFL.IDX P6, R14, R13, R12, R11 ;  /* 0x0000000c0d0e7389 */ /* 0x00006400000c000b */
[----:B01----:R-:W-:Y:S01]  /*22130*/  ENDCOLLECTIVE ;  /* 0x000000000000791b */ /* 0x003fe20003800000 */
.L_x_1664:
[----:B------:R-:W-:Y:S01]  /*22140*/  IMAD.MOV.U32 R21, RZ, RZ, R14 ;  /* 0x000000ffff157224 */ /* 0x000fe200078e000e */
[----:B------:R-:W-:Y:S06]  /*22150*/  BRA `(.L_x_1665) ;  /* 0xfffffe7800a87947 */ /* 0x000fec000383ffff */
.L_x_1375:
[----:B-1----:R1:W2:Y:S02]  /*22160*/  SYNCS.PHASECHK.TRANS64.TRYWAIT P0, [R18+URZ+0x19c00], R39 ;  /* 0x019c0027120075a7 */ /* 0x0022a4000800017f */
[----:B--2---:R-:W-:Y:S05]  /*22170*/  @!P0 NANOSLEEP.SYNCS 0x989680 ;  /* 0x009896800000895d */ /* 0x004fea0003900000 */
[----:B------:R-:W2:Y:S02]  /*22180*/  @!P0 SYNCS.PHASECHK.TRANS64 P0, [R18+URZ+0x19c00], R39 ;  /* 0x019c0027120085a7 */ /* 0x000ea4000800007f */
[----:B--2---:R-:W-:Y:S05]  /*22190*/  @!P0 BRA `(.L_x_1375) ;  /* 0xfffffffc00f08947 */ /* 0x004fea000383ffff */
[----:B------:R-:W-:Y:S05]  /*221a0*/  BRA `(.L_x_1666) ;  /* 0xfffffe7c00747947 */ /* 0x000fea000383ffff */
.L_x_1381:
[----:B-1----:R1:W2:Y:S02]  /*221b0*/  SYNCS.PHASECHK.TRANS64.TRYWAIT P1, [R14+URZ+0x19c30], R3 ;  /* 0x019c30030e0075a7 */ /* 0x0022a4000802017f */
[----:B--2---:R-:W-:Y:S05]  /*221c0*/  @!P1 NANOSLEEP.SYNCS 0x989680 ;  /* 0x009896800000995d */ /* 0x004fea0003900000 */
[----:B------:R-:W2:Y:S02]  /*221d0*/  @!P1 SYNCS.PHASECHK.TRANS64 P1, [R14+URZ+0x19c30], R3 ;  /* 0x019c30030e0095a7 */ /* 0x000ea4000802007f */
[----:B--2---:R-:W-:Y:S05]  /*221e0*/  @!P1 BRA `(.L_x_1381) ;  /* 0xfffffffc00f09947 */ /* 0x004fea000383ffff */
[----:B------:R-:W-:Y:S05]  /*221f0*/  BRA `(.L_x_1380) ;  /* 0xfffffe9c00dc7947 */ /* 0x000fea000383ffff */
.L_x_1402:
[----:B-1----:R1:W2:Y:S02]  /*22200*/  SYNCS.PHASECHK.TRANS64.TRYWAIT P1, [R21+URZ+0x19c30], R12 ;  /* 0x019c300c150075a7 */ /* 0x0022a4000802017f */
[----:B--2---:R-:W-:Y:S05]  /*22210*/  @!P1 NANOSLEEP.SYNCS 0x989680 ;  /* 0x009896800000995d */ /* 0x004fea0003900000 */
[----:B------:R-:W2:Y:S02]  /*22220*/  @!P1 SYNCS.PHASECHK.TRANS64 P1, [R21+URZ+0x19c30], R12 ;  /* 0x019c300c150095a7 */ /* 0x000ea4000802007f */
[----:B--2---:R-:W-:Y:S05]  /*22230*/  @!P1 BRA `(.L_x_1402) ;  /* 0xfffffffc00f09947 */ /* 0x004fea000383ffff */
[----:B------:R-:W-:Y:S05]  /*22240*/  BRA `(.L_x_1401) ;  /* 0xfffffed0006c7947 */ /* 0x000fea000383ffff */
.L_x_1407:
[----:B-1----:R1:W2:Y:S02]  /*22250*/  SYNCS.PHASECHK.TRANS64.TRYWAIT P1, [R152+URZ+0x19c50], R12 ;  /* 0x019c500c980075a7 */ /* 0x0022a4000802017f */
[----:B--2---:R-:W-:Y:S05]  /*22260*/  @!P1 NANOSLEEP.SYNCS 0x989680 ;  /* 0x009896800000995d */ /* 0x004fea0003900000 */
[----:B------:R-:W2:Y:S02]  /*22270*/  @!P1 SYNCS.PHASECHK.TRANS64 P1, [R152+URZ+0x19c50], R12 ;  /* 0x019c500c980095a7 */ /* 0x000ea4000802007f */
[----:B--2---:R-:W-:Y:S05]  /*22280*/  @!P1 BRA `(.L_x_1407) ;  /* 0xfffffffc00f09947 */ /* 0x004fea000383ffff */
[----:B------:R-:W-:Y:S05]  /*22290*/  BRA `(.L_x_1406) ;  /* 0xfffffed000f07947 */ /* 0x000fea000383ffff */
.L_x_1429:
[----:B-1----:R1:W2:Y:S02]  /*222a0*/  SYNCS.PHASECHK.TRANS64.TRYWAIT P1, [R3+URZ+0x19c30], R20 ;  /* 0x019c3014030075a7 */ /* 0x0022a4000802017f */
[----:B--2---:R-:W-:Y:S05]  /*222b0*/  @!P1 NANOSLEEP.SYNCS 0x989680 ;  /* 0x009896800000995d */ /* 0x004fea0003900000 */
[----:B------:R-:W2:Y:S02]  /*222c0*/  @!P1 SYNCS.PHASECHK.TRANS64 P1, [R3+URZ+0x19c30], R20 ;  /* 0x019c3014030095a7 */ /* 0x000ea4000802007f */
[----:B--2---:R-:W-:Y:S05]  /*222d0*/  @!P1 BRA `(.L_x_1429) ;  /* 0xfffffffc00f09947 */ /* 0x004fea000383ffff */
[----:B------:R-:W-:Y:S05]  /*222e0*/  BRA `(.L_x_1428) ;  /* 0xffffff04000c7947 */ /* 0x000fea000383ffff */
.L_x_1434:
[----:B-1----:R1:W2:Y:S02]  /*222f0*/  SYNCS.PHASECHK.TRANS64.TRYWAIT P1, [R15+URZ+0x19c50], R3 ;  /* 0x019c50030f0075a7 */ /* 0x0022a4000802017f */
[----:B--2---:R-:W-:Y:S05]  /*22300*/  @!P1 NANOSLEEP.SYNCS 0x989680 ;  /* 0x009896800000995d */ /* 0x004fea0003900000 */
[----:B------:R-:W2:Y:S02]  /*22310*/  @!P1 SYNCS.PHASECHK.TRANS64 P1, [R15+URZ+0x19c50], R3 ;  /* 0x019c50030f0095a7 */ /* 0x000ea4000802007f */
[----:B--2---:R-:W-:Y:S05]  /*22320*/  @!P1 BRA `(.L_x_1434) ;  /* 0xfffffffc00f09947 */ /* 0x004fea000383ffff */
[----:B------:R-:W-:Y:S05]  /*22330*/  BRA `(.L_x_1433) ;  /* 0xffffff0400907947 */ /* 0x000fea000383ffff */
.L_x_1444:
[----:B-1----:R1:W2:Y:S02]  /*22340*/  SYNCS.PHASECHK.TRANS64.TRYWAIT P1, [R3+URZ+0x19c30], R14 ;  /* 0x019c300e030075a7 */ /* 0x0022a4000802017f */
[----:B--2---:R-:W-:Y:S05]  /*22350*/  @!P1 NANOSLEEP.SYNCS 0x989680 ;  /* 0x009896800000995d */ /* 0x004fea0003900000 */
[----:B------:R-:W2:Y:S02]  /*22360*/  @!P1 SYNCS.PHASECHK.TRANS64 P1, [R3+URZ+0x19c30], R14 ;  /* 0x019c300e030095a7 */ /* 0x000ea4000802007f */
[----:B--2---:R-:W-:Y:S05]  /*22370*/  @!P1 BRA `(.L_x_1444) ;  /* 0xfffffffc00f09947 */ /* 0x004fea000383ffff */
[----:B------:R-:W-:Y:S05]  /*22380*/  BRA `(.L_x_1443) ;  /* 0xffffff2000647947 */ /* 0x000fea000383ffff */
.L_x_1449:
[----:B-1----:R1:W2:Y:S02]  /*22390*/  SYNCS.PHASECHK.TRANS64.TRYWAIT P1, [R21+URZ+0x19c50], R3 ;  /* 0x019c5003150075a7 */ /* 0x0022a4000802017f */
[----:B--2---:R-:W-:Y:S05]  /*223a0*/  @!P1 NANOSLEEP.SYNCS 0x989680 ;  /* 0x009896800000995d */ /* 0x004fea0003900000 */
[----:B------:R-:W2:Y:S02]  /*223b0*/  @!P1 SYNCS.PHASECHK.TRANS64 P1, [R21+URZ+0x19c50], R3 ;  /* 0x019c5003150095a7 */ /* 0x000ea4000802007f */
[----:B--2---:R-:W-:Y:S05]  /*223c0*/  @!P1 BRA `(.L_x_1449) ;  /* 0xfffffffc00f09947 */ /* 0x004fea000383ffff */
[----:B------:R-:W-:Y:S05]  /*223d0*/  BRA `(.L_x_1448) ;  /* 0xffffff2000e87947 */ /* 0x000fea000383ffff */
.L_x_1465:
[----:B-1----:R1:W2:Y:S02]  /*223e0*/  SYNCS.PHASECHK.TRANS64.TRYWAIT P1, [R4+URZ+0x19c50], R7 ;  /* 0x019c5007040075a7 */ /* 0x0022a4000802017f */
[----:B--2---:R-:W-:Y:S05]  /*223f0*/  @!P1 NANOSLEEP.SYNCS 0x989680 ;  /* 0x009896800000995d */ /* 0x004fea0003900000 */
[----:B------:R-:W2:Y:S02]  /*22400*/  @!P1 SYNCS.PHASECHK.TRANS64 P1, [R4+URZ+0x19c50], R7 ;  /* 0x019c5007040095a7 */ /* 0x000ea4000802007f */
[----:B--2---:R-:W-:Y:S05]  /*22410*/  @!P1 BRA `(.L_x_1465) ;  /* 0xfffffffc00f09947 */ /* 0x004fea000383ffff */
[----:B------:R-:W-:Y:S05]  /*22420*/  BRA `(.L_x_1464) ;  /* 0xffffff50000c7947 */ /* 0x000fea000383ffff */
.L_x_1501:
[----:B------:R-:W0:Y:S01]  /*22430*/  S2R R5, SR_TID.X ;  /* 0x0000000000057919 */ /* 0x000e220000002100 */
[----:B------:R-:W-:Y:S01]  /*22440*/  BSSY B1, `(.L_x_1667) ;  /* 0x000000a000017945 */ /* 0x000fe20003800000 */
[----:B------:R-:W-:Y:S02]  /*22450*/  IMAD.MOV.U32 R12, RZ, RZ, RZ ;  /* 0x000000ffff0c7224 */ /* 0x000fe400078e00ff */
[----:B------:R-:W-:Y:S02]  /*22460*/  IMAD.MOV.U32 R11, RZ, RZ, 0x1f ;  /* 0x0000001fff0b7424 */ /* 0x000fe400078e00ff */
[----:B------:R-:W-:Y:S01]  /*22470*/  IMAD.MOV.U32 R15, RZ, RZ, -0x1 ;  /* 0xffffffffff0f7424 */ /* 0x000fe200078e00ff */
[----:B0-----:R-:W-:-:S04]  /*22480*/  SHF.R.U32.HI R5, RZ, 0x5, R5 ;  /* 0x00000005ff057819 */ /* 0x001fc80000011605 */
[----:B------:R-:W-:-:S05]  /*22490*/  LOP3.LUT R5, R5, 0x3, RZ, 0xc0, !PT ;  /* 0x0000000305057812 */ /* 0x000fca00078ec0ff */
[----:B------:R-:W-:-:S07]  /*224a0*/  IMAD.MOV.U32 R13, RZ, RZ, R5 ;  /* 0x000000ffff0d7224 */ /* 0x000fce00078e0005 */
[----:B-1----:R-:W-:Y:S05]  /*224b0*/  WARPSYNC.COLLECTIVE R15, `(.L_x_1668) ;  /* 0x000000000f087348 */ /* 0x002fea0003c00000 */
[----:B------:R0:W2:Y:S02]  /*224c0*/  SHFL.IDX P6, R14, R13, R12, R11 ;  /* 0x0000000c0d0e7389 */ /* 0x0000a400000c000b */
[----:B012---:R-:W-:Y:S01]  /*224d0*/  ENDCOLLECTIVE ;  /* 0x000000000000791b */ /* 0x007fe20003800000 */
.L_x_1668:
[----:B------:R-:W-:Y:S05]  /*224e0*/  BSYNC B1 ;  /* 0x0000000000017941 */ /* 0x000fea0003800000 */
.L_x_1667:
[----:B------:R-:W-:Y:S05]  /*224f0*/  BRA `(.L_x_1669) ;  /* 0xffffff9000f87947 */ /* 0x000fea000383ffff */
.L_x_1503:
[----:B------:R-:W-:Y:S01]  /*22500*/  BSSY B1, `(.L_x_1670) ;  /* 0x0000006000017945 */ /* 0x000fe20003800000 */
[----:B------:R-:W-:-:S07]  /*22510*/  IMAD.MOV.U32 R15, RZ, RZ, -0x1 ;  /* 0xffffffffff0f7424 */ /* 0x000fce00078e00ff */
[----:B01----:R-:W-:Y:S05]  /*22520*/  WARPSYNC.COLLECTIVE R15, `(.L_x_1671) ;  /* 0x000000000f0c7348 */ /* 0x003fea0003c00000 */
[----:B------:R-:W-:Y:S02]  /*22530*/  ELECT P6, UR62, PT ;  /* 0x00000000003e782f */ /* 0x000fe400038c0000 */
[----:B------:R-:W-:Y:S01]  /*22540*/  MOV R14, UR62 ;  /* 0x0000003e000e7c02 */ /* 0x000fe20008000f00 */
[----:B01----:R-:W-:Y:S10]  /*22550*/  ENDCOLLECTIVE ;  /* 0x000000000000791b */ /* 0x003ff40003800000 */
.L_x_1671:
[----:B------:R-:W-:Y:S05]  /*22560*/  BSYNC B1 ;  /* 0x0000000000017941 */ /* 0x000fea0003800000 */
.L_x_1670:
[----:B------:R-:W-:Y:S05]  /*22570*/  BRA `(.L_x_1502) ;  /* 0xffffff9000f07947 */ /* 0x000fea000383ffff */
.L_x_1505:
[----:B0-----:R0:W2:Y:S02]  /*22580*/  SYNCS.PHASECHK.TRANS64.TRYWAIT P0, [R23+URZ+0x19c20], R5 ;  /* 0x019c2005170075a7 */ /* 0x0010a4000800017f */
[----:B--2---:R-:W-:Y:S05]  /*22590*/  @!P0 NANOSLEEP.SYNCS 0x989680 ;  /* 0x009896800000895d */ /* 0x004fea0003900000 */
[----:B------:R-:W2:Y:S02]  /*225a0*/  @!P0 SYNCS.PHASECHK.TRANS64 P0, [R23+URZ+0x19c20], R5 ;  /* 0x019c2005170085a7 */ /* 0x000ea4000800007f */
[----:B--2---:R-:W-:Y:S05]  /*225b0*/  @!P0 BRA `(.L_x_1505) ;  /* 0xfffffffc00f08947 */ /* 0x004fea000383ffff */
[----:B------:R-:W-:Y:S05]  /*225c0*/  BRA `(.L_x_1672) ;  /* 0xffffff9400007947 */ /* 0x000fea000383ffff */
.L_x_1509:
[----:B--2---:R2:W3:Y:S02]  /*225d0*/  SYNCS.PHASECHK.TRANS64.TRYWAIT P0, [R9+URZ+0x19ca0], R8 ;  /* 0x019ca008090075a7 */ /* 0x0044e4000800017f */
[----:B---3--:R-:W-:Y:S05]  /*225e0*/  @!P0 NANOSLEEP.SYNCS 0x989680 ;  /* 0x009896800000895d */ /* 0x008fea0003900000 */
[----:B------:R-:W3:Y:S02]  /*225f0*/  @!P0 SYNCS.PHASECHK.TRANS64 P0, [R9+URZ+0x19ca0], R8 ;  /* 0x019ca008090085a7 */ /* 0x000ee4000800007f */
[----:B---3--:R-:W-:Y:S05]  /*22600*/  @!P0 BRA `(.L_x_1509) ;  /* 0xfffffffc00f08947 */ /* 0x008fea000383ffff */
[----:B------:R-:W-:Y:S05]  /*22610*/  BRA `(.L_x_1673) ;  /* 0xffffff9400187947 */ /* 0x000fea000383ffff */
.L_x_1516:
[----:B0-----:R0:W1:Y:S02]  /*22620*/  SYNCS.PHASECHK.TRANS64.TRYWAIT P0, [R9+URZ+0x19cc0], R8 ;  /* 0x019cc008090075a7 */ /* 0x001064000800017f */
[----:B-1----:R-:W-:Y:S05]  /*22630*/  @!P0 NANOSLEEP.SYNCS 0x989680 ;  /* 0x009896800000895d */ /* 0x002fea0003900000 */
[----:B------:R-:W1:Y:S02]  /*22640*/  @!P0 SYNCS.PHASECHK.TRANS64 P0, [R9+URZ+0x19cc0], R8 ;  /* 0x019cc008090085a7 */ /* 0x000e64000800007f */
[----:B-1----:R-:W-:Y:S05]  /*22650*/  @!P0 BRA `(.L_x_1516) ;  /* 0xfffffffc00f08947 */ /* 0x002fea000383ffff */
[----:B------:R-:W-:Y:S05]  /*22660*/  BRA `(.L_x_1674) ;  /* 0xffffff9800147947 */ /* 0x000fea000383ffff */
.L_x_1525:
[----:B--2---:R2:W3:Y:S02]  /*22670*/  SYNCS.PHASECHK.TRANS64.TRYWAIT P1, [R8+URZ+0x19ca0], R7 ;  /* 0x019ca007080075a7 */ /* 0x0044e4000802017f */
[----:B---3--:R-:W-:Y:S05]  /*22680*/  @!P1 NANOSLEEP.SYNCS 0x989680 ;  /* 0x009896800000995d */ /* 0x008fea0003900000 */
[----:B------:R-:W3:Y:S02]  /*22690*/  @!P1 SYNCS.PHASECHK.TRANS64 P1, [R8+URZ+0x19ca0], R7 ;  /* 0x019ca007080095a7 */ /* 0x000ee4000802007f */
[----:B---3--:R-:W-:Y:S05]  /*226a0*/  @!P1 BRA `(.L_x_1525) ;  /* 0xfffffffc00f09947 */ /* 0x008fea000383ffff */
[----:B------:R-:W-:Y:S05]  /*226b0*/  BRA `(.L_x_1675) ;  /* 0xffffff9c00487947 */ /* 0x000fea000383ffff */
.L_x_1532:
[----:B0-----:R0:W1:Y:S02]  /*226c0*/  SYNCS.PHASECHK.TRANS64.TRYWAIT P1, [R8+URZ+0x19cc0], R7 ;  /* 0x019cc007080075a7 */ /* 0x001064000802017f */
[----:B-1----:R-:W-:Y:S05]  /*226d0*/  @!P1 NANOSLEEP.SYNCS 0x989680 ;  /* 0x009896800000995d */ /* 0x002fea0003900000 */
[----:B------:R-:W1:Y:S02]  /*226e0*/  @!P1 SYNCS.PHASECHK.TRANS64 P1, [R8+URZ+0x19cc0], R7 ;  /* 0x019cc007080095a7 */ /* 0x000e64000802007f */
[----:B-1----:R-:W-:Y:S05]  /*226f0*/  @!P1 BRA `(.L_x_1532) ;  /* 0xfffffffc00f09947 */ /* 0x002fea000383ffff */
[----:B------:R-:W-:Y:S05]  /*22700*/  BRA `(.L_x_1676) ;  /* 0xffffffa000407947 */ /* 0x000fea000383ffff */
.L_x_1557:
        /* <DEDUP_REMOVED lines=11> */
.L_x_1678:
[----:B------:R-:W-:Y:S05]  /*227c0*/  BSYNC B0 ;  /* 0x0000000000007941 */ /* 0x000fea0003800000 */
.L_x_1677:
[----:B------:R-:W-:Y:S05]  /*227d0*/  BRA `(.L_x_1679) ;  /* 0xffffffb000d47947 */ /* 0x000fea000383ffff */
.L_x_1560:
[----:B0-----:R-:W2:Y:S02]  /*227e0*/  LDL R0, [R1+0x34] ;  /* 0x0000340001007983 */ /* 0x001ea40000100800 */
[----:B--2---:R0:W1:Y:S02]  /*227f0*/  SYNCS.PHASECHK.TRANS64.TRYWAIT P0, [R4+URZ+0x19c80], R0 ;  /* 0x019c8000040075a7 */ /* 0x004064000800017f */
[----:B-1----:R-:W-:Y:S05]  /*22800*/  @!P0 NANOSLEEP.SYNCS 0x989680 ;  /* 0x009896800000895d */ /* 0x002fea0003900000 */
[----:B------:R-:W1:Y:S02]  /*22810*/  @!P0 SYNCS.PHASECHK.TRANS64 P0, [R4+URZ+0x19c80], R0 ;  /* 0x019c8000040085a7 */ /* 0x000e64000800007f */
[----:B-1----:R-:W-:Y:S05]  /*22820*/  @!P0 BRA `(.L_x_1560) ;  /* 0xfffffffc00ec8947 */ /* 0x002fea000383ffff */
[----:B------:R-:W-:Y:S05]  /*22830*/  BRA `(.L_x_1680) ;  /* 0xffffffb000ec7947 */ /* 0x000fea000383ffff */
.L_x_1561:
        /* <DEDUP_REMOVED lines=8> */
.L_x_1682:
[----:B------:R-:W-:Y:S05]  /*228c0*/  BSYNC B0 ;  /* 0x0000000000007941 */ /* 0x000fea0003800000 */
.L_x_1681:
        /* <DEDUP_REMOVED lines=8> */
.L_x_1683:
[----:B------:R-:W0:Y:S01]  /*22950*/  S2R R15, SR_TID.X ;  /* 0x00000000000f7919 */ /* 0x000e220000002100 */
[----:B------:R-:W1:Y:S01]  /*22960*/  LDC R11, c[0x0][0x2f4] ;  /* 0x0000bd00ff0b7b82 */ /* 0x000e620000000800 */
[----:B------:R-:W-:Y:S02]  /*22970*/  IMAD.MOV.U32 R13, RZ, RZ, R9 ;  /* 0x000000ffff0d7224 */ /* 0x000fe400078e0009 */
[----:B------:R-:W-:-:S05]  /*22980*/  IMAD.MOV.U32 R6, RZ, RZ, R14 ;  /* 0x000000ffff067224 */ /* 0x000fca00078e000e */
[----:B------:R-:W-:-:S05]  /*22990*/  IADD3 R6, P0, R26, R6, RZ ;  /* 0x000000061a067210 */ /* 0x000fca0007f1e0ff */
[----:B------:R-:W-:Y:S02]  /*229a0*/  IMAD.X R7, RZ, RZ, R0, P0 ;  /* 0x000000ffff077224 */ /* 0x000fe400000e0600 */
[----:B------:R-:W-:Y:S01]  /*229b0*/  IMAD.IADD R0, R23, 0x1, R10 ;  /* 0x0000000117007824 */ /* 0x000fe200078e020a */
[----:B-1----:R-:W-:-:S04]  /*229c0*/  ISETP.GE.AND P4, PT, R26, R11, PT ;  /* 0x0000000b1a00720c */ /* 0x002fc80003f86270 */
[----:B------:R-:W-:Y:S01]  /*229d0*/  ISETP.LT.OR P0, PT, R2, 0x1, P4 ;  /* 0x000000010200780c */ /* 0x000fe20002701670 */
[----:B0-----:R-:W-:-:S05]  /*229e0*/  IMAD.SHL.U32 R15, R15, 0x10, RZ ;  /* 0x000000100f0f7824 */ /* 0x001fca00078e00ff */
[----:B------:R-:W-:-:S04]  /*229f0*/  LOP3.LUT R15, R15, 0x10, RZ, 0xc0, !PT ;  /* 0x000000100f0f7812 */ /* 0x000fc800078ec0ff */
[----:B------:R-:W-:-:S03]  /*22a00*/  LOP3.LUT R12, R15, 0x20, RZ, 0xfc, !PT ;  /* 0x000000200f0c7812 */ /* 0x000fc600078efcff */
[----:B------:R-:W-:Y:S01]  /*22a10*/  @!PT LDS RZ, [RZ] ;  /* 0x00000000fffff984 */ /* 0x000fe20000000800 */
[----:B------:R-:W-:Y:S01]  /*22a20*/  @!PT LDS RZ, [RZ] ;  /* 0x00000000fffff984 */ /* 0x000fe20000000800 */
[----:B------:R-:W-:Y:S01]  /*22a30*/  @!PT LDS RZ, [RZ] ;  /* 0x00000000fffff984 */ /* 0x000fe20000000800 */
[----:B------:R0:W-:Y:S01]  /*22a40*/  LDGSTS.E.BYPASS.LTC128B.128 [R0+0x9000], desc[UR42][R6.64], !P0 ;  /* 0x0900000006007fae */ /* 0x0001e2000c101d6a */
[----:B------:R-:W-:Y:S02]  /*22a50*/  LOP3.LUT R15, R15, 0x40, RZ, 0xfc, !PT ;  /* 0x000000400f0f7812 */ /* 0x000fe400078efcff */
[----:B------:R-:W-:Y:S01]  /*22a60*/  ISETP.GE.AND P2, PT, R12, R11, PT ;  /* 0x0000000b0c00720c */ /* 0x000fe20003f46270 */
[----:B------:R-:W-:-:S03]  /*22a70*/  IMAD.MOV.U32 R12, RZ, RZ, 0x1 ;  /* 0x00000001ff0c7424 */ /* 0x000fc600078e00ff */
        /* <DEDUP_REMOVED lines=9> */
.L_x_1684:
        /* <DEDUP_REMOVED lines=10> */
.L_x_1685:
[----:B------:R-:W-:Y:S01]  /*22bb0*/  IMAD.MOV.U32 R6, RZ, RZ, R14 ;  /* 0x000000ffff067224 */ /* 0x000fe200078e000e */
[----:B------:R-:W-:Y:S06]  /*22bc0*/  BRA `(.L_x_1686) ;  /* 0xffffffb000d47947 */ /* 0x000fec000383ffff */
.L_x_1566:
[----:B---3--:R-:W3:Y:S02]  /*22bd0*/  LDL R2, [R1+0x34] ;  /* 0x0000340001027983 */ /* 0x008ee40000100800 */
[----:B---3--:R3:W4:Y:S02]  /*22be0*/  SYNCS.PHASECHK.TRANS64.TRYWAIT P0, [R4+URZ+0x19c40], R2 ;  /* 0x019c4002040075a7 */ /* 0x008724000800017f */
[----:B----4-:R-:W-:Y:S05]  /*22bf0*/  @!P0 NANOSLEEP.SYNCS 0x989680 ;  /* 0x009896800000895d */ /* 0x010fea0003900000 */
[----:B------:R-:W4:Y:S02]  /*22c00*/  @!P0 SYNCS.PHASECHK.TRANS64 P0, [R4+URZ+0x19c40], R2 ;  /* 0x019c4002040085a7 */ /* 0x000f24000800007f */
[----:B----4-:R-:W-:Y:S05]  /*22c10*/  @!P0 BRA `(.L_x_1566) ;  /* 0xfffffffc00ec8947 */ /* 0x010fea000383ffff */
[----:B------:R-:W-:Y:S05]  /*22c20*/  BRA `(.L_x_1687) ;  /* 0xffffffb400387947 */ /* 0x000fea000383ffff */
.L_x_1567:
        /* <DEDUP_REMOVED lines=8> */
.L_x_1689:
[----:B------:R-:W-:Y:S05]  /*22cb0*/  BSYNC B0 ;  /* 0x0000000000007941 */ /* 0x000fea0003800000 */
.L_x_1688:
        /* <DEDUP_REMOVED lines=8> */
.L_x_1690:
[----:B------:R-:W-:Y:S02]  /*22d40*/  IMAD.MOV.U32 R13, RZ, RZ, R6 ;  /* 0x000000ffff0d7224 */ /* 0x000fe400078e0006 */
[----:B------:R-:W-:Y:S02]  /*22d50*/  IMAD.MOV.U32 R12, RZ, RZ, 0x1 ;  /* 0x00000001ff0c7424 */ /* 0x000fe400078e00ff */
[----:B------:R-:W-:-:S07]  /*22d60*/  IMAD.MOV.U32 R3, RZ, RZ, R14 ;  /* 0x000000ffff037224 */ /* 0x000fce00078e000e */
[----:B------:R-:W-:Y:S05]  /*22d70*/  WARPSYNC.COLLECTIVE R15, `(.L_x_1691) ;  /* 0x000000000f087348 */ /* 0x000fea0003c00000 */
[----:B------:R0:W1:Y:S02]  /*22d80*/  SHFL.IDX P6, R14, R13, R12, R11 ;  /* 0x0000000c0d0e7389 */ /* 0x00006400000c000b */
[----:B01----:R-:W-:Y:S01]  /*22d90*/  ENDCOLLECTIVE ;  /* 0x000000000000791b */ /* 0x003fe20003800000 */
.L_x_1691:
        /* <DEDUP_REMOVED lines=10> */
.L_x_1692:
        /* <DEDUP_REMOVED lines=8> */
.L_x_1572:
[----:B------:R-:W-:Y:S02]  /*22ec0*/  IMAD.MOV.U32 R13, RZ, RZ, R5 ;  /* 0x000000ffff0d7224 */ /* 0x000fe400078e0005 */
[----:B------:R-:W-:Y:S02]  /*22ed0*/  IMAD.MOV.U32 R12, RZ, RZ, RZ ;  /* 0x000000ffff0c7224 */ /* 0x000fe400078e00ff */
[----:B------:R-:W-:Y:S02]  /*22ee0*/  IMAD.MOV.U32 R11, RZ, RZ, 0x1e1f ;  /* 0x00001e1fff0b7424 */ /* 0x000fe400078e00ff */
[----:B------:R-:W-:Y:S02]  /*22ef0*/  IMAD.MOV.U32 R15, RZ, RZ, -0x1 ;  /* 0xffffffffff0f7424 */ /* 0x000fe400078e00ff */
[----:B-----5:R-:W-:Y:S02]  /*22f00*/  IMAD R0, R21, R9, RZ ;  /* 0x0000000915007224 */ /* 0x020fe400078e02ff */
[----:B------:R-:W-:-:S07]  /*22f10*/  IMAD.IADD R17, R20, 0x1, R17 ;  /* 0x0000000114117824 */ /* 0x000fce00078e0211 */
[----:B------:R-:W-:Y:S05]  /*22f20*/  WARPSYNC.COLLECTIVE R15, `(.L_x_1694) ;  /* 0x000000000f087348 */ /* 0x000fea0003c00000 */
[----:B------:R0:W1:Y:S02]  /*22f30*/  SHFL.IDX P6, R14, R13, R12, R11 ;  /* 0x0000000c0d0e7389 */ /* 0x00006400000c000b */
[----:B01----:R-:W-:Y:S01]  /*22f40*/  ENDCOLLECTIVE ;  /* 0x000000000000791b */ /* 0x003fe20003800000 */
.L_x_1694:
[----:B------:R-:W-:Y:S01]  /*22f50*/  ISETP.GE.AND P2, PT, R17, R0, PT ;  /* 0x000000001100720c */ /* 0x000fe20003f46270 */
[----:B------:R-:W-:Y:S02]  /*22f60*/  IMAD.MOV.U32 R13, RZ, RZ, R6 ;  /* 0x000000ffff0d7224 */ /* 0x000fe400078e0006 */
[----:B------:R-:W-:-:S10]  /*22f70*/  IMAD.MOV.U32 R2, RZ, RZ, R14 ;  /* 0x000000ffff027224 */ /* 0x000fd400078e000e */
[----:B------:R-:W-:Y:S05]  /*22f80*/  WARPSYNC.COLLECTIVE R15, `(.L_x_1695) ;  /* 0x000000000f087348 */ /* 0x000fea0003c00000 */
[----:B------:R0:W1:Y:S02]  /*22f90*/  SHFL.IDX P6, R14, R13, R12, R11 ;  /* 0x0000000c0d0e7389 */ /* 0x00006400000c000b */
[----:B01----:R-:W-:Y:S01]  /*22fa0*/  ENDCOLLECTIVE ;  /* 0x000000000000791b */ /* 0x003fe20003800000 */
.L_x_1695:
[----:B------:R-:W-:Y:S02]  /*22fb0*/  IMAD.MOV.U32 R13, RZ, RZ, R5 ;  /* 0x000000ffff0d7224 */ /* 0x000fe400078e0005 */
[----:B------:R-:W-:Y:S02]  /*22fc0*/  IMAD.MOV.U32 R12, RZ, RZ, 0x1 ;  /* 0x00000001ff0c7424 */ /* 0x000fe400078e00ff */
[----:B------:R-:W-:-:S07]  /*22fd0*/  IMAD.MOV.U32 R3, RZ, RZ, R14 ;  /* 0x000000ffff037224 */ /* 0x000fce00078e000e */
[----:B------:R-:W-:Y:S05]  /*22fe0*/  WARPSYNC.COLLECTIVE R15, `(.L_x_1696) ;  /* 0x000000000f087348 */ /* 0x000fea0003c00000 */
[----:B------:R0:W1:Y:S02]  /*22ff0*/  SHFL.IDX P6, R14, R13, R12, R11 ;  /* 0x0000000c0d0e7389 */ /* 0x00006400000c000b */
[----:B01----:R-:W-:Y:S01]  /*23000*/  ENDCOLLECTIVE ;  /* 0x000000000000791b */ /* 0x003fe20003800000 */
.L_x_1696:
        /* <DEDUP_REMOVED lines=10> */
.L_x_1697:
        /* <DEDUP_REMOVED lines=13> */
.L_x_1698:
        /* <DEDUP_REMOVED lines=10> */
[----:B0-----:R-:W-:-:S07]  /*23220*/  IMAD.MOV.U32 R3, RZ, RZ, R14 ;  /* 0x000000ffff037224 */ /* 0x001fce00078e000e */
[----:B------:R-:W-:Y:S05]  /*23230*/  WARPSYNC.COLLECTIVE R15, `(.L_x_1699) ;  /* 0x000000000f087348 */ /* 0x000fea0003c00000 */
[----:B------:R0:W1:Y:S02]  /*23240*/  SHFL.IDX P6, R14, R13, R12, R11 ;  /* 0x0000000c0d0e7389 */ /* 0x00006400000c000b */
[----:B01----:R-:W-:Y:S01]  /*23250*/  ENDCOLLECTIVE ;  /* 0x000000000000791b */ /* 0x003fe20003800000 */
.L_x_1699:
[----:B------:R-:W-:Y:S01]  /*23260*/  IMAD.MOV.U32 R2, RZ, RZ, R14 ;  /* 0x000000ffff027224 */ /* 0x000fe200078e000e */
[----:B------:R-:W-:Y:S06]  /*23270*/  BRA `(.L_x_1700) ;  /* 0xffffffb800f87947 */ /* 0x000fec000383ffff */
.L_x_1577:
[----:B--2---:R2:W3:Y:S02]  /*23280*/  SYNCS.PHASECHK.TRANS64.TRYWAIT P0, [R23+URZ+0x19c20], R0 ;  /* 0x019c2000170075a7 */ /* 0x0044e4000800017f */
[----:B---3--:R-:W-:Y:S05]  /*23290*/  @!P0 NANOSLEEP.SYNCS 0x989680 ;  /* 0x009896800000895d */ /* 0x008fea0003900000 */
[----:B------:R-:W3:Y:S02]  /*232a0*/  @!P0 SYNCS.PHASECHK.TRANS64 P0, [R23+URZ+0x19c20], R0 ;  /* 0x019c2000170085a7 */ /* 0x000ee4000800007f */
[----:B---3--:R-:W-:Y:S05]  /*232b0*/  @!P0 BRA `(.L_x_1577) ;  /* 0xfffffffc00f08947 */ /* 0x008fea000383ffff */
[----:B------:R-:W-:Y:S05]  /*232c0*/  BRA `(.L_x_1701) ;  /* 0xffffffbc00687947 */ /* 0x000fea000383ffff */
.L_x_1581:
[----:B0-----:R0:W1:Y:S02]  /*232d0*/  SYNCS.PHASECHK.TRANS64.TRYWAIT P0, [R0+URZ+0x19c80], R10 ;  /* 0x019c800a000075a7 */ /* 0x001064000800017f */
[----:B-1----:R-:W-:Y:S05]  /*232e0*/  @!P0 NANOSLEEP.SYNCS 0x989680 ;  /* 0x009896800000895d */ /* 0x002fea0003900000 */
[----:B------:R-:W1:Y:S02]  /*232f0*/  @!P0 SYNCS.PHASECHK.TRANS64 P0, [R0+URZ+0x19c80], R10 ;  /* 0x019c800a000085a7 */ /* 0x000e64000800007f */
[----:B-1----:R-:W-:Y:S05]  /*23300*/  @!P0 BRA `(.L_x_1581) ;  /* 0xfffffffc00f08947 */ /* 0x002fea000383ffff */
[----:B------:R-:W-:Y:S05]  /*23310*/  BRA `(.L_x_1702) ;  /* 0xffffffc000387947 */ /* 0x000fea000383ffff */
.L_x_1582:
        /* <DEDUP_REMOVED lines=8> */
.L_x_1704:
[----:B------:R-:W-:Y:S05]  /*233a0*/  BSYNC B0 ;  /* 0x0000000000007941 */ /* 0x000fea0003800000 */
.L_x_1703:
        /* <DEDUP_REMOVED lines=10> */
.L_x_1705:
        /* <DEDUP_REMOVED lines=11> */
.L_x_1706:
        /* <DEDUP_REMOVED lines=11> */
.L_x_1707:
[----:B------:R-:W-:Y:S01]  /*235b0*/  IMAD.MOV.U32 R2, RZ, RZ, R14 ;  /* 0x000000ffff027224 */ /* 0x000fe200078e000e */
[----:B------:R-:W-:Y:S06]  /*235c0*/  BRA `(.L_x_1708) ;  /* 0xffffffc000487947 */ /* 0x000fec000383ffff */
.L_x_1587:
[----:B---3--:R3:W4:Y:S02]  /*235d0*/  SYNCS.PHASECHK.TRANS64.TRYWAIT P0, [R0+URZ+0x19c40], R10 ;  /* 0x019c400a000075a7 */ /* 0x008724000800017f */
[----:B----4-:R-:W-:Y:S05]  /*235e0*/  @!P0 NANOSLEEP.SYNCS 0x989680 ;  /* 0x009896800000895d */ /* 0x010fea0003900000 */
[----:B------:R-:W4:Y:S02]  /*235f0*/  @!P0 SYNCS.PHASECHK.TRANS64 P0, [R0+URZ+0x19c40], R10 ;  /* 0x019c400a000085a7 */ /* 0x000f24000800007f */
[----:B----4-:R-:W-:Y:S05]  /*23600*/  @!P0 BRA `(.L_x_1587) ;  /* 0xfffffffc00f08947 */ /* 0x010fea000383ffff */
[----:B------:R-:W-:Y:S05]  /*23610*/  BRA `(.L_x_1709) ;  /* 0xffffffc000ac7947 */ /* 0x000fea000383ffff */
.L_x_1588:
        /* <DEDUP_REMOVED lines=8> */
.L_x_1711:
[----:B------:R-:W-:Y:S05]  /*236a0*/  BSYNC B0 ;  /* 0x0000000000007941 */ /* 0x000fea0003800000 */
.L_x_1710:
        /* <DEDUP_REMOVED lines=8> */
.L_x_1712:
[----:B------:R-:W-:Y:S02]  /*23730*/  IMAD.MOV.U32 R13, RZ, RZ, R8 ;  /* 0x000000ffff0d7224 */ /* 0x000fe400078e0008 */
[----:B------:R-:W-:Y:S02]  /*23740*/  IMAD.MOV.U32 R12, RZ, RZ, 0x1 ;  /* 0x00000001ff0c7424 */ /* 0x000fe400078e00ff */
[----:B------:R-:W-:-:S07]  /*23750*/  IMAD.MOV.U32 R2, RZ, RZ, R14 ;  /* 0x000000ffff027224 */ /* 0x000fce00078e000e */
[----:B------:R-:W-:Y:S05]  /*23760*/  WARPSYNC.COLLECTIVE R15, `(.L_x_1713) ;  /* 0x000000000f087348 */ /* 0x000fea0003c00000 */
[----:B------:R0:W1:Y:S02]  /*23770*/  SHFL.IDX P6, R14, R13, R12, R11 ;  /* 0x0000000c0d0e7389 */ /* 0x00006400000c000b */
[----:B01----:R-:W-:Y:S01]  /*23780*/  ENDCOLLECTIVE ;  /* 0x000000000000791b */ /* 0x003fe20003800000 */
.L_x_1713:
        /* <DEDUP_REMOVED lines=13> */
.L_x_1714:
[----:B------:R-:W-:Y:S01]  /*23860*/  IMAD.MOV.U32 R2, RZ, RZ, R14 ;  /* 0x000000ffff027224 */ /* 0x000fe200078e000e */
[----:B------:R-:W-:Y:S06]  /*23870*/  BRA `(.L_x_1715) ;  /* 0xffffffc000b87947 */ /* 0x000fec000383ffff */
.L_x_1593:
[----:B0-----:R0:W2:Y:S02]  /*23880*/  SYNCS.PHASECHK.TRANS64.TRYWAIT P2, [R2+URZ+0x19c70], R0 ;  /* 0x019c7000020075a7 */ /* 0x0010a4000804017f */
[----:B--2---:R-:W-:Y:S05]  /*23890*/  @!P2 NANOSLEEP.SYNCS 0x989680 ;  /* 0x009896800000a95d */ /* 0x004fea0003900000 */
[----:B------:R-:W2:Y:S02]  /*238a0*/  @!P2 SYNCS.PHASECHK.TRANS64 P2, [R2+URZ+0x19c70], R0 ;  /* 0x019c70000200a5a7 */ /* 0x000ea4000804007f */
[----:B--2---:R-:W-:Y:S05]  /*238b0*/  @!P2 BRA `(.L_x_1593) ;  /* 0xfffffffc00f0a947 */ /* 0x004fea000383ffff */
[----:B------:R-:W-:Y:S05]  /*238c0*/  BRA `(.L_x_1716) ;  /* 0xffffffc400247947 */ /* 0x000fea000383ffff */
.L_x_1595:
[----:B0-----:R0:W2:Y:S02]  /*238d0*/  SYNCS.PHASECHK.TRANS64.TRYWAIT P2, [R2+URZ+0x19c60], R0 ;  /* 0x019c6000020075a7 */ /* 0x0010a4000804017f */
[----:B--2---:R-:W-:Y:S05]  /*238e0*/  @!P2 NANOSLEEP.SYNCS 0x989680 ;  /* 0x009896800000a95d */ /* 0x004fea0003900000 */
[----:B------:R-:W2:Y:S02]  /*238f0*/  @!P2 SYNCS.PHASECHK.TRANS64 P2, [R2+URZ+0x19c60], R0 ;  /* 0x019c60000200a5a7 */ /* 0x000ea4000804007f */
[----:B--2---:R-:W-:Y:S05]  /*23900*/  @!P2 BRA `(.L_x_1595) ;  /* 0xfffffffc00f0a947 */ /* 0x004fea000383ffff */
[----:B------:R-:W-:Y:S05]  /*23910*/  BRA `(.L_x_1717) ;  /* 0xffffffc400347947 */ /* 0x000fea000383ffff */
.L_x_1603:
[----:B0-----:R0:W1:Y:S02]  /*23920*/  SYNCS.PHASECHK.TRANS64.TRYWAIT P1, [R3+URZ+0x19c70], R0 ;  /* 0x019c7000030075a7 */ /* 0x001064000802017f */
[----:B-1----:R-:W-:Y:S05]  /*23930*/  @!P1 NANOSLEEP.SYNCS 0x989680 ;  /* 0x009896800000995d */ /* 0x002fea0003900000 */
[----:B------:R-:W1:Y:S02]  /*23940*/  @!P1 SYNCS.PHASECHK.TRANS64 P1, [R3+URZ+0x19c70], R0 ;  /* 0x019c7000030095a7 */ /* 0x000e64000802007f */
[----:B-1----:R-:W-:Y:S05]  /*23950*/  @!P1 BRA `(.L_x_1603) ;  /* 0xfffffffc00f09947 */ /* 0x002fea000383ffff */
[----:B------:R-:W-:Y:S05]  /*23960*/  BRA `(.L_x_1718) ;  /* 0xffffffc800987947 */ /* 0x000fea000383ffff */
.L_x_1605:
[----:B0-----:R0:W1:Y:S02]  /*23970*/  SYNCS.PHASECHK.TRANS64.TRYWAIT P1, [R3+URZ+0x19c60], R0 ;  /* 0x019c6000030075a7 */ /* 0x001064000802017f */
[----:B-1----:R-:W-:Y:S05]  /*23980*/  @!P1 NANOSLEEP.SYNCS 0x989680 ;  /* 0x009896800000995d */ /* 0x002fea0003900000 */
[----:B------:R-:W1:Y:S02]  /*23990*/  @!P1 SYNCS.PHASECHK.TRANS64 P1, [R3+URZ+0x19c60], R0 ;  /* 0x019c6000030095a7 */ /* 0x000e64000802007f */
[----:B-1----:R-:W-:Y:S05]  /*239a0*/  @!P1 BRA `(.L_x_1605) ;  /* 0xfffffffc00f09947 */ /* 0x002fea000383ffff */
[----:B------:R-:W-:Y:S05]  /*239b0*/  BRA `(.L_x_1719) ;  /* 0xffffffc800a47947 */ /* 0x000fea000383ffff */
.L_x_1610:
        /* <DEDUP_REMOVED lines=8> */
.L_x_1721:
[----:B------:R-:W-:Y:S05]  /*23a40*/  BSYNC B0 ;  /* 0x0000000000007941 */ /* 0x000fea0003800000 */
.L_x_1720:
[----:B------:R-:W-:Y:S02]  /*23a50*/  IMAD.MOV.U32 R13, RZ, RZ, R16 ;  /* 0x000000ffff0d7224 */ /* 0x000fe400078e0010 */
[----:B------:R-:W-:Y:S02]  /*23a60*/  IMAD.MOV.U32 R12, RZ, RZ, 0x1 ;  /* 0x00000001ff0c7424 */ /* 0x000fe400078e00ff */
[----:B------:R-:W-:Y:S02]  /*23a70*/  IMAD.MOV.U32 R11, RZ, RZ, 0x1f ;  /* 0x0000001fff0b7424 */ /* 0x000fe400078e00ff */
[----:B------:R-:W-:Y:S02]  /*23a80*/  IMAD.MOV.U32 R15, RZ, RZ, -0x1 ;  /* 0xffffffffff0f7424 */ /* 0x000fe400078e00ff */
[----:B------:R-:W-:Y:S02]  /*23a90*/  IMAD.IADD R5, R19, 0x1, R4 ;  /* 0x0000000113057824 */ /* 0x000fe400078e0204 */
[----:B------:R-:W-:-:S07]  /*23aa0*/  IMAD.MOV.U32 R0, RZ, RZ, R14 ;  /* 0x000000ffff007224 */ /* 0x000fce00078e000e */
[----:B------:R-:W-:Y:S05]  /*23ab0*/  WARPSYNC.COLLECTIVE R15, `(.L_x_1722) ;  /* 0x000000000f087348 */ /* 0x000fea0003c00000 */
[----:B------:R0:W1:Y:S02]  /*23ac0*/  SHFL.IDX P6, R14, R13, R12, R11 ;  /* 0x0000000c0d0e7389 */ /* 0x00006400000c000b */
[----:B01----:R-:W-:Y:S01]  /*23ad0*/  ENDCOLLECTIVE ;  /* 0x000000000000791b */ /* 0x003fe20003800000 */
.L_x_1722:
        /* <DEDUP_REMOVED lines=18> */
.L_x_1723:
[----:B------:R-:W-:Y:S01]  /*23c00*/  IMAD.MOV.U32 R12, RZ, RZ, 0x2 ;  /* 0x00000002ff0c7424 */ /* 0x000fe200078e00ff */
[----:B------:R-:W-:-:S05]  /*23c10*/  SEL R5, R14, RZ, P1 ;  /* 0x000000ff0e057207 */ /* 0x000fca0000800000 */
[----:B------:R-:W-:-:S04]  /*23c20*/  IMAD.IADD R3, R2, 0x1, R5 ;  /* 0x0000000102037824 */ /* 0x000fc800078e0205 */
[----:B------:R-:W-:-:S07]  /*23c30*/  IMAD.MOV.U32 R13, RZ, RZ, R3 ;  /* 0x000000ffff0d7224 */ /* 0x000fce00078e0003 */
[----:B------:R-:W-:Y:S05]  /*23c40*/  WARPSYNC.COLLECTIVE R15, `(.L_x_1724) ;  /* 0x000000000f087348 */ /* 0x000fea0003c00000 */
[----:B------:R0:W1:Y:S02]  /*23c50*/  SHFL.UP P6, R14, R13, R12, R11 ;  /* 0x0400000c0d0e7389 */ /* 0x00006400000c000b */
[----:B01----:R-:W-:Y:S01]  /*23c60*/  ENDCOLLECTIVE ;  /* 0x000000000000791b */ /* 0x003fe20003800000 */
.L_x_1724:
[----:B------:R-:W-:Y:S01]  /*23c70*/  IMAD.MOV.U32 R12, RZ, RZ, 0x4 ;  /* 0x00000004ff0c7424 */ /* 0x000fe200078e00ff */
[----:B------:R-:W-:-:S05]  /*23c80*/  SEL R14, R14, RZ, P2 ;  /* 0x000000ff0e0e7207 */ /* 0x000fca0001000000 */
[----:B------:R-:W-:-:S04]  /*23c90*/  IMAD.IADD R3, R3, 0x1, R14 ;  /* 0x0000000103037824 */ /* 0x000fc800078e020e */
[----:B------:R-:W-:-:S07]  /*23ca0*/  IMAD.MOV.U32 R13, RZ, RZ, R3 ;  /* 0x000000ffff0d7224 */ /* 0x000fce00078e0003 */
[----:B------:R-:W-:Y:S05]  /*23cb0*/  WARPSYNC.COLLECTIVE R15, `(.L_x_1725) ;  /* 0x000000000f087348 */ /* 0x000fea0003c00000 */
[----:B------:R0:W1:Y:S02]  /*23cc0*/  SHFL.UP P6, R14, R13, R12, R11 ;  /* 0x0400000c0d0e7389 */ /* 0x00006400000c000b */
[----:B01----:R-:W-:Y:S01]  /*23cd0*/  ENDCOLLECTIVE ;  /* 0x000000000000791b */ /* 0x003fe20003800000 */
.L_x_1725:
[----:B------:R-:W-:Y:S01]  /*23ce0*/  IMAD.MOV.U32 R12, RZ, RZ, 0x8 ;  /* 0x00000008ff0c7424 */ /* 0x000fe200078e00ff */
[----:B------:R-:W-:-:S05]  /*23cf0*/  SEL R14, R14, RZ, P3 ;  /* 0x000000ff0e0e7207 */ /* 0x000fca0001800000 */
[----:B------:R-:W-:-:S04]  /*23d00*/  IMAD.IADD R3, R3, 0x1, R14 ;  /* 0x0000000103037824 */ /* 0x000fc800078e020e */
[----:B------:R-:W-:-:S07]  /*23d10*/  IMAD.MOV.U32 R13, RZ, RZ, R3 ;  /* 0x000000ffff0d7224 */ /* 0x000fce00078e0003 */
[----:B------:R-:W-:Y:S05]  /*23d20*/  WARPSYNC.COLLECTIVE R15, `(.L_x_1726) ;  /* 0x000000000f087348 */ /* 0x000fea0003c00000 */
[----:B------:R0:W1:Y:S02]  /*23d30*/  SHFL.UP P6, R14, R13, R12, R11 ;  /* 0x0400000c0d0e7389 */ /* 0x00006400000c000b */
[----:B01----:R-:W-:Y:S01]  /*23d40*/  ENDCOLLECTIVE ;  /* 0x000000000000791b */ /* 0x003fe20003800000 */
.L_x_1726:
[----:B------:R-:W-:Y:S01]  /*23d50*/  IMAD.MOV.U32 R12, RZ, RZ, 0x10 ;  /* 0x00000010ff0c7424 */ /* 0x000fe200078e00ff */
[----:B------:R-:W-:-:S05]  /*23d60*/  SEL R14, R14, RZ, P4 ;  /* 0x000000ff0e0e7207 */ /* 0x000fca0002000000 */
[----:B------:R-:W-:-:S04]  /*23d70*/  IMAD.IADD R3, R3, 0x1, R14 ;  /* 0x0000000103037824 */ /* 0x000fc800078e020e */
[----:B------:R-:W-:-:S07]  /*23d80*/  IMAD.MOV.U32 R13, RZ, RZ, R3 ;  /* 0x000000ffff0d7224 */ /* 0x000fce00078e0003 */
[----:B------:R-:W-:Y:S05]  /*23d90*/  WARPSYNC.COLLECTIVE R15, `(.L_x_1727) ;  /* 0x000000000f087348 */ /* 0x000fea0003c00000 */
[----:B------:R0:W1:Y:S02]  /*23da0*/  SHFL.UP P6, R14, R13, R12, R11 ;  /* 0x0400000c0d0e7389 */ /* 0x00006400000c000b */
[----:B01----:R-:W-:Y:S01]  /*23db0*/  ENDCOLLECTIVE ;  /* 0x000000000000791b */ /* 0x003fe20003800000 */
.L_x_1727:
        /* <DEDUP_REMOVED lines=8> */
.L_x_1728:
[----:B------:R-:W-:Y:S05]  /*23e40*/  BRA `(.L_x_1729) ;  /* 0xffffffcc00547947 */ /* 0x000fea000383ffff */
.L_x_1615:
[----:B------:R-:W-:Y:S01]  /*23e50*/  BSSY B0, `(.L_x_1730) ;  /* 0x0000008000007945 */ /* 0x000fe20003800000 */
[----:B-----5:R-:W-:Y:S02]  /*23e60*/  IMAD.MOV.U32 R13, RZ, RZ, R2 ;  /* 0x000000ffff0d7224 */ /* 0x020fe400078e0002 */
[----:B------:R-:W-:Y:S02]  /*23e70*/  IMAD.MOV.U32 R12, RZ, RZ, 0x1 ;  /* 0x00000001ff0c7424 */ /* 0x000fe400078e00ff */
[----:B------:R-:W-:Y:S02]  /*23e80*/  IMAD.MOV.U32 R11, RZ, RZ, RZ ;  /* 0x000000ffff0b7224 */ /* 0x000fe400078e00ff */
[----:B------:R-:W-:-:S07]  /*23e90*/  IMAD.MOV.U32 R15, RZ, RZ, -0x1 ;  /* 0xffffffffff0f7424 */ /* 0x000fce00078e00ff */
[----:B0-----:R-:W-:Y:S05]  /*23ea0*/  WARPSYNC.COLLECTIVE R15, `(.L_x_1731) ;  /* 0x000000000f087348 */ /* 0x001fea0003c00000 */
[----:B------:R1:W2:Y:S02]  /*23eb0*/  SHFL.UP P6, R14, R13, R12, R11 ;  /* 0x0400000c0d0e7389 */ /* 0x0002a400000c000b */
[----:B012---:R-:W-:Y:S01]  /*23ec0*/  ENDCOLLECTIVE ;  /* 0x000000000000791b */ /* 0x007fe20003800000 */
.L_x_1731:
[----:B------:R-:W-:Y:S05]  /*23ed0*/  BSYNC B0 ;  /* 0x0000000000007941 */ /* 0x000fea0003800000 */
.L_x_1730:
        /* <DEDUP_REMOVED lines=9> */
.L_x_1732:
[----:B------:R-:W-:Y:S01]  /*23f70*/  IMAD.MOV.U32 R12, RZ, RZ, 0x4 ;  /* 0x00000004ff0c7424 */ /* 0x000fe200078e00ff */
[----:B------:R-:W-:-:S05]  /*23f80*/  SEL R14, R14, RZ, P2 ;  /* 0x000000ff0e0e7207 */ /* 0x000fca0001000000 */
[----:B------:R-:W-:-:S04]  /*23f90*/  IMAD.IADD R3, R3, 0x1, R14 ;  /* 0x0000000103037824 */ /* 0x000fc800078e020e */
[----:B------:R-:W-:-:S07]  /*23fa0*/  IMAD.MOV.U32 R13, RZ, RZ, R3 ;  /* 0x000000ffff0d7224 */ /* 0x000fce00078e0003 */
[----:B------:R-:W-:Y:S05]  /*23fb0*/  WARPSYNC.COLLECTIVE R15, `(.L_x_1733) ;  /* 0x000000000f087348 */ /* 0x000fea0003c00000 */
[----:B------:R0:W1:Y:S02]  /*23fc0*/  SHFL.UP P6, R14, R13, R12, R11 ;  /* 0x0400000c0d0e7389 */ /* 0x00006400000c000b */
[----:B01----:R-:W-:Y:S01]  /*23fd0*/  ENDCOLLECTIVE ;  /* 0x000000000000791b */ /* 0x003fe20003800000 */
.L_x_1733:
[----:B------:R-:W-:Y:S01]  /*23fe0*/  IMAD.MOV.U32 R12, RZ, RZ, 0x8 ;  /* 0x00000008ff0c7424 */ /* 0x000fe200078e00ff */
[----:B------:R-:W-:-:S05]  /*23ff0*/  SEL R14, R14, RZ, P3 ;  /* 0x000000ff0e0e7207 */ /* 0x000fca0001800000 */
[----:B------:R-:W-:-:S04]  /*24000*/  IMAD.IADD R3, R3, 0x1, R14 ;  /* 0x0000000103037824 */ /* 0x000fc800078e020e */
[----:B------:R-:W-:-:S07]  /*24010*/  IMAD.MOV.U32 R13, RZ, RZ, R3 ;  /* 0x000000ffff0d7224 */ /* 0x000fce00078e0003 */
[----:B------:R-:W-:Y:S05]  /*24020*/  WARPSYNC.COLLECTIVE R15, `(.L_x_1734) ;  /* 0x000000000f087348 */ /* 0x000fea0003c00000 */
[----:B------:R0:W1:Y:S02]  /*24030*/  SHFL.UP P6, R14, R13, R12, R11 ;  /* 0x0400000c0d0e7389 */ /* 0x00006400000c000b */
[----:B01----:R-:W-:Y:S01]  /*24040*/  ENDCOLLECTIVE ;  /* 0x000000000000791b */ /* 0x003fe20003800000 */
.L_x_1734:
[----:B------:R-:W-:Y:S01]  /*24050*/  IMAD.MOV.U32 R12, RZ, RZ, 0x10 ;  /* 0x00000010ff0c7424 */ /* 0x000fe200078e00ff */
[----:B------:R-:W-:-:S05]  /*24060*/  SEL R14, R14, RZ, P4 ;  /* 0x000000ff0e0e7207 */ /* 0x000fca0002000000 */
[----:B------:R-:W-:-:S04]  /*24070*/  IMAD.IADD R3, R3, 0x1, R14 ;  /* 0x0000000103037824 */ /* 0x000fc800078e020e */
[----:B------:R-:W-:-:S07]  /*24080*/  IMAD.MOV.U32 R13, RZ, RZ, R3 ;  /* 0x000000ffff0d7224 */ /* 0x000fce00078e0003 */
[----:B------:R-:W-:Y:S05]  /*24090*/  WARPSYNC.COLLECTIVE R15, `(.L_x_1735) ;  /* 0x000000000f087348 */ /* 0x000fea0003c00000 */
[----:B------:R0:W1:Y:S02]  /*240a0*/  SHFL.UP P6, R14, R13, R12, R11 ;  /* 0x0400000c0d0e7389 */ /* 0x00006400000c000b */
[----:B01----:R-:W-:Y:S01]  /*240b0*/  ENDCOLLECTIVE ;  /* 0x000000000000791b */ /* 0x003fe20003800000 */
.L_x_1735:
        /* <DEDUP_REMOVED lines=8> */
.L_x_1736:
[----:B------:R-:W-:Y:S05]  /*24140*/  BRA `(.L_x_1737) ;  /* 0xffffffcc00307947 */ /* 0x000fea000383ffff */
.L_x_1617:
[----:B------:R-:W-:Y:S01]  /*24150*/  BSSY B0, `(.L_x_1738) ;  /* 0x0000006000007945 */ /* 0x000fe20003800000 */
[----:B------:R-:W-:Y:S01]  /*24160*/  PLOP3.LUT P6, PT, P6, PT, PT, 0x8, 0x0 ;  /* 0x000000000000781c */ /* 0x000fe200037ce170 */
[----:B------:R-:W-:-:S12]  /*24170*/  IMAD.MOV.U32 R15, RZ, RZ, -0x1 ;  /* 0xffffffffff0f7424 */ /* 0x000fd800078e00ff */
[----:B0-----:R-:W-:Y:S05]  /*24180*/  WARPSYNC.COLLECTIVE R15, `(.L_x_1739) ;  /* 0x000000000f087348 */ /* 0x001fea0003c00000 */
[----:B------:R-:W-:Y:S01]  /*24190*/  VOTE.ANY R14, PT, P6 ;  /* 0x00000000000e7806 */ /* 0x000fe200030e0100 */
[----:B0-----:R-:W-:Y:S06]  /*241a0*/  ENDCOLLECTIVE ;  /* 0x000000000000791b */ /* 0x001fec0003800000 */
.L_x_1739:
[----:B------:R-:W-:Y:S05]  /*241b0*/  BSYNC B0 ;  /* 0x0000000000007941 */ /* 0x000fea0003800000 */
.L_x_1738:
[----:B------:R-:W-:Y:S02]  /*241c0*/  IMAD.MOV.U32 R5, RZ, RZ, R14 ;  /* 0x000000ffff057224 */ /* 0x000fe400078e000e */
[----:B------:R-:W-:Y:S02]  /*241d0*/  IMAD.MOV.U32 R13, RZ, RZ, R2 ;  /* 0x000000ffff0d7224 */ /* 0x000fe400078e0002 */
[----:B------:R-:W0:Y:S01]  /*241e0*/  POPC R6, R5 ;  /* 0x0000000500067309 */ /* 0x000e220000000000 */
[----:B------:R-:W-:Y:S02]  /*241f0*/  IMAD.MOV.U32 R11, RZ, RZ, 0x1f ;  /* 0x0000001fff0b7424 */ /* 0x000fe400078e00ff */
[----:B------:R-:W-:Y:S02]  /*24200*/  IMAD.MOV.U32 R15, RZ, RZ, -0x1 ;  /* 0xffffffffff0f7424 */ /* 0x000fe400078e00ff */
[----:B0-----:R-:W-:-:S07]  /*24210*/  IMAD.MOV.U32 R12, RZ, RZ, R6 ;  /* 0x000000ffff0c7224 */ /* 0x001fce00078e0006 */
[----:B------:R-:W-:Y:S05]  /*24220*/  WARPSYNC.COLLECTIVE R15, `(.L_x_1740) ;  /* 0x000000000f087348 */ /* 0x000fea0003c00000 */
[----:B------:R0:W1:Y:S02]  /*24230*/  SHFL.IDX P6, R14, R13, R12, R11 ;  /* 0x0000000c0d0e7389 */ /* 0x00006400000c000b */
[----:B01----:R-:W-:Y:S01]  /*24240*/  ENDCOLLECTIVE ;  /* 0x000000000000791b */ /* 0x003fe20003800000 */
.L_x_1740:
[----:B------:R-:W-:Y:S01]  /*24250*/  IMAD.MOV.U32 R17, RZ, RZ, R14 ;  /* 0x000000ffff117224 */ /* 0x000fe200078e000e */
[----:B------:R-:W-:Y:S06]  /*24260*/  BRA `(.L_x_1741) ;  /* 0xffffffcc00207947 */ /* 0x000fec000383ffff */
.L_x_1619:
[----:B------:R-:W-:Y:S01]  /*24270*/  BSSY B0, `(.L_x_1742) ;  /* 0x0000007000007945 */ /* 0x000fe20003800000 */
[----:B------:R-:W-:Y:S02]  /*24280*/  IMAD.MOV.U32 R13, RZ, RZ, R3 ;  /* 0x000000ffff0d7224 */ /* 0x000fe400078e0003 */
[----:B------:R-:W-:Y:S02]  /*24290*/  IMAD.MOV.U32 R11, RZ, RZ, 0x1f ;  /* 0x0000001fff0b7424 */ /* 0x000fe400078e00ff */
[----:B------:R-:W-:-:S07]  /*242a0*/  IMAD.MOV.U32 R15, RZ, RZ, -0x1 ;  /* 0xffffffffff0f7424 */ /* 0x000fce00078e00ff */
[----:B012---:R-:W-:Y:S05]  /*242b0*/  WARPSYNC.COLLECTIVE R15, `(.L_x_1743) ;  /* 0x000000000f087348 */ /* 0x007fea0003c00000 */
[----:B------:R3:W4:Y:S02]  /*242c0*/  SHFL.IDX P6, R14, R13, R12, R11 ;  /* 0x0000000c0d0e7389 */ /* 0x00072400000c000b */
[----:B01234-:R-:W-:Y:S01]  /*242d0*/  ENDCOLLECTIVE ;  /* 0x000000000000791b */ /* 0x01ffe20003800000 */
.L_x_1743:
[----:B------:R-:W-:Y:S05]  /*242e0*/  BSYNC B0 ;  /* 0x0000000000007941 */ /* 0x000fea0003800000 */
.L_x_1742:
[----:B------:R-:W-:Y:S01]  /*242f0*/  IMAD.MOV.U32 R5, RZ, RZ, R14 ;  /* 0x000000ffff057224 */ /* 0x000fe200078e000e */
[----:B------:R-:W-:Y:S06]  /*24300*/  BRA `(.L_x_1618) ;  /* 0xffffffcc00147947 */ /* 0x000fec000383ffff */
.L_x_1623:
[----:B0-----:R0:W1:Y:S02]  /*24310*/  SYNCS.PHASECHK.TRANS64.TRYWAIT P0, [R5+URZ+0x19c20], R0 ;  /* 0x019c2000050075a7 */ /* 0x001064000800017f */
[----:B-1----:R-:W-:Y:S05]  /*24320*/  @!P0 NANOSLEEP.SYNCS 0x989680 ;  /* 0x009896800000895d */ /* 0x002fea0003900000 */
[----:B------:R-:W1:Y:S02]  /*24330*/  @!P0 SYNCS.PHASECHK.TRANS64 P0, [R5+URZ+0x19c20], R0 ;  /* 0x019c2000050085a7 */ /* 0x000e64000800007f */
[----:B-1----:R-:W-:Y:S05]  /*24340*/  @!P0 BRA `(.L_x_1623) ;  /* 0xfffffffc00f08947 */ /* 0x002fea000383ffff */
[----:B------:R-:W-:Y:S05]  /*24350*/  BRA `(.L_x_1744) ;  /* 0xffffffd000947947 */ /* 0x000fea000383ffff */
.L_x_1624:
        /* <DEDUP_REMOVED lines=11> */
.L_x_1746:
[----:B------:R-:W-:Y:S05]  /*24410*/  BSYNC B0 ;  /* 0x0000000000007941 */ /* 0x000fea0003800000 */
.L_x_1745:
[----:B------:R-:W-:Y:S05]  /*24420*/  BRA `(.L_x_1747) ;  /* 0xffffffd0007c7947 */ /* 0x000fea000383ffff */
.L_x_1625:
[----:B------:R-:W-:Y:S01]  /*24430*/  BSSY B0, `(.L_x_1748) ;  /* 0x0000006000007945 */ /* 0x000fe20003800000 */
[----:B------:R-:W-:-:S07]  /*24440*/  IMAD.MOV.U32 R15, RZ, RZ, -0x1 ;  /* 0xffffffffff0f7424 */ /* 0x000fce00078e00ff */
[----:B0-----:R-:W-:Y:S05]  /*24450*/  WARPSYNC.COLLECTIVE R15, `(.L_x_1749) ;  /* 0x000000000f0c7348 */ /* 0x001fea0003c00000 */
[----:B------:R-:W-:Y:S02]  /*24460*/  ELECT P6, UR62, PT ;  /* 0x00000000003e782f */ /* 0x000fe400038c0000 */
[----:B------:R-:W-:Y:S01]  /*24470*/  MOV R14, UR62 ;  /* 0x0000003e000e7c02 */ /* 0x000fe20008000f00 */
[----:B0-----:R-:W-:Y:S10]  /*24480*/  ENDCOLLECTIVE ;  /* 0x000000000000791b */ /* 0x001ff40003800000 */
.L_x_1749:
[----:B------:R-:W-:Y:S05]  /*24490*/  BSYNC B0 ;  /* 0x0000000000007941 */ /* 0x000fea0003800000 */
.L_x_1748:
[----:B------:R-:W-:Y:S05]  /*244a0*/  BRA `(.L_x_1750) ;  /* 0xffffffd000707947 */ /* 0x000fea000383ffff */
.L_x_1627:
[----:B0-----:R0:W1:Y:S02]  /*244b0*/  SYNCS.PHASECHK.TRANS64.TRYWAIT P1, [R3+URZ+0x19c40], R2 ;  /* 0x019c4002030075a7 */ /* 0x001064000802017f */
[----:B-1----:R-:W-:Y:S05]  /*244c0*/  @!P1 NANOSLEEP.SYNCS 0x989680 ;  /* 0x009896800000995d */ /* 0x002fea0003900000 */
[----:B------:R-:W1:Y:S02]  /*244d0*/  @!P1 SYNCS.PHASECHK.TRANS64 P1, [R3+URZ+0x19c40], R2 ;  /* 0x019c4002030095a7 */ /* 0x000e64000802007f */
[----:B-1----:R-:W-:Y:S05]  /*244e0*/  @!P1 BRA `(.L_x_1627) ;  /* 0xfffffffc00f09947 */ /* 0x002fea000383ffff */
[----:B------:R-:W-:Y:S05]  /*244f0*/  BRA `(.L_x_1751) ;  /* 0xffffffd000907947 */ /* 0x000fea000383ffff */
.L_x_1629:
[----:B-1----:R1:W2:Y:S02]  /*24500*/  SYNCS.PHASECHK.TRANS64.TRYWAIT P1, [R5+URZ+0x19c40], R0 ;  /* 0x019c4000050075a7 */ /* 0x0022a4000802017f */
[----:B--2---:R-:W-:Y:S05]  /*24510*/  @!P1 NANOSLEEP.SYNCS 0x989680 ;  /* 0x009896800000995d */ /* 0x004fea0003900000 */
[----:B------:R-:W2:Y:S02]  /*24520*/  @!P1 SYNCS.PHASECHK.TRANS64 P1, [R5+URZ+0x19c40], R0 ;  /* 0x019c4000050095a7 */ /* 0x000ea4000802007f */
[----:B--2---:R-:W-:Y:S05]  /*24530*/  @!P1 BRA `(.L_x_1629) ;  /* 0xfffffffc00f09947 */ /* 0x004fea000383ffff */
[----:B------:R-:W-:Y:S05]  /*24540*/  BRA `(.L_x_1752) ;  /* 0xffffffd0009c7947 */ /* 0x000fea000383ffff */
.L_x_1631:
[----:B--2---:R2:W3:Y:S02]  /*24550*/  SYNCS.PHASECHK.TRANS64.TRYWAIT P1, [R3+URZ+0x19c60], R2 ;  /* 0x019c6002030075a7 */ /* 0x0044e4000802017f */
[----:B---3--:R-:W-:Y:S05]  /*24560*/  @!P1 NANOSLEEP.SYNCS 0x989680 ;  /* 0x009896800000995d */ /* 0x008fea0003900000 */
[----:B------:R-:W3:Y:S02]  /*24570*/  @!P1 SYNCS.PHASECHK.TRANS64 P1, [R3+URZ+0x19c60], R2 ;  /* 0x019c6002030095a7 */ /* 0x000ee4000802007f */
[----:B---3--:R-:W-:Y:S05]  /*24580*/  @!P1 BRA `(.L_x_1631) ;  /* 0xfffffffc00f09947 */ /* 0x008fea000383ffff */
[----:B------:R-:W-:Y:S05]  /*24590*/  BRA `(.L_x_1753) ;  /* 0xffffffd000987947 */ /* 0x000fea000383ffff */
.L_x_1633:
[----:B---3--:R3:W4:Y:S02]  /*245a0*/  SYNCS.PHASECHK.TRANS64.TRYWAIT P1, [R5+URZ+0x19c60], R0 ;  /* 0x019c6000050075a7 */ /* 0x008724000802017f */
[----:B----4-:R-:W-:Y:S05]  /*245b0*/  @!P1 NANOSLEEP.SYNCS 0x989680 ;  /* 0x009896800000995d */ /* 0x010fea0003900000 */
[----:B------:R-:W4:Y:S02]  /*245c0*/  @!P1 SYNCS.PHASECHK.TRANS64 P1, [R5+URZ+0x19c60], R0 ;  /* 0x019c6000050095a7 */ /* 0x000f24000802007f */
[----:B----4-:R-:W-:Y:S05]  /*245d0*/  @!P1 BRA `(.L_x_1633) ;  /* 0xfffffffc00f09947 */ /* 0x010fea000383ffff */
[----:B------:R-:W-:Y:S05]  /*245e0*/  BRA `(.L_x_1754) ;  /* 0xffffffd000947947 */ /* 0x000fea000383ffff */
.L_x_1635:
[----:B----4-:R4:W0:Y:S02]  /*245f0*/  SYNCS.PHASECHK.TRANS64.TRYWAIT P1, [R3+URZ+0x19c80], R2 ;  /* 0x019c8002030075a7 */ /* 0x010824000802017f */
[----:B0-----:R-:W-:Y:S05]  /*24600*/  @!P1 NANOSLEEP.SYNCS 0x989680 ;  /* 0x009896800000995d */ /* 0x001fea0003900000 */
[----:B------:R-:W0:Y:S02]  /*24610*/  @!P1 SYNCS.PHASECHK.TRANS64 P1, [R3+URZ+0x19c80], R2 ;  /* 0x019c8002030095a7 */ /* 0x000e24000802007f */
[----:B0-----:R-:W-:Y:S05]  /*24620*/  @!P1 BRA `(.L_x_1635) ;  /* 0xfffffffc00f09947 */ /* 0x001fea000383ffff */
[----:B------:R-:W-:Y:S05]  /*24630*/  BRA `(.L_x_1755) ;  /* 0xffffffd000907947 */ /* 0x000fea000383ffff */
.L_x_1756:
        /* <DEDUP_REMOVED lines=12> */
.L_x_2583:


//--------------------- .text._ZN7cutlass13device_kernelIN5flash11enable_sm90INS1_16FlashAttnFwdSm90INS1_25CollectiveMainloopFwdSm90ILi2EN4cute5tupleIJNS5_1CILi1EEES8_S8_EEENS6_IJNS7_ILi192EEENS7_ILi128EEENS7_ILi96EEEEEELi96ENS_12float_e4m3_tEfNS_4arch4Sm90ELb1ELb0ELb0ELb0ELb1ELb0ELb0ELb1ELb1ELb1ELb0ELb0EEENS1_21CollectiveEpilogueFwdINS6_IJSA_SC_SB_EEES9_NS_10bfloat16_tESG_Li384ELb0ELb1ELb0ELb1EEENS1_30DynamicPersistentTileSchedulerILi384ELi128ELb0ELb1ELb1EEEEEEEEEvNT_6ParamsE --------------------------
	.section	.text._ZN7cutlass13device_kernelIN5flash11enable_sm90INS1_16FlashAttnFwdSm90INS1_25CollectiveMainloopFwdSm90ILi2EN4cute5tupleIJNS5_1CILi1EEES8_S8_EEENS6_IJNS7_ILi192EEENS7_ILi128EEENS7_ILi96EEEEEELi96ENS_12float_e4m3_tEfNS_4arch4Sm90ELb1ELb0ELb0ELb0ELb1ELb0ELb0ELb1ELb1ELb1ELb0ELb0EEENS1_21CollectiveEpilogueFwdINS6_IJSA_SC_SB_EEES9_NS_10bfloat16_tESG_Li384ELb0ELb1ELb0ELb1EEENS1_30DynamicPersistentTileSchedulerILi384ELi128ELb0ELb1ELb1EEEEEEEEEvNT_6ParamsE,"ax",@progbits
	.align	128
.text._ZN7cutlass13device_kernelIN5flash11enable_sm90INS1_16FlashAttnFwdSm90INS1_25CollectiveMainloopFwdSm90ILi2EN4cute5tupleIJNS5_1CILi1EEES8_S8_EEENS6_IJNS7_ILi192EEENS7_ILi128EEENS7_ILi96EEEEEELi96ENS_12float_e4m3_tEfNS_4arch4Sm90ELb1ELb0ELb0ELb0ELb1ELb0ELb0ELb1ELb1ELb1ELb0ELb0EEENS1_21CollectiveEpilogueFwdINS6_IJSA_SC_SB_EEES9_NS_10bfloat16_tESG_Li384ELb0ELb1ELb0ELb1EEENS1_30DynamicPersistentTileSchedulerILi384ELi128ELb0ELb1ELb1EEEEEEEEEvNT_6ParamsE:
        .type           _ZN7cutlass13device_kernelIN5flash11enable_sm90INS1_16FlashAttnFwdSm90INS1_25CollectiveMainloopFwdSm90ILi2EN4cute5tupleIJNS5_1CILi1EEES8_S8_EEENS6_IJNS7_ILi192EEENS7_ILi128EEENS7_ILi96EEEEEELi96ENS_12float_e4m3_tEfNS_4arch4Sm90ELb1ELb0ELb0ELb0ELb1ELb0ELb0ELb1ELb1ELb1ELb0ELb0EEENS1_21CollectiveEpilogueFwdINS6_IJSA_SC_SB_EEES9_NS_10bfloat16_tESG_Li384ELb0ELb1ELb0ELb1EEENS1_30DynamicPersistentTileSchedulerILi384ELi128ELb0ELb1ELb1EEEEEEEEEvNT_6ParamsE,@function
        .size           _ZN7cutlass13device_kernelIN5flash11enable_sm90INS1_16FlashAttnFwdSm90INS1_25CollectiveMainloopFwdSm90ILi2EN4cute5tupleIJNS5_1CILi1EEES8_S8_EEENS6_IJNS7_ILi192EEENS7_ILi128EEENS7_ILi96EEEEEELi96ENS_12float_e4m3_tEfNS_4arch4Sm90ELb1ELb0ELb0ELb0ELb1ELb0ELb0ELb1ELb1ELb1ELb0ELb0EEENS1_21CollectiveEpilogueFwdINS6_IJSA_SC_SB_EEES9_NS_10bfloat16_tESG_Li384ELb0ELb1ELb0ELb1EEENS1_30DynamicPersistentTileSchedulerILi384ELi128ELb0ELb1ELb1EEEEEEEEEvNT_6ParamsE,(.L_x_2584 - _ZN7cutlass13device_kernelIN5flash11enable_sm90INS1_16FlashAttnFwdSm90INS1_25CollectiveMainloopFwdSm90ILi2EN4cute5tupleIJNS5_1CILi1EEES8_S8_EEENS6_IJNS7_ILi192EEENS7_ILi128EEENS7_ILi96EEEEEELi96ENS_12float_e4m3_tEfNS_4arch4Sm90ELb1ELb0ELb0ELb0ELb1ELb0ELb0ELb1ELb1ELb1ELb0ELb0EEENS1_21CollectiveEpilogueFwdINS6_IJSA_SC_SB_EEES9_NS_10bfloat16_tESG_Li384ELb0ELb1ELb0ELb1EEENS1_30DynamicPersistentTileSchedulerILi384ELi128ELb0ELb1ELb1EEEEEEEEEvNT_6ParamsE)
        .other          _ZN7cutlass13device_kernelIN5flash11enable_sm90INS1_16FlashAttnFwdSm90INS1_25CollectiveMainloopFwdSm90ILi2EN4cute5tupleIJNS5_1CILi1EEES8_S8_EEENS6_IJNS7_ILi192EEENS7_ILi128EEENS7_ILi96EEEEEELi96ENS_12float_e4m3_tEfNS_4arch4Sm90ELb1ELb0ELb0ELb0ELb1ELb0ELb0ELb1ELb1ELb1ELb0ELb0EEENS1_21CollectiveEpilogueFwdINS6_IJSA_SC_SB_EEES9_NS_10bfloat16_tESG_Li384ELb0ELb1ELb0ELb1EEENS1_30DynamicPersistentTileSchedulerILi384ELi128ELb0ELb1ELb1EEEEEEEEEvNT_6ParamsE,@"STO_CUDA_ENTRY STV_DEFAULT"
_ZN7cutlass13device_kernelIN5flash11enable_sm90INS1_16FlashAttnFwdSm90INS1_25CollectiveMainloopFwdSm90ILi2EN4cute5tupleIJNS5_1CILi1EEES8_S8_EEENS6_IJNS7_ILi192EEENS7_ILi128EEENS7_ILi96EEEEEELi96ENS_12float_e4m3_tEfNS_4arch4Sm90ELb1ELb0ELb0ELb0ELb1ELb0ELb0ELb1ELb1ELb1ELb0ELb0EEENS1_21CollectiveEpilogueFwdINS6_IJSA_SC_SB_EEES9_NS_10bfloat16_tESG_Li384ELb0ELb1ELb0ELb1EEENS1_30DynamicPersistentTileSchedulerILi384ELi128ELb0ELb1ELb1EEEEEEEEEvNT_6ParamsE:
        /* <DEDUP_REMOVED lines=45> */
.L_x_1757:
        /* <DEDUP_REMOVED lines=22> */
.L_x_1758:
        /* <DEDUP_REMOVED lines=18> */
.L_x_1759:
        /* <DEDUP_REMOVED lines=22> */
.L_x_1760:
        /* <DEDUP_REMOVED lines=24> */
.L_x_1761:
        /* <DEDUP_REMOVED lines=9> */
.L_x_1763:
        /* <DEDUP_REMOVED lines=20> */
[CC--:B------:R-:W-:Y:S02]  /*0a00*/  LEA.HI R3, R0.reuse, R11.reuse, RZ, 0x5 ;  /* 0x0000000b00037211 */ /* 0x0c0fe400078f28ff */
        /* <DEDUP_REMOVED lines=41> */
.L_x_1812:
        /* <DEDUP_REMOVED lines=12> */
[----:B012345:R-:W-:Y:S05]  /*0d60*/  @!P0 BRA `(.L_x_1764) ;  /* 0x0000000000208947 */ /* 0x03ffea0003800000 */
        /* <DEDUP_REMOVED lines=8> */
.L_x_1764:
[----:B------:R-:W-:Y:S01]  /*0df0*/  ULDC UR6, c[0x0][0xc54] ;  /* 0x0003150000067ab9 */ /* 0x000fe20000000800 */
[----:B------:R-:W-:Y:S01]  /*0e00*/  UMOV UR8, UR7 ;  /* 0x0000000700087c82 */ /* 0x000fe20008000000 */
[----:B------:R-:W-:-:S11]  /*0e10*/  UISETP.NE.AND UP0, UPT, UR6, 0x1, UPT ;  /* 0x000000010600788c */ /* 0x000fd6000bf05270 */
[----:B------:R-:W-:Y:S02]  /*0e20*/  @UP0 ULDC.64 UR10, c[0x0][0xc58] ;  /* 0x00031600000a0ab9 */ /* 0x000fe40000000a00 */
[----:B------:R-:W-:-:S04]  /*0e30*/  UIMAD.WIDE.U32 UR4, UR7, UR10, URZ ;  /* 0x0000000a070472a5 */ /* 0x000fc8000f8e003f */
[----:B------:R-:W-:-:S04]  /*0e40*/  @UP0 USHF.R.U32.HI UR8, URZ, UR11, UR5 ;  /* 0x0000000b3f080299 */ /* 0x000fc80008011605 */
[----:B------:R-:W-:-:S12]  /*0e50*/  UIMAD UR4, UR8, UR6, URZ ;  /* 0x00000006080472a4 */ /* 0x000fd8000f8e023f */
.L_x_1765:
        /* <DEDUP_REMOVED lines=55> */
[----:B------:R-:W-:Y:S01]  /*11d0*/  ULDC UR5, c[0x0][0x448] ;  /* 0x0001120000057ab9 */ /* 0x000fe20000000800 */
[----:B------:R-:W-:Y:S01]  /*11e0*/  IMAD.U32 R5, RZ, RZ, UR7 ;  /* 0x00000007ff057e24 */ /* 0x000fe2000f8e00ff */
[----:B------:R-:W-:Y:S01]  /*11f0*/  ULDC UR44, c[0x0][0x424] ;  /* 0x00010900002c7ab9 */ /* 0x000fe20000000800 */
[----:B------:R-:W-:Y:S01]  /*1200*/  ULDC UR9, c[0x0][0x2f0] ;  /* 0x0000bc0000097ab9 */ /* 0x000fe20000000800 */
[----:B------:R0:W2:Y:S01]  /*1210*/  @P0 LDG.E R7, desc[UR50][R2.64] ;  /* 0x0000003202070981 */ /* 0x0000a2000c1e1900 */
[----:B------:R-:W-:Y:S01]  /*1220*/  UISETP.NE.AND UP4, UPT, UR5, 0x1, UPT ;  /* 0x000000010500788c */ /* 0x000fe2000bf85270 */
[----:B------:R-:W-:Y:S02]  /*1230*/  ULDC.64 UR6, c[0x0][0x418] ;  /* 0x0001060000067ab9 */ /* 0x000fe40000000a00 */
[----:B------:R-:W2:Y:S01]  /*1240*/  @P1 LDG.E R0, desc[UR50][R4.64] ;  /* 0x0000003204001981 */ /* 0x000ea2000c1e1900 */
[----:B------:R-:W-:Y:S01]  /*1250*/  UISETP.NE.U32.AND UP0, UPT, UR6, URZ, UPT ;  /* 0x0000003f0600728c */ /* 0x000fe2000bf05070 */
[----:B------:R-:W-:Y:S01]  /*1260*/  PLOP3.LUT P0, PT, PT, PT, PT, 0x80, 0x0 ;  /* 0x000000000000781c */ /* 0x000fe20003f0f070 */
[----:B------:R-:W-:Y:S01]  /*1270*/  UP2UR UR48, UPR, URZ, 0x10 ;  /* 0x000000103f307883 */ /* 0x000fe20008000000 */
[----:B------:R-:W-:Y:S01]  /*1280*/  CS2R R8, SRZ ;  /* 0x0000000000087805 */ /* 0x000fe2000001ff00 */
[----:B------:R-:W-:Y:S01]  /*1290*/  UISETP.NE.AND.EX UP0, UPT, UR7, URZ, UPT, UP0 ;  /* 0x0000003f0700728c */ /* 0x000fe2000bf05300 */
[----:B0-----:R-:W-:Y:S01]  /*12a0*/  IMAD.MOV.U32 R3, RZ, RZ, RZ ;  /* 0x000000ffff037224 */ /* 0x001fe200078e00ff */
[----:B------:R-:W-:Y:S01]  /*12b0*/  CS2R R134, SRZ ;  /* 0x0000000000867805 */ /* 0x000fe2000001ff00 */
[----:B------:R-:W-:Y:S01]  /*12c0*/  ULDC UR7, c[0x0][0x288] ;  /* 0x0000a20000077ab9 */ /* 0x000fe20000000800 */
[----:B------:R-:W-:Y:S01]  /*12d0*/  USEL UR44, UR44, 0x1, UP0 ;  /* 0x000000012c2c7887 */ /* 0x000fe20008000000 */
[----:B------:R-:W-:Y:S01]  /*12e0*/  CS2R R132, SRZ ;  /* 0x0000000000847805 */ /* 0x000fe2000001ff00 */
[----:B------:R-:W-:Y:S01]  /*12f0*/  UIADD3 UR7, -UR7, 0x80, URZ ;  /* 0x0000008007077890 */ /* 0x000fe2000fffe13f */
[----:B------:R-:W-:-:S02]  /*1300*/  CS2R R10, SRZ ;  /* 0x00000000000a7805 */ /* 0x000fc4000001ff00 */
[----:B------:R-:W-:Y:S02]  /*1310*/  CS2R R126, SRZ ;  /* 0x00000000007e7805 */ /* 0x000fe4000001ff00 */
[----:B------:R-:W-:Y:S01]  /*1320*/  CS2R R12, SRZ ;  /* 0x00000000000c7805 */ /* 0x000fe2000001ff00 */
[----:B------:R-:W-:Y:S01]  /*1330*/  UIMAD UR7, UR44, UR9, UR7 ;  /* 0x000000092c0772a4 */ /* 0x000fe2000f8e0207 */
        /* <DEDUP_REMOVED lines=16> */
[----:B------:R-:W-:Y:S01]  /*1440*/  CS2R R92, SRZ ;  /* 0x00000000005c7805 */ /* 0x000fe2000001ff00 */
[----:B------:R-:W-:Y:S02]  /*1450*/  IMAD.MOV.U32 R36, RZ, RZ, RZ ;  /* 0x000000ffff247224 */ /* 0x000fe400078e00ff */
[----:B--2---:R-:W-:Y:S01]  /*1460*/  FMUL.FTZ R0, R7, R0 ;  /* 0x0000000007007220 */ /* 0x004fe20000410000 */
[----:B------:R-:W-:-:S03]  /*1470*/  CS2R R6, SRZ ;  /* 0x0000000000067805 */ /* 0x000fc6000001ff00 */
[----:B------:R-:W-:Y:S01]  /*1480*/  FMUL.FTZ R0, R0, UR4 ;  /* 0x0000000400007c20 */ /* 0x000fe20008410000 */
[----:B------:R-:W-:Y:S02]  /*1490*/  ULDC UR4, c[0x0][0xc3c] ;  /* 0x00030f0000047ab9 */ /* 0x000fe40000000800 */
[----:B------:R-:W-:Y:S02]  /*14a0*/  UIADD3 UR4, UR8, UR4, URZ ;  /* 0x0000000408047290 */ /* 0x000fe4000fffe03f */
[----:B------:R-:W-:Y:S01]  /*14b0*/  R2UR UR42, R0 ;  /* 0x00000000002a72ca */ /* 0x000fe200000e0000 */
[----:B------:R-:W-:Y:S01]  /*14c0*/  @UP4 ULDC UR8, c[0x0][0x450] ;  /* 0x0001140000084ab9 */ /* 0x000fe20000000800 */
[----:B------:R-:W-:-:S03]  /*14d0*/  UIMAD UR43, UR4, 0xc0, URZ ;  /* 0x000000c0042b78a4 */ /* 0x000fc6000f8e023f */
[----:B------:R-:W-:Y:S01]  /*14e0*/  @UP4 ULDC UR4, c[0x0][0x44c] ;  /* 0x0001130000044ab9 */ /* 0x000fe20000000800 */
[----:B------:R-:W-:-:S04]  /*14f0*/  UIADD3 UR6, UR43, 0xbf, URZ ;  /* 0x000000bf2b067890 */ /* 0x000fc8000fffe03f */
[----:B------:R-:W-:Y:S02]  /*1500*/  UIMAD.WIDE.U32 UR4, UR6, UR4, URZ ;  /* 0x00000004060472a5 */ /* 0x000fe4000f8e003f */
[----:B------:R-:W-:Y:S02]  /*1510*/  UIMAD UR4, UR44, UR9, 0x7f ;  /* 0x0000007f2c0474a4 */ /* 0x000fe4000f8e0209 */
[----:B------:R-:W-:Y:S02]  /*1520*/  @UP4 USHF.R.U32.HI UR6, URZ, UR8, UR5 ;  /* 0x000000083f064299 */ /* 0x000fe40008011605 */
[----:B------:R-:W-:Y:S02]  /*1530*/  USHF.R.S32.HI UR5, URZ, 0x1f, UR4 ;  /* 0x0000001f3f057899 */ /* 0x000fe40008011404 */
[----:B------:R-:W-:Y:S02]  /*1540*/  UIADD3 UR6, UR7, UR6, URZ ;  /* 0x0000000607067290 */ /* 0x000fe4000fffe03f */
[----:B------:R-:W-:-:S02]  /*1550*/  ULEA.HI UR5, UR5, UR4, URZ, 0x7 ;  /* 0x0000000405057291 */ /* 0x000fc4000f8f383f */
[----:B------:R-:W-:Y:S02]  /*1560*/  USHF.R.S32.HI UR7, URZ, 0x1f, UR6 ;  /* 0x0000001f3f077899 */ /* 0x000fe40008011406 */
[----:B------:R-:W-:Y:S02]  /*1570*/  USHF.R.S32.HI UR5, URZ, 0x7, UR5 ;  /* 0x000000073f057899 */ /* 0x000fe40008011405 */
[----:B------:R-:W-:-:S04]  /*1580*/  ULEA.HI UR7, UR7, UR6, URZ, 0x7 ;  /* 0x0000000607077291 */ /* 0x000fc8000f8f383f */
[----:B------:R-:W-:-:S04]  /*1590*/  USHF.R.S32.HI UR7, URZ, 0x7, UR7 ;  /* 0x000000073f077899 */ /* 0x000fc80008011407 */
[----:B------:R-:W-:-:S04]  /*15a0*/  UISETP.LT.AND UP0, UPT, UR5, UR7, UPT ;  /* 0x000000070500728c */ /* 0x000fc8000bf01270 */
[----:B------:R-:W-:-:S04]  /*15b0*/  USEL UR49, UR5, UR7, UP0 ;  /* 0x0000000705317287 */ /* 0x000fc80008000000 */
[----:B------:R-:W-:-:S06]  /*15c0*/  UISETP.GE.AND UP0, UPT, UR49, 0x1, UPT ;  /* 0x000000013100788c */ /* 0x000fcc000bf06270 */
[----:B------:R-:W-:-:S13]  /*15d0*/  PLOP3.LUT P1, PT, PT, PT, UP0, 0x80, 0x0 ;  /* 0x000000000000781c */ /* 0x000fda0003f2f008 */
[----:B------:R-:W-:Y:S05]  /*15e0*/  @!P1 BRA `(.L_x_1766) ;  /* 0x0000006c00b89947 */ /* 0x000fea0003800000 */
        /* <DEDUP_REMOVED lines=31> */
.L_x_1767:
        /* <DEDUP_REMOVED lines=9> */
.L_x_1898:
[----:B------:R-:W-:Y:S05]  /*1870*/  @!P0 BRA `(.L_x_1769) ;  /* 0x0000000000048947 */ /* 0x000fea0003800000 */
[----:B------:R-:W-:Y:S01]  /*1880*/  BPT.TRAP 0x1 ;  /* 0x000000040000795c */ /* 0x000fe20000300000 */
.L_x_1769:
[----:B0-----:R-:W-:Y:S02]  /*1890*/  IMAD.U32 R3, RZ, RZ, UR38 ;  /* 0x00000026ff037e24 */ /* 0x001fe4000f8e00ff */
[----:B------:R-:W-:-:S03]  /*18a0*/  IMAD.U32 R0, RZ, RZ, UR37 ;  /* 0x00000025ff007e24 */ /* 0x000fc6000f8e00ff */
[----:B------:R-:W-:Y:S02]  /*18b0*/  LEA R3, R3, UR46, 0x3 ;  /* 0x0000002e03037c11 */ /* 0x000fe4000f8e18ff */
[----:B------:R-:W-:-:S04]  /*18c0*/  SHF.L.U32 R0, R0, 0x1f, RZ ;  /* 0x0000001f00007819 */ /* 0x000fc800000006ff */
[----:B------:R0:W1:Y:S01]  /*18d0*/  SYNCS.PHASECHK.TRANS64.TRYWAIT P1, [R3+URZ+0x19c30], R0 ;  /* 0x019c3000030075a7 */ /* 0x000062000802017f */
[----:B------:R-:W-:Y:S05]  /*18e0*/  @!P0 BRA `(.L_x_1770) ;  /* 0x0000000000048947 */ /* 0x000fea0003800000 */
[----:B------:R-:W-:Y:S01]  /*18f0*/  BPT.TRAP 0x1 ;  /* 0x000000040000795c */ /* 0x000fe20000300000 */
.L_x_1770:
[----:B-1----:R-:W-:Y:S05]  /*1900*/  @P1 BRA `(.L_x_1771) ;  /* 0x0000000000081947 */ /* 0x002fea0003800000 */
[----:B------:R-:W1:Y:S02]  /*1910*/  SYNCS.PHASECHK.TRANS64.TRYWAIT P1, [R3+URZ+0x19c30], R0 ;  /* 0x019c3000030075a7 */ /* 0x000e64000802017f */
[----:B-1----:R-:W-:Y:S05]  /*1920*/  @!P1 BRA `(.L_x_1772) ;  /* 0x000000cc008c9947 */ /* 0x002fea0003800000 */
.L_x_1771:
        /* <DEDUP_REMOVED lines=28> */
.L_x_1773:
[----:B------:R-:W-:Y:S01]  /*1af0*/  UISETP.NE.AND UP0, UPT, UR48, URZ, UPT ;  /* 0x0000003f3000728c */ /* 0x000fe2000bf05270 */
[----:B------:R-:W-:Y:S01]  /*1b00*/  VIADD R6, R17, UR43 ;  /* 0x0000002b11067c36 */ /* 0x000fe20008000000 */
[----:B------:R-:W-:Y:S01]  /*1b10*/  ULDC UR11, c[0x0][0x2f0] ;  /* 0x0000bc00000b7ab9 */ /* 0x000fe20000000800 */
[----:B------:R-:W-:Y:S01]  /*1b20*/  ULDC UR14, c[0x0][0x288] ;  /* 0x0000a200000e7ab9 */ /* 0x000fe20000000800 */
[----:B------:R-:W-:Y:S01]  /*1b30*/  IMAD.U32 R9, RZ, RZ, UR11 ;  /* 0x0000000bff097e24 */ /* 0x000fe2000f8e00ff */
[----:B------:R-:W-:Y:S01]  /*1b40*/  R2UR UR15, R3 ;  /* 0x00000000030f72ca */ /* 0x000fe200000e0000 */
[----:B------:R-:W-:Y:S01]  /*1b50*/  IMAD.U32 R109, RZ, RZ, UR42 ;  /* 0x0000002aff6d7e24 */ /* 0x000fe2000f8e00ff */
[----:B------:R-:W-:Y:S01]  /*1b60*/  PLOP3.LUT P1, PT, PT, PT, UP0, 0x80, 0x0 ;  /* 0x000000000000781c */ /* 0x000fe20003f2f008 */
[----:B------:R-:W-:Y:S01]  /*1b70*/  UMOV UR10, UR43 ;  /* 0x0000002b000a7c82 */ /* 0x000fe20008000000 */
[----:B------:R-:W-:Y:S01]  /*1b80*/  PLOP3.LUT P2, PT, PT, PT, UP0, 0x80, 0x0 ;  /* 0x000000000000781c */ /* 0x000fe20003f4f008 */
[----:B------:R-:W-:Y:S01]  /*1b90*/  UIADD3 UR18, UR49, -0x2, URZ ;  /* 0xfffffffe31127890 */ /* 0x000fe2000fffe03f */
[----:B------:R-:W-:Y:S01]  /*1ba0*/  CS2R R134, SRZ ;  /* 0x0000000000867805 */ /* 0x000fe2000001ff00 */
[----:B------:R-:W-:Y:S01]  /*1bb0*/  @UP0 ULDC UR6, c[0x0][0x44c] ;  /* 0x0001130000060ab9 */ /* 0x000fe20000000800 */
[----:B------:R-:W-:Y:S01]  /*1bc0*/  @UP0 ULDC UR17, c[0x0][0x450] ;  /* 0x0001140000110ab9 */ /* 0x000fe20000000800 */
[----:B------:R-:W-:-:S02]  /*1bd0*/  CS2R R132, SRZ ;  /* 0x0000000000847805 */ /* 0x000fc4000001ff00 */
[----:B------:R-:W-:Y:S02]  /*1be0*/  CS2R R130, SRZ ;  /* 0x0000000000827805 */ /* 0x000fe4000001ff00 */
[----:B------:R-:W-:Y:S02]  /*1bf0*/  CS2R R128, SRZ ;  /* 0x0000000000807805 */ /* 0x000fe4000001ff00 */
[----:B------:R-:W-:Y:S02]  /*1c00*/  CS2R R126, SRZ ;  /* 0x00000000007e7805 */ /* 0x000fe4000001ff00 */
[----:B------:R-:W-:Y:S02]  /*1c10*/  CS2R R124, SRZ ;  /* 0x00000000007c7805 */ /* 0x000fe4000001ff00 */
[----:B------:R-:W-:Y:S01]  /*1c20*/  CS2R R122, SRZ ;  /* 0x00000000007a7805 */ /* 0x000fe2000001ff00 */
[----:B01----:R-:W-:Y:S01]  /*1c30*/  @P1 IMAD.HI.U32 R0, R6, UR6, RZ ;  /* 0x0000000606001c27 */ /* 0x003fe2000f8e00ff */
[----:B------:R-:W-:Y:S01]  /*1c40*/  @UP0 ULDC UR6, c[0x0][0x450] ;  /* 0x0001140000060ab9 */ /* 0x000fe20000000800 */
[----:B------:R-:W-:-:S02]  /*1c50*/  CS2R R120, SRZ ;  /* 0x0000000000787805 */ /* 0x000fc4000001ff00 */
[----:B------:R-:W-:Y:S02]  /*1c60*/  CS2R R118, SRZ ;  /* 0x0000000000767805 */ /* 0x000fe4000001ff00 */
[----:B------:R-:W-:Y:S02]  /*1c70*/  CS2R R116, SRZ ;  /* 0x0000000000747805 */ /* 0x000fe4000001ff00 */
[----:B------:R-:W-:Y:S01]  /*1c80*/  @P2 SHF.R.U32.HI R6, RZ, UR6, R0 ;  /* 0x00000006ff062c19 */ /* 0x000fe20008011600 */
[----:B------:R-:W-:Y:S01]  /*1c90*/  UMOV UR6, 0xffffff80 ;  /* 0xffffff8000067882 */ /* 0x000fe20000000000 */
[----:B------:R-:W-:Y:S01]  /*1ca0*/  CS2R R114, SRZ ;  /* 0x0000000000727805 */ /* 0x000fe2000001ff00 */
[----:B------:R-:W-:Y:S01]  /*1cb0*/  UIMAD UR6, UR49, UR6, 0x80 ;  /* 0x00000080310674a4 */ /* 0x000fe2000f8e0206 */
[----:B------:R-:W-:Y:S01]  /*1cc0*/  CS2R R112, SRZ ;  /* 0x0000000000707805 */ /* 0x000fe2000001ff00 */
[----:B------:R-:W0:Y:S01]  /*1cd0*/  SHFL.IDX PT, R5, R6, 0x1, 0x1c1f ;  /* 0x003c1f0006057f89 */ /* 0x000e2200000e0000 */
[----:B------:R-:W-:Y:S01]  /*1ce0*/  CS2R R110, SRZ ;  /* 0x00000000006e7805 */ /* 0x000fe2000001ff00 */
[----:B------:R-:W-:-:S02]  /*1cf0*/  UIADD3 UR7, UR6, 0x1, URZ ;  /* 0x0000000106077890 */ /* 0x000fc4000fffe03f */
[----:B------:R-:W-:Y:S01]  /*1d00*/  UIMAD UR6, UR44, UR11, UR6 ;  /* 0x0000000b2c0672a4 */ /* 0x000fe2000f8e0206 */
[----:B------:R-:W-:Y:S01]  /*1d10*/  SHFL.IDX PT, R6, R6, RZ, 0x1c1f ;  /* 0x001c1fff06067589 */ /* 0x000fe200000e0000 */
[----:B------:R-:W-:Y:S02]  /*1d20*/  UIMAD UR11, UR44, UR11, -UR14 ;  /* 0x0000000b2c0b72a4 */ /* 0x000fe4000f8e0a0e */
[----:B------:R-:W-:-:S04]  /*1d30*/  IMAD.U32 R7, RZ, RZ, UR7 ;  /* 0x00000007ff077e24 */ /* 0x000fc8000f8e00ff */
[C---:B------:R-:W-:Y:S02]  /*1d40*/  IMAD R0, R16.reuse, -0x2, R7 ;  /* 0xfffffffe10007824 */ /* 0x040fe400078e0207 */
[----:B------:R-:W-:Y:S01]  /*1d50*/  IMAD.U32 R7, RZ, RZ, UR6 ;  /* 0x00000006ff077e24 */ /* 0x000fe2000f8e00ff */
[----:B------:R-:W-:Y:S01]  /*1d60*/  @UP0 ULDC UR6, c[0x0][0x44c] ;  /* 0x0001130000060ab9 */ /* 0x000fe20000000800 */
[----:B------:R-:W-:Y:S01]  /*1d70*/  IMAD R4, R9, UR44, R0 ;  /* 0x0000002c09047c24 */ /* 0x000fe2000f8e0200 */
[----:B------:R-:W-:Y:S01]  /*1d80*/  UIMAD.WIDE.U32 UR6, UR43, UR6, URZ ;  /* 0x000000062b0672a5 */ /* 0x000fe2000f8e003f */
[----:B------:R-:W-:-:S03]  /*1d90*/  IMAD R2, R16, -0x2, R7 ;  /* 0xfffffffe10027824 */ /* 0x000fc600078e0207 */
[----:B------:R-:W-:Y:S01]  /*1da0*/  @UP0 USHF.R.U32.HI UR10, URZ, UR17, UR7 ;  /* 0x000000113f0a0299 */ /* 0x000fe20008011607 */
[----:B0-----:R-:W-:-:S03]  /*1db0*/  IADD3 R5, R5, -UR14, R4 ;  /* 0x8000000e05057c10 */ /* 0x001fc6000fffe004 */
[----:B------:R-:W-:Y:S01]  /*1dc0*/  UIADD3 UR11, UR11, UR10, URZ ;  /* 0x0000000a0b0b7290 */ /* 0x000fe2000fffe03f */
[----:B------:R-:W-:-:S03]  /*1dd0*/  VIMNMX R5, R2, R5, PT ;  /* 0x0000000502057248 */ /* 0x000fc60003fe0100 */
[----:B------:R-:W-:Y:S01]  /*1de0*/  USHF.R.S32.HI UR6, URZ, 0x1f, UR11 ;  /* 0x0000001f3f067899 */ /* 0x000fe2000801140b */
[----:B------:R-:W-:-:S03]  /*1df0*/  ISETP.GT.AND P1, PT, R5, RZ, PT ;  /* 0x000000ff0500720c */ /* 0x000fc60003f24270 */
[----:B------:R-:W-:Y:S01]  /*1e00*/  ULEA.HI UR6, UR6, UR11, URZ, 0x7 ;  /* 0x0000000b06067291 */ /* 0x000fe2000f8f383f */
[C---:B------:R-:W-:Y:S02]  /*1e10*/  ISETP.GT.AND P2, PT, R5.reuse, 0x1, PT ;  /* 0x000000010500780c */ /* 0x040fe40003f44270 */
[----:B------:R-:W-:Y:S01]  /*1e20*/  ISETP.GT.AND P3, PT, R5, 0x8, PT ;  /* 0x000000080500780c */ /* 0x000fe20003f64270 */
[----:B------:R-:W-:Y:S01]  /*1e30*/  USHF.R.S32.HI UR17, URZ, 0x7, UR6 ;  /* 0x000000073f117899 */ /* 0x000fe20008011406 */
[----:B------:R-:W-:Y:S01]  /*1e40*/  FSEL R107, R26, -INF , P1 ;  /* 0xff8000001a6b7808 */ /* 0x000fe20000800000 */
[----:B------:R-:W-:Y:S01]  /*1e50*/  UIADD3 UR6, UR15, 0x19c40, URZ ;  /* 0x00019c400f067890 */ /* 0x000fe2000fffe03f */
[----:B------:R-:W-:Y:S01]  /*1e60*/  FSEL R105, R27, -INF , P2 ;  /* 0xff8000001b697808 */ /* 0x000fe20001000000 */
[----:B------:R-:W-:Y:S01]  /*1e70*/  UISETP.LT.AND UP0, UPT, URZ, UR17, UPT ;  /* 0x000000113f00728c */ /* 0x000fe2000bf01270 */
[----:B------:R-:W-:Y:S01]  /*1e80*/  ISETP.GT.AND P1, PT, R5, 0x9, PT ;  /* 0x000000090500780c */ /* 0x000fe20003f24270 */
[----:B------:R-:W-:Y:S01]  /*1e90*/  UPRMT UR6, UR45, 0x654, UR6 ;  /* 0x000006542d067896 */ /* 0x000fe20008000006 */
[----:B------:R-:W-:Y:S01]  /*1ea0*/  FSEL R7, R30, -INF , P3 ;  /* 0xff8000001e077808 */ /* 0x000fe20001800000 */
[----:B------:R-:W-:Y:S01]  /*1eb0*/  USEL UR17, URZ, UR17, !UP0 ;  /* 0x000000113f117287 */ /* 0x000fe2000c000000 */
[----:B------:R-:W-:-:S02]  /*1ec0*/  FMNMX.FTZ R0, R107, R105, !PT ;  /* 0x000000696b007209 */ /* 0x000fc40007810000 */
[----:B------:R-:W-:Y:S01]  /*1ed0*/  ISETP.GT.AND P2, PT, R5, 0x10, PT ;  /* 0x000000100500780c */ /* 0x000fe20003f44270 */
[----:B------:R-:W-:Y:S01]  /*1ee0*/  UISETP.GE.AND UP0, UPT, UR18, UR17, UPT ;  /* 0x000000111200728c */ /* 0x000fe2000bf06270 */
[----:B------:R-:W-:Y:S02]  /*1ef0*/  FSEL R103, R31, -INF , P1 ;  /* 0xff8000001f677808 */ /* 0x000fe40000800000 */
[----:B------:R-:W-:Y:S01]  /*1f00*/  FMNMX.FTZ R0, R7, R0, !PT ;  /* 0x0000000007007209 */ /* 0x000fe20007810000 */
[----:B------:R-:W-:Y:S01]  /*1f10*/  SYNCS.ARRIVE.TRANS64.RED.A1T0 RZ, [UR6], RZ ;  /* 0x000000ffffff79a7 */ /* 0x000fe20008100406 */
[----:B------:R-:W-:Y:S02]  /*1f20*/  ISETP.GT.AND P1, PT, R5, 0x11, PT ;  /* 0x000000110500780c */ /* 0x000fe40003f24270 */
[----:B------:R-:W-:Y:S02]  /*1f30*/  FSEL R101, R34, -INF , P2 ;  /* 0xff80000022657808 */ /* 0x000fe40001000000 */
[----:B------:R-:W-:-:S02]  /*1f40*/  FMNMX.FTZ R0, R103, R0, !PT ;  /* 0x0000000067007209 */ /* 0x000fc40007810000 */
[----:B------:R-:W-:Y:S02]  /*1f50*/  ISETP.GT.AND P2, PT, R5, 0x18, PT ;  /* 0x000000180500780c */ /* 0x000fe40003f44270 */
[----:B------:R-:W-:Y:S02]  /*1f60*/  FSEL R99, R35, -INF , P1 ;  /* 0xff80000023637808 */ /* 0x000fe40000800000 */
[----:B------:R-:W-:Y:S02]  /*1f70*/  FMNMX.FTZ R0, R101, R0, !PT ;  /* 0x0000000065007209 */ /* 0x000fe40007810000 */
        /* <DEDUP_REMOVED lines=75> */
[----:B------:R-:W-:Y:S02]  /*2430*/  FSEL R87, R87, -INF , P1 ;  /* 0xff80000057577808 */ /* 0x000fe40000800000 */
[----:B------:R-:W-:-:S04]  /*2440*/  FMNMX.FTZ R0, R11, R0, !PT ;  /* 0x000000000b007209 */ /* 0x000fc80007810000 */
[----:B------:R-:W-:-:S05]  /*2450*/  FMNMX.FTZ R8, R87, R0, !PT ;  /* 0x0000000057087209 */ /* 0x000fca0007810000 */
[----:B------:R-:W0:Y:S02]  /*2460*/  SHFL.BFLY PT, R5, R8, 0x2, 0x1f ;  /* 0x0c401f0008057f89 */ /* 0x000e2400000e0000 */
[----:B0-----:R-:W-:-:S05]  /*2470*/  FMNMX.FTZ R10, R8, R5, !PT ;  /* 0x00000005080a7209 */ /* 0x001fca0007810000 */
[----:B------:R-:W0:Y:S02]  /*2480*/  SHFL.BFLY PT, R5, R10, 0x1, 0x1f ;  /* 0x0c201f000a057f89 */ /* 0x000e2400000e0000 */
[----:B0-----:R-:W-:Y:S01]  /*2490*/  FMNMX.FTZ R0, R10, R5, !PT ;  /* 0x000000050a007209 */ /* 0x001fe20007810000 */
[----:B------:R-:W-:-:S03]  /*24a0*/  VIADD R5, R4, -UR14 ;  /* 0x8000000e04057c36 */ /* 0x000fc60008000000 */
[C---:B------:R-:W-:Y:S01]  /*24b0*/  FSETP.NEU.FTZ.AND P1, PT, R0.reuse, -INF , PT ;  /* 0xff8000000000780b */ /* 0x040fe20003f3d000 */
[----:B------:R-:W-:-:S01]  /*24c0*/  FFMA.FTZ R12, R0, R109, -8 ;  /* 0xc1000000000c7423 */ /* 0x000fc2000001006d */
[----:B------:R-:W-:Y:S02]  /*24d0*/  VIADDMNMX R2, R6, R5, R2, PT ;  /* 0x0000000506027246 */ /* 0x000fe40003800102 */
[----:B------:R-:W-:Y:S02]  /*24e0*/  CS2R R108, SRZ ;  /* 0x00000000006c7805 */ /* 0x000fe4000001ff00 */
[----:B------:R-:W-:Y:S02]  /*24f0*/  FSEL R4, R12, RZ, P1 ;  /* 0x000000ff0c047208 */ /* 0x000fe40000800000 */
[C---:B------:R-:W-:Y:S02]  /*2500*/  ISETP.GT.AND P1, PT, R2.reuse, RZ, PT ;  /* 0x000000ff0200720c */ /* 0x040fe40003f24270 */
[----:B------:R-:W-:Y:S01]  /*2510*/  ISETP.GT.AND P2, PT, R2, 0x1, PT ;  /* 0x000000010200780c */ /* 0x000fe20003f44270 */
[----:B------:R-:W-:-:S01]  /*2520*/  FFMA.FTZ R6, R105, UR42, -R4 ;  /* 0x0000002a69067c23 */ /* 0x000fc20008010804 */
[----:B------:R-:W-:Y:S01]  /*2530*/  ISETP.GT.AND P3, PT, R2, 0x8, PT ;  /* 0x000000080200780c */ /* 0x000fe20003f64270 */
[----:B------:R-:W-:-:S01]  /*2540*/  FFMA.FTZ R26, R99, UR42, -R4 ;  /* 0x0000002a631a7c23 */ /* 0x000fc20008010804 */
[----:B------:R-:W-:Y:S01]  /*2550*/  FSEL R24, R24, -INF , P1 ;  /* 0xff80000018187808 */ /* 0x000fe20000800000 */
[----:B------:R-:W-:-:S01]  /*2560*/  FFMA.FTZ R46, R51, UR42, -R4 ;  /* 0x0000002a332e7c23 */ /* 0x000fc20008010804 */
[----:B------:R-:W-:Y:S01]  /*2570*/  FSEL R25, R25, -INF , P2 ;  /* 0xff80000019197808 */ /* 0x000fe20001000000 */
[----:B------:R-:W-:-:S01]  /*2580*/  FFMA.FTZ R5, R107, UR42, -R4 ;  /* 0x0000002a6b057c23 */ /* 0x000fc20008010804 */
[----:B------:R-:W-:Y:S01]  /*2590*/  ISETP.GT.AND P1, PT, R2, 0x9, PT ;  /* 0x000000090200780c */ /* 0x000fe20003f24270 */
[----:B------:R-:W-:-:S01]  /*25a0*/  FFMA.FTZ R7, R7, UR42, -R4 ;  /* 0x0000002a07077c23 */ /* 0x000fc20008010804 */
[----:B------:R-:W-:Y:S01]  /*25b0*/  FSEL R28, R28, -INF , P3 ;  /* 0xff8000001c1c7808 */ /* 0x000fe20001800000 */
[----:B------:R-:W-:Y:S01]  /*25c0*/  MUFU.EX2 R6, R6 ;  /* 0x0000000600067308 */ /* 0x000fe20000000800 */
[----:B------:R-:W-:Y:S01]  /*25d0*/  FMNMX.FTZ R105, R24, R25, !PT ;  /* 0x0000001918697209 */ /* 0x000fe20007810000 */
[--C-:B------:R-:W-:Y:S01]  /*25e0*/  FFMA.FTZ R10, R101, UR42, -R4.reuse ;  /* 0x0000002a650a7c23 */ /* 0x100fe20008010804 */
[----:B------:R-:W-:Y:S01]  /*25f0*/  ISETP.GT.AND P2, PT, R2, 0x10, PT ;  /* 0x000000100200780c */ /* 0x000fe20003f44270 */
[--C-:B------:R-:W-:Y:S01]  /*2600*/  FFMA.FTZ R62, R75, UR42, -R4.reuse ;  /* 0x0000002a4b3e7c23 */ /* 0x100fe20008010804 */
[----:B------:R-:W-:Y:S01]  /*2610*/  FSEL R29, R29, -INF , P1 ;  /* 0xff8000001d1d7808 */ /* 0x000fe20000800000 */
[--C-:B------:R-:W-:Y:S01]  /*2620*/  FFMA.FTZ R58, R71, UR42, -R4.reuse ;  /* 0x0000002a473a7c23 */ /* 0x100fe20008010804 */
[----:B------:R-:W-:Y:S01]  /*2630*/  FMNMX.FTZ R8, R28, R105, !PT ;  /* 0x000000691c087209 */ /* 0x000fe20007810000 */
[----:B------:R-:W-:Y:S01]  /*2640*/  MUFU.EX2 R5, R5 ;  /* 0x0000000500057308 */ /* 0x000fe20000000800 */
[----:B------:R-:W-:Y:S01]  /*2650*/  ISETP.GT.AND P1, PT, R2, 0x11, PT ;  /* 0x000000110200780c */ /* 0x000fe20003f24270 */
[--C-:B------:R-:W-:Y:S01]  /*2660*/  FFMA.FTZ R54, R63, UR42, -R4.reuse ;  /* 0x0000002a3f367c23 */ /* 0x100fe20008010804 */
[----:B------:R-:W-:Y:S01]  /*2670*/  FSEL R32, R32, -INF , P2 ;  /* 0xff80000020207808 */ /* 0x000fe20001000000 */
[--C-:B------:R-:W-:Y:S01]  /*2680*/  FFMA.FTZ R47, R47, UR42, -R4.reuse ;  /* 0x0000002a2f2f7c23 */ /* 0x100fe20008010804 */
[----:B------:R-:W-:Y:S01]  /*2690*/  FMNMX.FTZ R105, R29, R8, !PT ;  /* 0x000000081d697209 */ /* 0x000fe20007810000 */
[--C-:B------:R-:W-:Y:S01]  /*26a0*/  FFMA.FTZ R8, R103, UR42, -R4.reuse ;  /* 0x0000002a67087c23 */ /* 0x100fe20008010804 */
[----:B------:R-:W-:Y:S01]  /*26b0*/  ISETP.GT.AND P2, PT, R2, 0x18, PT ;  /* 0x000000180200780c */ /* 0x000fe20003f44270 */
[----:B------:R-:W-:Y:S01]  /*26c0*/  MUFU.EX2 R7, R7 ;  /* 0x0000000700077308 */ /* 0x000fe20000000800 */
[----:B------:R-:W-:Y:S01]  /*26d0*/  FSEL R12, R33, -INF , P1 ;  /* 0xff800000210c7808 */ /* 0x000fe20000800000 */
[--C-:B------:R-:W-:Y:S01]  /*26e0*/  FFMA.FTZ R39, R39, UR42, -R4.reuse ;  /* 0x0000002a27277c23 */ /* 0x100fe20008010804 */
[----:B------:R-:W-:Y:S01]  /*26f0*/  FMNMX.FTZ R105, R32, R105, !PT ;  /* 0x0000006920697209 */ /* 0x000fe20007810000 */
[--C-:B------:R-:W-:Y:S01]  /*2700*/  FFMA.FTZ R13, R13, UR42, -R4.reuse ;  /* 0x0000002a0d0d7c23 */ /* 0x100fe20008010804 */
[----:B------:R-:W-:Y:S01]  /*2710*/  ISETP.GT.AND P1, PT, R2, 0x19, PT ;  /* 0x000000190200780c */ /* 0x000fe20003f24270 */
[--C-:B------:R-:W-:Y:S01]  /*2720*/  FFMA.FTZ R50, R67, UR42, -R4.reuse ;  /* 0x0000002a43327c23 */ /* 0x100fe20008010804 */
[----:B------:R-:W-:Y:S01]  /*2730*/  FSEL R36, R36, -INF , P2 ;  /* 0xff80000024247808 */ /* 0x000fe20001000000 */
[----:B------:R-:W0:Y:S01]  /*2740*/  MUFU.EX2 R8, R8 ;  /* 0x0000000800087308 */ /* 0x000e220000000800 */
        /* <DEDUP_REMOVED lines=23> */
[----:B------:R1:W-:Y:S01]  /*28c0*/  MUFU.EX2 R33, R26 ;  /* 0x0000001a00217308 */ /* 0x0003e20000000800 */
[----:B------:R-:W-:Y:S01]  /*28d0*/  FMNMX.FTZ R99, R41, R14, !PT ;  /* 0x0000000e29637209 */ /* 0x000fe20007810000 */
[----:B------:R-:W-:Y:S01]  /*28e0*/  FFMA.FTZ R14, R97, UR42, -R4 ;  /* 0x0000002a610e7c23 */ /* 0x000fe20008010804 */
[----:B------:R-:W-:-:S02]  /*28f0*/  ISETP.GT.AND P2, PT, R2, 0x30, PT ;  /* 0x000000300200780c */ /* 0x000fc40003f44270 */
[----:B------:R-:W-:Y:S02]  /*2900*/  CS2R R106, SRZ ;  /* 0x00000000006a7805 */ /* 0x000fe4000001ff00 */
[----:B------:R-:W-:Y:S02]  /*2910*/  FSEL R45, R45, -INF , P1 ;  /* 0xff8000002d2d7808 */ /* 0x000fe40000800000 */
[----:B------:R-:W-:Y:S02]  /*2920*/  CS2R R104, SRZ ;  /* 0x0000000000687805 */ /* 0x000fe4000001ff00 */
[----:B------:R-:W-:Y:S01]  /*2930*/  FMNMX.FTZ R20, R44, R99, !PT ;  /* 0x000000632c147209 */ /* 0x000fe20007810000 */
[----:B------:R-:W-:Y:S01]  /*2940*/  MUFU.EX2 R14, R14 ;  /* 0x0000000e000e7308 */ /* 0x000fe20000000800 */
[----:B------:R-:W-:Y:S02]  /*2950*/  ISETP.GT.AND P1, PT, R2, 0x31, PT ;  /* 0x000000310200780c */ /* 0x000fe40003f24270 */
[----:B------:R-:W-:-:S02]  /*2960*/  CS2R R102, SRZ ;  /* 0x0000000000667805 */ /* 0x000fc4000001ff00 */
[----:B------:R-:W-:Y:S02]  /*2970*/  FSEL R48, R48, -INF , P2 ;  /* 0xff80000030307808 */ /* 0x000fe40001000000 */
[----:B------:R-:W-:Y:S02]  /*2980*/  CS2R R100, SRZ ;  /* 0x0000000000647805 */ /* 0x000fe4000001ff00 */
[----:B------:R-:W-:Y:S01]  /*2990*/  FMNMX.FTZ R97, R45, R20, !PT ;  /* 0x000000142d617209 */ /* 0x000fe20007810000 */
[--C-:B------:R-:W-:Y:S01]  /*29a0*/  FFMA.FTZ R20, R93, UR42, -R4.reuse ;  /* 0x0000002a5d147c23 */ /* 0x100fe20008010804 */
[----:B------:R-:W-:Y:S01]  /*29b0*/  ISETP.GT.AND P2, PT, R2, 0x38, PT ;  /* 0x000000380200780c */ /* 0x000fe20003f44270 */
[----:B------:R-:W-:Y:S01]  /*29c0*/  MUFU.EX2 R39, R39 ;  /* 0x0000002700277308 */ /* 0x000fe20000000800 */
[----:B-1----:R-:W-:Y:S01]  /*29d0*/  FSEL R26, R49, -INF , P1 ;  /* 0xff800000311a7808 */ /* 0x002fe20000800000 */
[----:B------:R-:W-:Y:S01]  /*29e0*/  FFMA.FTZ R49, R95, UR42, -R4 ;  /* 0x0000002a5f317c23 */ /* 0x000fe20008010804 */
[----:B------:R-:W-:-:S02]  /*29f0*/  FMNMX.FTZ R97, R48, R97, !PT ;  /* 0x0000006130617209 */ /* 0x000fc40007810000 */
[----:B------:R-:W-:Y:S02]  /*2a00*/  CS2R R98, SRZ ;  /* 0x0000000000627805 */ /* 0x000fe4000001ff00 */
[----:B------:R-:W-:Y:S02]  /*2a10*/  ISETP.GT.AND P1, PT, R2, 0x39, PT ;  /* 0x000000390200780c */ /* 0x000fe40003f24270 */
[----:B------:R-:W-:Y:S02]  /*2a20*/  CS2R R94, SRZ ;  /* 0x00000000005e7805 */ /* 0x000fe4000001ff00 */
[----:B------:R-:W-:Y:S01]  /*2a30*/  FSEL R52, R52, -INF , P2 ;  /* 0xff80000034347808 */ /* 0x000fe20001000000 */
[----:B------:R-:W1:Y:S01]  /*2a40*/  MUFU.EX2 R49, R49 ;  /* 0x0000003100317308 */ /* 0x000e620000000800 */
[----:B------:R-:W-:Y:S02]  /*2a50*/  FMNMX.FTZ R97, R26, R97, !PT ;  /* 0x000000611a617209 */ /* 0x000fe40007810000 */
[----:B------:R-:W-:-:S02]  /*2a60*/  CS2R R92, SRZ ;  /* 0x00000000005c7805 */ /* 0x000fc4000001ff00 */
[----:B------:R-:W-:Y:S02]  /*2a70*/  ISETP.GT.AND P2, PT, R2, 0x40, PT ;  /* 0x000000400200780c */ /* 0x000fe40003f44270 */
[----:B------:R-:W-:Y:S01]  /*2a80*/  FSEL R30, R53, -INF , P1 ;  /* 0xff800000351e7808 */ /* 0x000fe20000800000 */
[----:B------:R-:W-:-:S01]  /*2a90*/  FFMA.FTZ R53, R91, UR42, -R4 ;  /* 0x0000002a5b357c23 */ /* 0x000fc20008010804 */
[----:B------:R-:W-:Y:S01]  /*2aa0*/  FMNMX.FTZ R97, R52, R97, !PT ;  /* 0x0000006134617209 */ /* 0x000fe20007810000 */
[----:B------:R-:W-:Y:S01]  /*2ab0*/  MUFU.EX2 R20, R20 ;  /* 0x0000001400147308 */ /* 0x000fe20000000800 */
[----:B------:R-:W-:Y:S02]  /*2ac0*/  ISETP.GT.AND P1, PT, R2, 0x41, PT ;  /* 0x000000410200780c */ /* 0x000fe40003f24270 */
[----:B------:R-:W-:Y:S02]  /*2ad0*/  FSEL R56, R56, -INF , P2 ;  /* 0xff80000038387808 */ /* 0x000fe40001000000 */
[----:B------:R-:W-:-:S02]  /*2ae0*/  FMNMX.FTZ R97, R30, R97, !PT ;  /* 0x000000611e617209 */ /* 0x000fc40007810000 */
[----:B------:R-:W-:Y:S01]  /*2af0*/  ISETP.GT.AND P2, PT, R2, 0x48, PT ;  /* 0x000000480200780c */ /* 0x000fe20003f44270 */
[----:B------:R-:W-:Y:S01]  /*2b00*/  MUFU.EX2 R53, R53 ;  /* 0x0000003500357308 */ /* 0x000fe20000000800 */
[----:B------:R-:W-:Y:S02]  /*2b10*/  FSEL R57, R57, -INF , P1 ;  /* 0xff80000039397808 */ /* 0x000fe40000800000 */
[----:B------:R-:W-:Y:S02]  /*2b20*/  FMNMX.FTZ R34, R56, R97, !PT ;  /* 0x0000006138227209 */ /* 0x000fe40007810000 */
[----:B------:R-:W-:Y:S02]  /*2b30*/  CS2R R96, SRZ ;  /* 0x0000000000607805 */ /* 0x000fe4000001ff00 */
[----:B------:R-:W-:Y:S02]  /*2b40*/  ISETP.GT.AND P1, PT, R2, 0x49, PT ;  /* 0x000000490200780c */ /* 0x000fe40003f24270 */
[----:B------:R-:W-:Y:S01]  /*2b50*/  FSEL R60, R60, -INF , P2 ;  /* 0xff8000003c3c7808 */ /* 0x000fe20001000000 */
[----:B------:R-:W-:Y:S01]  /*2b60*/  MUFU.EX2 R13, R13 ;  /* 0x0000000d000d7308 */ /* 0x000fe20000000800 */
[----:B------:R-:W-:Y:S01]  /*2b70*/  FMNMX.FTZ R91, R57, R34, !PT ;  /* 0x00000022395b7209 */ /* 0x000fe20007810000 */
[----:B------:R-:W-:Y:S01]  /*2b80*/  FFMA.FTZ R34, R89, UR42, -R4 ;  /* 0x0000002a59227c23 */ /* 0x000fe20008010804 */
[----:B------:R-:W-:-:S02]  /*2b90*/  ISETP.GT.AND P2, PT, R2, 0x50, PT ;  /* 0x000000500200780c */ /* 0x000fc40003f44270 */
[----:B------:R-:W-:Y:S02]  /*2ba0*/  FSEL R61, R61, -INF , P1 ;  /* 0xff8000003d3d7808 */ /* 0x000fe40000800000 */
[----:B------:R-:W-:Y:S01]  /*2bb0*/  FMNMX.FTZ R38, R60, R91, !PT ;  /* 0x0000005b3c267209 */ /* 0x000fe20007810000 */
[----:B------:R-:W-:Y:S01]  /*2bc0*/  MUFU.EX2 R34, R34 ;  /* 0x0000002200227308 */ /* 0x000fe20000000800 */
[----:B------:R-:W-:Y:S02]  /*2bd0*/  ISETP.GT.AND P1, PT, R2, 0x51, PT ;  /* 0x000000510200780c */ /* 0x000fe40003f24270 */
[----:B------:R-:W-:Y:S02]  /*2be0*/  CS2R R90, SRZ ;  /* 0x00000000005a7805 */ /* 0x000fe4000001ff00 */
[----:B------:R-:W-:Y:S02]  /*2bf0*/  FSEL R64, R64, -INF , P2 ;  /* 0xff80000040407808 */ /* 0x000fe40001000000 */
[----:B------:R-:W-:-:S02]  /*2c00*/  FMNMX.FTZ R89, R61, R38, !PT ;  /* 0x000000263d597209 */ /* 0x000fc40007810000 */
[----:B------:R-:W-:Y:S01]  /*2c10*/  ISETP.GT.AND P2, PT, R2, 0x58, PT ;  /* 0x000000580200780c */ /* 0x000fe20003f44270 */
[----:B------:R-:W-:Y:S01]  /*2c20*/  MUFU.EX2 R27, R27 ;  /* 0x0000001b001b7308 */ /* 0x000fe20000000800 */
[----:B------:R-:W-:Y:S02]  /*2c30*/  FSEL R65, R65, -INF , P1 ;  /* 0xff80000041417808 */ /* 0x000fe40000800000 */
[----:B------:R-:W-:Y:S02]  /*2c40*/  FMNMX.FTZ R38, R64, R89, !PT ;  /* 0x0000005940267209 */ /* 0x000fe40007810000 */
        /* <DEDUP_REMOVED lines=19> */
[----:B------:R2:W-:Y:S01]  /*2d80*/  MUFU.EX2 R43, R46 ;  /* 0x0000002e002b7308 */ /* 0x0005e20000000800 */
[----:B------:R-:W-:-:S02]  /*2d90*/  FMNMX.FTZ R51, R73, R42, !PT ;  /* 0x0000002a49337209 */ /* 0x000fc40007810000 */
[----:B------:R-:W-:Y:S02]  /*2da0*/  ISETP.GT.AND P2, PT, R2, 0x70, PT ;  /* 0x000000700200780c */ /* 0x000fe40003f44270 */
[----:B------:R-:W-:Y:S02]  /*2db0*/  FSEL R77, R77, -INF , P1 ;  /* 0xff8000004d4d7808 */ /* 0x000fe40000800000 */
[----:B------:R-:W-:Y:S01]  /*2dc0*/  FMNMX.FTZ R42, R76, R51, !PT ;  /* 0x000000334c2a7209 */ /* 0x000fe20007810000 */
[----:B------:R-:W-:Y:S01]  /*2dd0*/  MUFU.EX2 R50, R50 ;  /* 0x0000003200327308 */ /* 0x000fe20000000800 */
[----:B------:R-:W-:Y:S02]  /*2de0*/  ISETP.GT.AND P1, PT, R2, 0x71, PT ;  /* 0x000000710200780c */ /* 0x000fe40003f24270 */
[----:B------:R-:W-:Y:S02]  /*2df0*/  FSEL R80, R80, -INF , P2 ;  /* 0xff80000050507808 */ /* 0x000fe40001000000 */
[----:B------:R-:W-:Y:S01]  /*2e00*/  FMNMX.FTZ R51, R77, R42, !PT ;  /* 0x0000002a4d337209 */ /* 0x000fe20007810000 */
[----:B------:R-:W-:Y:S01]  /*2e10*/  FFMA.FTZ R42, R55, UR42, -R4 ;  /* 0x0000002a372a7c23 */ /* 0x000fe20008010804 */
[----:B------:R-:W-:Y:S01]  /*2e20*/  ISETP.GT.AND P2, PT, R2, 0x78, PT ;  /* 0x000000780200780c */ /* 0x000fe20003f44270 */
[----:B------:R-:W-:Y:S01]  /*2e30*/  MUFU.EX2 R21, R21 ;  /* 0x0000001500157308 */ /* 0x000fe20000000800 */
[----:B------:R-:W-:-:S02]  /*2e40*/  FSEL R81, R81, -INF , P1 ;  /* 0xff80000051517808 */ /* 0x000fc40000800000 */
[----:B--2---:R-:W-:Y:S02]  /*2e50*/  FMNMX.FTZ R46, R80, R51, !PT ;  /* 0x00000033502e7209 */ /* 0x004fe40007810000 */
[----:B------:R-:W-:Y:S02]  /*2e60*/  ISETP.GT.AND P1, PT, R2, 0x79, PT ;  /* 0x000000790200780c */ /* 0x000fe40003f24270 */
[----:B------:R-:W-:Y:S01]  /*2e70*/  FSEL R84, R84, -INF , P2 ;  /* 0xff80000054547808 */ /* 0x000fe20001000000 */
[----:B------:R-:W-:Y:S01]  /*2e80*/  MUFU.EX2 R42, R42 ;  /* 0x0000002a002a7308 */ /* 0x000fe20000000800 */
[----:B------:R-:W-:Y:S01]  /*2e90*/  FMNMX.FTZ R51, R81, R46, !PT ;  /* 0x0000002e51337209 */ /* 0x000fe20007810000 */
[--C-:B------:R-:W-:Y:S01]  /*2ea0*/  FFMA.FTZ R46, R59, UR42, -R4.reuse ;  /* 0x0000002a3b2e7c23 */ /* 0x100fe20008010804 */
[----:B------:R-:W-:Y:S01]  /*2eb0*/  FSEL R85, R85, -INF , P1 ;  /* 0xff80000055557808 */ /* 0x000fe20000800000 */
[----:B------:R-:W-:Y:S01]  /*2ec0*/  FFMA.FTZ R4, R87, UR42, -R4 ;  /* 0x0000002a57047c23 */ /* 0x000fe20008010804 */
[----:B------:R-:W-:-:S02]  /*2ed0*/  FMNMX.FTZ R2, R84, R51, !PT ;  /* 0x0000003354027209 */ /* 0x000fc40007810000 */
[----:B0-----:R-:W-:Y:S01]  /*2ee0*/  F2FP.SATFINITE.E4M3.F32.PACK_AB_MERGE_C R149, R8, R7, RZ ;  /* 0x000000070895723e */ /* 0x001fe200048070ff */
[----:B------:R-:W-:Y:S01]  /*2ef0*/  MUFU.EX2 R46, R46 ;  /* 0x0000002e002e7308 */ /* 0x000fe20000000800 */
[----:B------:R-:W-:Y:S02]  /*2f00*/  FMNMX.FTZ R2, R85, R2, !PT ;  /* 0x0000000255027209 */ /* 0x000fe40007810000 */
[----:B-1----:R-:W-:Y:S02]  /*2f10*/  F2FP.SATFINITE.E4M3.F32.PACK_AB_MERGE_C R151, R49, R14, RZ ;  /* 0x0000000e3197723e */ /* 0x002fe400048070ff */
[----:B------:R-:W-:Y:S01]  /*2f20*/  F2FP.SATFINITE.E4M3.F32.PACK_AB_MERGE_C R149, R6, R5, R149 ;  /* 0x000000050695723e */ /* 0x000fe20004807095 */
[----:B------:R-:W0:Y:S01]  /*2f30*/  SHFL.BFLY PT, R51, R2, 0x2, 0x1f ;  /* 0x0c401f0002337f89 */ /* 0x000e2200000e0000 */
[----:B------:R-:W-:Y:S01]  /*2f40*/  F2FP.SATFINITE.E4M3.F32.PACK_AB_MERGE_C R151, R33, R10, R151 ;  /* 0x0000000a2197723e */ /* 0x000fe20004807097 */
        /* <DEDUP_REMOVED lines=10> */
[----:B------:R-:W-:-:S03]  /*2ff0*/  IMAD.U32 R51, RZ, RZ, UR42 ;  /* 0x0000002aff337e24 */ /* 0x000fc6000f8e00ff */
        /* <DEDUP_REMOVED lines=15> */
[----:B------:R-:W-:Y:S01]  /*30f0*/  FFMA.FTZ R12, R40, UR42, -R51 ;  /* 0x0000002a280c7c23 */ /* 0x000fe20008010833 */
[----:B------:R-:W-:-:S01]  /*3100*/  FADD.FTZ R48, R5, R6 ;  /* 0x0000000605307221 */ /* 0x000fc20000010000 */
[--C-:B------:R-:W-:Y:S01]  /*3110*/  FFMA.FTZ R59, R37, UR42, -R51.reuse ;  /* 0x0000002a253b7c23 */ /* 0x100fe20008010833 */
[----:B------:R-:W-:-:S01]  /*3120*/  FFMA.FTZ R45, R45, UR42, -R51 ;  /* 0x0000002a2d2d7c23 */ /* 0x000fc20008010833 */
[----:B------:R-:W-:Y:S01]  /*3130*/  FFMA.FTZ R37, R41, UR42, -R51 ;  /* 0x0000002a29257c23 */ /* 0x000fe20008010833 */
[----:B------:R-:W-:-:S01]  /*3140*/  FADD.FTZ R75, R7, R48 ;  /* 0x00000030074b7221 */ /* 0x000fc20000010000 */
[----:B------:R-:W0:Y:S01]  /*3150*/  MUFU.EX2 R25, R25 ;  /* 0x0000001900197308 */ /* 0x000e220000000800 */
[----:B------:R-:W-:-:S01]  /*3160*/  FFMA.FTZ R44, R44, UR42, -R51 ;  /* 0x0000002a2c2c7c23 */ /* 0x000fc20008010833 */
[----:B------:R-:W-:Y:S01]  /*3170*/  FFMA.FTZ R41, R26, UR42, -R51 ;  /* 0x0000002a1a297c23 */ /* 0x000fe20008010833 */
[----:B------:R-:W-:-:S01]  /*3180*/  FADD.FTZ R75, R8, R75 ;  /* 0x0000004b084b7221 */ /* 0x000fc20000010000 */
[--C-:B------:R-:W-:Y:S01]  /*3190*/  FFMA.FTZ R52, R52, UR42, -R51.reuse ;  /* 0x0000002a34347c23 */ /* 0x100fe20008010833 */
[----:B------:R-:W-:-:S01]  /*31a0*/  FFMA.FTZ R30, R30, UR42, -R51 ;  /* 0x0000002a1e1e7c23 */ /* 0x000fc20008010833 */
[----:B------:R-:W-:Y:S01]  /*31b0*/  FFMA.FTZ R26, R56, UR42, -R51 ;  /* 0x0000002a381a7c23 */ /* 0x000fe20008010833 */
[----:B------:R-:W-:-:S01]  /*31c0*/  FADD.FTZ R48, R10, R75 ;  /* 0x0000004b0a307221 */ /* 0x000fc20000010000 */
        /* <DEDUP_REMOVED lines=9> */
[----:B0-----:R-:W-:-:S01]  /*3260*/  FADD.FTZ R40, R24, R25 ;  /* 0x0000001918287221 */ /* 0x001fc20000010000 */
[--C-:B------:R-:W-:Y:S01]  /*3270*/  FFMA.FTZ R77, R77, UR42, -R51.reuse ;  /* 0x0000002a4d4d7c23 */ /* 0x100fe20008010833 */
[----:B------:R-:W-:-:S01]  /*3280*/  FFMA.FTZ R80, R80, UR42, -R51 ;  /* 0x0000002a50507c23 */ /* 0x000fc20008010833 */
[--C-:B------:R-:W-:Y:S01]  /*3290*/  FFMA.FTZ R81, R81, UR42, -R51.reuse ;  /* 0x0000002a51517c23 */ /* 0x100fe20008010833 */
[----:B------:R-:W-:-:S03]  /*32a0*/  FFMA.FTZ R84, R84, UR42, -R51 ;  /* 0x0000002a54547c23 */ /* 0x000fc60008010833 */
        /* <DEDUP_REMOVED lines=11> */
[----:B--2---:R-:W-:-:S01]  /*3360*/  FADD.FTZ R40, R36, R3 ;  /* 0x0000000324287221 */ /* 0x004fc20000010000 */
[----:B------:R-:W-:-:S06]  /*3370*/  FFMA.FTZ R3, R72, UR42, -R51 ;  /* 0x0000002a48037c23 */ /* 0x000fcc0008010833 */
[----:B------:R2:W-:Y:S01]  /*3380*/  MUFU.EX2 R63, R45 ;  /* 0x0000002d003f7308 */ /* 0x0005e20000000800 */
[----:B0-----:R-:W-:-:S04]  /*3390*/  F2FP.SATFINITE.E4M3.F32.PACK_AB_MERGE_C R150, R59, R36, RZ ;  /* 0x000000243b96723e */ /* 0x001fc800048070ff */
[----:B------:R-:W-:-:S03]  /*33a0*/  F2FP.SATFINITE.E4M3.F32.PACK_AB_MERGE_C R150, R29, R28, R150 ;  /* 0x0000001c1d96723e */ /* 0x000fc60004807096 */
[----:B------:R-:W0:Y:S01]  /*33b0*/  MUFU.EX2 R37, R37 ;  /* 0x0000002500257308 */ /* 0x000e220000000800 */
[----:B--2---:R-:W-:-:S01]  /*33c0*/  FFMA.FTZ R45, R57, UR42, -R51 ;  /* 0x0000002a392d7c23 */ /* 0x004fc20008010833 */
[----:B------:R-:W-:Y:S01]  /*33d0*/  FFMA.FTZ R57, R65, UR42, -R51 ;  /* 0x0000002a41397c23 */ /* 0x000fe20008010833 */
[----:B------:R-:W-:-:S01]  /*33e0*/  FADD.FTZ R65, R33, R48 ;  /* 0x0000003021417221 */ /* 0x000fc20000010000 */
[----:B------:R-:W-:-:S03]  /*33f0*/  FFMA.FTZ R51, R85, UR42, -R51 ;  /* 0x0000002a55337c23 */ /* 0x000fc60008010833 */
[----:B------:R-:W-:Y:S01]  /*3400*/  FADD.FTZ R48, R14, R65 ;  /* 0x000000410e307221 */ /* 0x000fe20000010000 */
[----:B------:R-:W2:Y:S01]  /*3410*/  MUFU.EX2 R44, R44 ;  /* 0x0000002c002c7308 */ /* 0x000ea20000000800 */
[----:B------:R-:W-:-:S02]  /*3420*/  FADD.FTZ R65, R59, R40 ;  /* 0x000000283b417221 */ /* 0x000fc40000010000 */
[----:B------:R-:W-:Y:S02]  /*3430*/  FADD.FTZ R71, R49, R48 ;  /* 0x0000003031477221 */ /* 0x000fe40000010000 */
[----:B-1----:R-:W-:-:S02]  /*3440*/  FADD.FTZ R40, R12, R65 ;  /* 0x000000410c287221 */ /* 0x002fc40000010000 */
[----:B------:R-:W-:Y:S01]  /*3450*/  FADD.FTZ R48, R20, R71 ;  /* 0x0000004714307221 */ /* 0x000fe20000010000 */
[----:B------:R-:W1:Y:S01]  /*3460*/  MUFU.EX2 R32, R32 ;  /* 0x0000002000207308 */ /* 0x000e620000000800 */
[----:B0-----:R-:W-:-:S02]  /*3470*/  FADD.FTZ R65, R37, R40 ;  /* 0x0000002825417221 */ /* 0x001fc40000010000 */
[----:B------:R-:W-:-:S04]  /*3480*/  FADD.FTZ R71, R53, R48 ;  /* 0x0000003035477221 */ /* 0x000fc80000010000 */
[----:B------:R-:W-:Y:S01]  /*3490*/  FADD.FTZ R48, R34, R71 ;  /* 0x0000004722307221 */ /* 0x000fe20000010000 */
[----:B------:R-:W0:Y:S01]  /*34a0*/  MUFU.EX2 R41, R41 ;  /* 0x0000002900297308 */ /* 0x000e220000000800 */
[----:B--2---:R-:W-:-:S01]  /*34b0*/  FADD.FTZ R40, R44, R65 ;  /* 0x000000412c287221 */ /* 0x004fc20000010000 */
[C---:B------:R-:W-:Y:S01]  /*34c0*/  F2FP.SATFINITE.E4M3.F32.PACK_AB_MERGE_C R34, R47.reuse, R34, RZ ;  /* 0x000000222f22723e */ /* 0x040fe200048070ff */
[----:B------:R-:W-:-:S01]  /*34d0*/  FADD.FTZ R71, R47, R48 ;  /* 0x000000302f477221 */ /* 0x000fc20000010000 */
[C---:B------:R-:W-:Y:S01]  /*34e0*/  F2FP.SATFINITE.E4M3.F32.PACK_AB_MERGE_C R44, R63.reuse, R44, RZ ;  /* 0x0000002c3f2c723e */ /* 0x040fe200048070ff */
[----:B------:R-:W-:-:S01]  /*34f0*/  FADD.FTZ R65, R63, R40 ;  /* 0x000000283f417221 */ /* 0x000fc20000010000 */
[----:B------:R-:W-:Y:S01]  /*3500*/  F2FP.SATFINITE.E4M3.F32.PACK_AB_MERGE_C R145, R53, R20, R34 ;  /* 0x000000143591723e */ /* 0x000fe20004807022 */
[----:B------:R-:W-:-:S01]  /*3510*/  FADD.FTZ R48, R38, R71 ;  /* 0x0000004726307221 */ /* 0x000fc20000010000 */
[----:B------:R-:W2:Y:S01]  /*3520*/  MUFU.EX2 R52, R52 ;  /* 0x0000003400347308 */ /* 0x000ea20000000800 */
[----:B-1----:R-:W-:-:S01]  /*3530*/  FADD.FTZ R8, R32, R65 ;  /* 0x0000004120087221 */ /* 0x002fc20000010000 */
[----:B------:R-:W-:Y:S01]  /*3540*/  F2FP.SATFINITE.E4M3.F32.PACK_AB_MERGE_C R144, R37, R12, R44 ;  /* 0x0000000c2590723e */ /* 0x000fe2000480702c */
[----:B------:R-:W-:-:S04]  /*3550*/  FADD.FTZ R48, R43, R48 ;  /* 0x000000302b307221 */ /* 0x000fc80000010000 */
[----:B------:R-:W-:Y:S01]  /*3560*/  FADD.FTZ R49, R39, R48 ;  /* 0x0000003027317221 */ /* 0x000fe20000010000 */
[----:B------:R-:W1:Y:S01]  /*3570*/  MUFU.EX2 R67, R30 ;  /* 0x0000001e00437308 */ /* 0x000e620000000800 */
[----:B0-----:R-:W-:-:S01]  /*3580*/  FADD.FTZ R7, R41, R8 ;  /* 0x0000000829077221 */ /* 0x001fc20000010000 */
[C---:B------:R-:W-:Y:S01]  /*3590*/  F2FP.SATFINITE.E4M3.F32.PACK_AB_MERGE_C R39, R42.reuse, R39, RZ ;  /* 0x000000272a27723e */ /* 0x040fe200048070ff */
[----:B------:R-:W-:-:S03]  /*35a0*/  FADD.FTZ R14, R42, R49 ;  /* 0x000000312a0e7221 */ /* 0x000fc60000010000 */
[----:B------:R-:W-:Y:S01]  /*35b0*/  F2FP.SATFINITE.E4M3.F32.PACK_AB_MERGE_C R147, R43, R38, R39 ;  /* 0x000000262b93723e */ /* 0x000fe20004807027 */
[----:B------:R-:W-:-:S01]  /*35c0*/  FADD.FTZ R47, R13, R14 ;  /* 0x0000000e0d2f7221 */ /* 0x000fc20000010000 */
[----:B------:R-:W0:Y:S01]  /*35d0*/  MUFU.EX2 R26, R26 ;  /* 0x0000001a001a7308 */ /* 0x000e220000000800 */
[----:B--2---:R-:W-:-:S02]  /*35e0*/  FADD.FTZ R8, R52, R7 ;  /* 0x0000000734087221 */ /* 0x004fc40000010000 */
[----:B------:R-:W-:-:S05]  /*35f0*/  FADD.FTZ R14, R46, R47 ;  /* 0x0000002f2e0e7221 */ /* 0x000fca0000010000 */
[----:B------:R-:W2:Y:S01]  /*3600*/  MUFU.EX2 R45, R45 ;  /* 0x0000002d002d7308 */ /* 0x000ea20000000800 */
[----:B-1----:R-:W-:-:S01]  /*3610*/  FADD.FTZ R7, R67, R8 ;  /* 0x0000000843077221 */ /* 0x002fc20000010000 */
[----:B------:R-:W-:-:S04]  /*3620*/  F2FP.SATFINITE.E4M3.F32.PACK_AB_MERGE_C R52, R67, R52, RZ ;  /* 0x000000344334723e */ /* 0x000fc800048070ff */
[----:B------:R-:W-:Y:S02]  /*3630*/  F2FP.SATFINITE.E4M3.F32.PACK_AB_MERGE_C R146, R41, R32, R52 ;  /* 0x000000202992723e */ /* 0x000fe40004807034 */
[----:B------:R-:W1:Y:S01]  /*3640*/  MUFU.EX2 R60, R60 ;  /* 0x0000003c003c7308 */ /* 0x000e620000000800 */
[----:B0-----:R-:W-:-:S01]  /*3650*/  FADD.FTZ R8, R26, R7 ;  /* 0x000000071a087221 */ /* 0x001fc20000010000 */
[----:B------:R-:W-:Y:S01]  /*3660*/  FADD.FTZ R7, R27, R14 ;  /* 0x0000000e1b077221 */ /* 0x000fe20000010000 */
[----:B------:R-:W-:-:S03]  /*3670*/  F2FP.SATFINITE.E4M3.F32.PACK_AB_MERGE_C R27, R54, R27, RZ ;  /* 0x0000001b361b723e */ /* 0x000fc600048070ff */
[----:B------:R-:W-:Y:S01]  /*3680*/  FADD.FTZ R54, R54, R7 ;  /* 0x0000000736367221 */ /* 0x000fe20000010000 */
[----:B------:R-:W-:Y:S01]  /*3690*/  F2FP.SATFINITE.E4M3.F32.PACK_AB_MERGE_C R141, R46, R13, R27 ;  /* 0x0000000d2e8d723e */ /* 0x000fe2000480701b */
[----:B------:R-:W0:Y:S01]  /*36a0*/  MUFU.EX2 R61, R61 ;  /* 0x0000003d003d7308 */ /* 0x000e220000000800 */
[----:B--2---:R-:W-:-:S07]  /*36b0*/  FADD.FTZ R5, R45, R8 ;  /* 0x000000082d057221 */ /* 0x004fce0000010000 */
[----:B------:R-:W2:Y:S01]  /*36c0*/  MUFU.EX2 R30, R64 ;  /* 0x00000040001e7308 */ /* 0x000ea20000000800 */
[----:B-1----:R-:W-:-:S01]  /*36d0*/  FADD.FTZ R6, R60, R5 ;  /* 0x000000053c067221 */ /* 0x002fc20000010000 */
[----:B------:R-:W-:-:S04]  /*36e0*/  FADD.FTZ R5, R35, R54 ;  /* 0x0000003623057221 */ /* 0x000fc80000010000 */
[----:B------:R-:W-:Y:S02]  /*36f0*/  FADD.FTZ R8, R50, R5 ;  /* 0x0000000532087221 */ /* 0x000fe40000010000 */
[----:B------:R-:W1:Y:S01]  /*3700*/  MUFU.EX2 R57, R57 ;  /* 0x0000003900397308 */ /* 0x000e620000000800 */
[C---:B0-----:R-:W-:Y:S01]  /*3710*/  F2FP.SATFINITE.E4M3.F32.PACK_AB_MERGE_C R60, R61.reuse, R60, RZ ;  /* 0x0000003c3d3c723e */ /* 0x041fe200048070ff */
[----:B------:R-:W-:Y:S01]  /*3720*/  FADD.FTZ R61, R61, R6 ;  /* 0x000000063d3d7221 */ /* 0x000fe20000010000 */
[----:B------:R-:W-:-:S01]  /*3730*/  FADD.FTZ R7, R21, R8 ;  /* 0x0000000815077221 */ /* 0x000fc20000010000 */
[C---:B------:R-:W-:Y:S02]  /*3740*/  F2FP.SATFINITE.E4M3.F32.PACK_AB_MERGE_C R21, R58.reuse, R21, RZ ;  /* 0x000000153a15723e */ /* 0x040fe400048070ff */
[----:B------:R-:W-:Y:S01]  /*3750*/  F2FP.SATFINITE.E4M3.F32.PACK_AB_MERGE_C R140, R45, R26, R60 ;  /* 0x0000001a2d8c723e */ /* 0x000fe2000480703c */
[----:B------:R-:W-:Y:S01]  /*3760*/  FADD.FTZ R58, R58, R7 ;  /* 0x000000073a3a7221 */ /* 0x000fe20000010000 */
[----:B------:R-:W0:Y:S01]  /*3770*/  MUFU.EX2 R68, R68 ;  /* 0x0000004400447308 */ /* 0x000e220000000800 */
[----:B--2---:R-:W-:-:S01]  /*3780*/  FADD.FTZ R6, R30, R61 ;  /* 0x0000003d1e067221 */ /* 0x004fc20000010000 */
[----:B------:R-:W-:Y:S01]  /*3790*/  F2FP.SATFINITE.E4M3.F32.PACK_AB_MERGE_C R143, R50, R35, R21 ;  /* 0x00000023328f723e */ /* 0x000fe20004807015 */
[----:B------:R-:W-:-:S05]  /*37a0*/  FADD.FTZ R7, R31, R58 ;  /* 0x0000003a1f077221 */ /* 0x000fca0000010000 */
[----:B------:R-:W2:Y:S01]  /*37b0*/  MUFU.EX2 R69, R69 ;  /* 0x0000004500457308 */ /* 0x000ea20000000800 */
[----:B-1----:R-:W-:-:S07]  /*37c0*/  FADD.FTZ R5, R57, R6 ;  /* 0x0000000639057221 */ /* 0x002fce0000010000 */
[----:B------:R-:W1:Y:S01]  /*37d0*/  MUFU.EX2 R3, R3 ;  /* 0x0000000300037308 */ /* 0x000e620000000800 */
[----:B0-----:R-:W-:-:S07]  /*37e0*/  FADD.FTZ R6, R68, R5 ;  /* 0x0000000544067221 */ /* 0x001fce0000010000 */
[----:B------:R-:W0:Y:S01]  /*37f0*/  MUFU.EX2 R40, R73 ;  /* 0x0000004900287308 */ /* 0x000e220000000800 */
[----:B--2---:R-:W-:-:S01]  /*3800*/  FADD.FTZ R6, R69, R6 ;  /* 0x0000000645067221 */ /* 0x004fc20000010000 */
[----:B------:R-:W-:-:S04]  /*3810*/  F2FP.SATFINITE.E4M3.F32.PACK_AB_MERGE_C R68, R69, R68, RZ ;  /* 0x000000444544723e */ /* 0x000fc800048070ff */
[----:B------:R-:W-:Y:S02]  /*3820*/  F2FP.SATFINITE.E4M3.F32.PACK_AB_MERGE_C R142, R57, R30, R68 ;  /* 0x0000001e398e723e */ /* 0x000fe40004807044 */
[----:B------:R-:W2:Y:S01]  /*3830*/  MUFU.EX2 R76, R76 ;  /* 0x0000004c004c7308 */ /* 0x000ea20000000800 */
[----:B-1----:R-:W-:-:S01]  /*3840*/  FADD.FTZ R5, R3, R6 ;  /* 0x0000000603057221 */ /* 0x002fc20000010000 */
[----:B------:R-:W-:-:S04]  /*3850*/  FADD.FTZ R6, R62, R7 ;  /* 0x000000073e067221 */ /* 0x000fc80000010000 */
[----:B------:R-:W-:Y:S01]  /*3860*/  FADD.FTZ R7, R15, R6 ;  /* 0x000000060f077221 */ /* 0x000fe20000010000 */
[----:B------:R-:W-:Y:S01]  /*3870*/  F2FP.SATFINITE.E4M3.F32.PACK_AB_MERGE_C R15, R66, R15, RZ ;  /* 0x0000000f420f723e */ /* 0x000fe200048070ff */
[----:B------:R-:W1:Y:S01]  /*3880*/  MUFU.EX2 R77, R77 ;  /* 0x0000004d004d7308 */ /* 0x000e620000000800 */
[----:B0-----:R-:W-:-:S01]  /*3890*/  FADD.FTZ R5, R40, R5 ;  /* 0x0000000528057221 */ /* 0x001fc20000010000 */
[----:B------:R-:W-:Y:S01]  /*38a0*/  FADD.FTZ R66, R66, R7 ;  /* 0x0000000742427221 */ /* 0x000fe20000010000 */
[----:B------:R-:W-:-:S05]  /*38b0*/  F2FP.SATFINITE.E4M3.F32.PACK_AB_MERGE_C R137, R62, R31, R15 ;  /* 0x0000001f3e89723e */ /* 0x000fca000480700f */
[----:B------:R-:W0:Y:S01]  /*38c0*/  MUFU.EX2 R80, R80 ;  /* 0x0000005000507308 */ /* 0x000e220000000800 */
[----:B--2---:R-:W-:-:S01]  /*38d0*/  FADD.FTZ R6, R76, R5 ;  /* 0x000000054c067221 */ /* 0x004fc20000010000 */
[----:B------:R-:W-:-:S04]  /*38e0*/  FADD.FTZ R5, R9, R66 ;  /* 0x0000004209057221 */ /* 0x000fc80000010000 */
[----:B------:R-:W-:Y:S02]  /*38f0*/  FADD.FTZ R8, R70, R5 ;  /* 0x0000000546087221 */ /* 0x000fe40000010000 */
[----:B------:R-:W2:Y:S01]  /*3900*/  MUFU.EX2 R81, R81 ;  /* 0x0000005100517308 */ /* 0x000ea20000000800 */
[C---:B-1----:R-:W-:Y:S01]  /*3910*/  F2FP.SATFINITE.E4M3.F32.PACK_AB_MERGE_C R76, R77.reuse, R76, RZ ;  /* 0x0000004c4d4c723e */ /* 0x042fe200048070ff */
[----:B------:R-:W-:-:S03]  /*3920*/  FADD.FTZ R77, R77, R6 ;  /* 0x000000064d4d7221 */ /* 0x000fc60000010000 */
[----:B------:R-:W-:-:S03]  /*3930*/  F2FP.SATFINITE.E4M3.F32.PACK_AB_MERGE_C R136, R40, R3, R76 ;  /* 0x000000032888723e */ /* 0x000fc6000480704c */
[----:B------:R-:W-:Y:S01]  /*3940*/  MUFU.EX2 R84, R84 ;  /* 0x0000005400547308 */ /* 0x000fe20000000800 */
[----:B0-----:R-:W-:-:S07]  /*3950*/  FADD.FTZ R6, R80, R77 ;  /* 0x0000004d50067221 */ /* 0x001fce0000010000 */
[----:B------:R-:W0:Y:S01]  /*3960*/  MUFU.EX2 R51, R51 ;  /* 0x0000003300337308 */ /* 0x000e220000000800 */
[----:B--2---:R-:W-:-:S01]  /*3970*/  FADD.FTZ R3, R81, R6 ;  /* 0x0000000651037221 */ /* 0x004fc20000010000 */
[----:B------:R-:W-:Y:S01]  /*3980*/  F2FP.SATFINITE.E4M3.F32.PACK_AB_MERGE_C R6, R4, R11, RZ ;  /* 0x0000000b0406723e */ /* 0x000fe200048070ff */
[----:B------:R-:W-:-:S03]  /*3990*/  FADD.FTZ R11, R11, R8 ;  /* 0x000000080b0b7221 */ /* 0x000fc60000010000 */
[----:B------:R-:W-:Y:S02]  /*39a0*/  F2FP.SATFINITE.E4M3.F32.PACK_AB_MERGE_C R139, R70, R9, R6 ;  /* 0x00000009468b723e */ /* 0x000fe40004807006 */
[----:B0-----:R-:W-:Y:S01]  /*39b0*/  F2FP.SATFINITE.E4M3.F32.PACK_AB_MERGE_C R5, R51, R84, RZ ;  /* 0x000000543305723e */ /* 0x001fe200048070ff */
[----:B------:R-:W-:Y:S01]  /*39c0*/  FADD.FTZ R84, R84, R3 ;  /* 0x0000000354547221 */ /* 0x000fe20000010000 */
[----:B------:R-:W-:-:S02]  /*39d0*/  FADD.FTZ R3, R4, R11 ;  /* 0x0000000b04037221 */ /* 0x000fc40000010000 */
[----:B------:R-:W-:Y:S01]  /*39e0*/  F2FP.SATFINITE.E4M3.F32.PACK_AB_MERGE_C R138, R81, R80, R5 ;  /* 0x00000050518a723e */ /* 0x000fe20004807005 */
[----:B------:R-:W-:-:S01]  /*39f0*/  FADD.FTZ R4, R51, R84 ;  /* 0x0000005433047221 */ /* 0x000fc20000010000 */
[----:B------:R-:W-:Y:S06]  /*3a00*/  @!P1 BRA `(.L_x_1774) ;  /* 0x0000002400589947 */ /* 0x000fec0003800000 */
[----:B------:R-:W-:Y:S01]  /*3a10*/  IMAD.MOV.U32 R6, RZ, RZ, R0 ;  /* 0x000000ffff067224 */ /* 0x000fe200078e0000 */
[----:B------:R-:W-:Y:S01]  /*3a20*/  UMOV UR20, UR37 ;  /* 0x0000002500147c82 */ /* 0x000fe20008000000 */
[----:B------:R-:W-:Y:S01]  /*3a30*/  IMAD.MOV.U32 R5, RZ, RZ, R2 ;  /* 0x000000ffff057224 */ /* 0x000fe200078e0002 */
[----:B------:R-:W-:Y:S01]  /*3a40*/  UMOV UR21, UR38 ;  /* 0x0000002600157c82 */ /* 0x000fe20008000000 */
[----:B------:R-:W-:Y:S01]  /*3a50*/  IMAD.MOV.U32 R135, RZ, RZ, RZ ;  /* 0x000000ffff877224 */ /* 0x000fe200078e00ff */
[----:B------:R-:W-:-:S06]  /*3a60*/  ULDC UR22, c[0x0][0x288] ;  /* 0x0000a20000167ab9 */ /* 0x000fcc0000000800 */
.L_x_1785:
[----:B------:R-:W-:-:S04]  /*3a70*/  UISETP.NE.AND UP0, UPT, UR21, 0x1, UPT ;  /* 0x000000011500788c */ /* 0x000fc8000bf05270 */
[----:B------:R-:W-:-:S04]  /*3a80*/  USEL UR37, URZ, 0x1, UP0 ;  /* 0x000000013f257887 */ /* 0x000fc80008000000 */
[----:B------:R-:W-:Y:S01]  /*3a90*/  ULOP3.LUT UR37, UR20, UR37, URZ, 0x3c, !UPT ;  /* 0x0000002514257292 */ /* 0x000fe2000f8e3c3f */
[----:B------:R-:W-:Y:S11]  /*3aa0*/  @!P0 BRA `(.L_x_1775) ;  /* 0x0000000000048947 */ /* 0x000ff60003800000 */
[----:B------:R-:W-:Y:S01]  /*3ab0*/  BPT.TRAP 0x1 ;  /* 0x000000040000795c */ /* 0x000fe20000300000 */
.L_x_1775:
        /* <DEDUP_REMOVED lines=9> */
.L_x_1776:
[----:B-1----:R-:W-:Y:S05]  /*3b50*/  @P1 BRA `(.L_x_1777) ;  /* 0x0000000000081947 */ /* 0x002fea0003800000 */
[----:B------:R-:W1:Y:S02]  /*3b60*/  SYNCS.PHASECHK.TRANS64.TRYWAIT P1, [UR19+0x19c30], R0 ;  /* 0x019c3000ff0075a7 */ /* 0x000e640008020153 */
[----:B-1----:R-:W-:Y:S05]  /*3b70*/  @!P1 BRA `(.L_x_1778) ;  /* 0x000000ac000c9947 */ /* 0x002fea0003800000 */
.L_x_1777:
        /* <DEDUP_REMOVED lines=17> */
.L_x_1779:
[----:B------:R-:W-:Y:S01]  /*3c90*/  ULEA UR11, UR21, UR46, 0x3 ;  /* 0x0000002e150b7291 */ /* 0x000fe2000f8e183f */
[----:B01----:R-:W-:-:S05]  /*3ca0*/  IMAD.U32 R0, RZ, RZ, UR20 ;  /* 0x00000014ff007e24 */ /* 0x003fca000f8e00ff */
[----:B------:R-:W-:-:S04]  /*3cb0*/  SHF.L.U32 R0, R0, 0x1f, RZ ;  /* 0x0000001f00007819 */ /* 0x000fc800000006ff */
[----:B------:R0:W1:Y:S01]  /*3cc0*/  SYNCS.PHASECHK.TRANS64.TRYWAIT P1, [UR11+0x19c50], R0 ;  /* 0x019c5000ff0075a7 */ /* 0x000062000802014b */
[----:B------:R-:W-:Y:S05]  /*3cd0*/  @!P0 BRA `(.L_x_1780) ;  /* 0x0000000000048947 */ /* 0x000fea0003800000 */
[----:B------:R-:W-:Y:S01]  /*3ce0*/  BPT.TRAP 0x1 ;  /* 0x000000040000795c */ /* 0x000fe20000300000 */
.L_x_1780:
[----:B-1----:R-:W-:Y:S05]  /*3cf0*/  @P1 BRA `(.L_x_1781) ;  /* 0x0000000000081947 */ /* 0x002fea0003800000 */
[----:B------:R-:W1:Y:S02]  /*3d00*/  SYNCS.PHASECHK.TRANS64.TRYWAIT P1, [UR11+0x19c50], R0 ;  /* 0x019c5000ff0075a7 */ /* 0x000e64000802014b */
[----:B-1----:R-:W-:Y:S05]  /*3d10*/  @!P1 BRA `(.L_x_1782) ;  /* 0x000000a800bc9947 */ /* 0x002fea0003800000 */
.L_x_1781:
        /* <DEDUP_REMOVED lines=27> */
.L_x_1783:
[----:B------:R-:W-:Y:S01]  /*3ed0*/  UISETP.NE.AND UP0, UPT, UR48, URZ, UPT ;  /* 0x0000003f3000728c */ /* 0x000fe2000bf05270 */
[----:B-1----:R-:W-:Y:S01]  /*3ee0*/  VIADD R7, R17, UR43 ;  /* 0x0000002b11077c36 */ /* 0x002fe20008000000 */
[----:B------:R-:W1:Y:S01]  /*3ef0*/  LDC R11, c[0x0][0x2f0] ;  /* 0x0000bc00ff0b7b82 */ /* 0x000e620000000800 */
[----:B------:R-:W-:Y:S01]  /*3f00*/  IMAD.MOV.U32 R13, RZ, RZ, -0x2 ;  /* 0xfffffffeff0d7424 */ /* 0x000fe200078e00ff */
[----:B------:R-:W-:Y:S02]  /*3f10*/  UIADD3 UR19, UR19, 0x19c40, URZ ;  /* 0x00019c4013137890 */ /* 0x000fe4000fffe03f */
[----:B------:R-:W-:Y:S02]  /*3f20*/  PLOP3.LUT P1, PT, PT, PT, UP0, 0x80, 0x0 ;  /* 0x000000000000781c */ /* 0x000fe40003f2f008 */
[----:B------:R-:W-:Y:S01]  /*3f30*/  PLOP3.LUT P2, PT, PT, PT, UP0, 0x80, 0x0 ;  /* 0x000000000000781c */ /* 0x000fe20003f4f008 */
[----:B------:R-:W-:Y:S02]  /*3f40*/  UPRMT UR19, UR45, 0x654, UR19 ;  /* 0x000006542d137896 */ /* 0x000fe40008000013 */
[----:B------:R-:W-:-:S07]  /*3f50*/  @UP0 ULDC UR6, c[0x0][0x44c] ;  /* 0x0001130000060ab9 */ /* 0x000fce0000000800 */
[----:B------:R-:W-:Y:S01]  /*3f60*/  SYNCS.ARRIVE.TRANS64.RED.A1T0 RZ, [UR19], RZ ;  /* 0x000000ffffff79a7 */ /* 0x000fe20008100413 */
[----:B0-----:R-:W-:Y:S01]  /*3f70*/  @P1 IMAD.HI.U32 R0, R7, UR6, RZ ;  /* 0x0000000607001c27 */ /* 0x001fe2000f8e00ff */
[----:B------:R-:W-:-:S04]  /*3f80*/  @UP0 ULDC UR6, c[0x0][0x450] ;  /* 0x0001140000060ab9 */ /* 0x000fc80000000800 */
[----:B------:R-:W-:Y:S01]  /*3f90*/  @P2 SHF.R.U32.HI R7, RZ, UR6, R0 ;  /* 0x00000006ff072c19 */ /* 0x000fe20008011600 */
[----:B------:R-:W-:Y:S02]  /*3fa0*/  UMOV UR6, 0xffffff80 ;  /* 0xffffff8000067882 */ /* 0x000fe40000000000 */
[----:B------:R-:W-:Y:S02]  /*3fb0*/  UIMAD UR6, UR18, UR6, 0x1 ;  /* 0x00000001120674a4 */ /* 0x000fe4000f8e0206 */
[----:B------:R-:W0:Y:S04]  /*3fc0*/  SHFL.IDX PT, R9, R7, RZ, 0x1c1f ;  /* 0x001c1fff07097589 */ /* 0x000e2800000e0000 */
[----:B------:R-:W-:Y:S01]  /*3fd0*/  IMAD R0, R16, R13, UR6 ;  /* 0x0000000610007e24 */ /* 0x000fe2000f8e020d */
[----:B------:R-:W2:Y:S03]  /*3fe0*/  SHFL.IDX PT, R7, R7, 0x1, 0x1c1f ;  /* 0x003c1f0007077f89 */ /* 0x000ea600000e0000 */
[----:B-1----:R-:W-:-:S05]  /*3ff0*/  IMAD R0, R11, UR44, R0 ;  /* 0x0000002c0b007c24 */ /* 0x002fca000f8e0200 */
[----:B0-----:R-:W-:-:S04]  /*4000*/  IADD3 R2, R9, -UR22, R0 ;  /* 0x8000001609027c10 */ /* 0x001fc8000fffe000 */
[C---:B------:R-:W-:Y:S02]  /*4010*/  ISETP.GT.AND P1, PT, R2.reuse, RZ, PT ;  /* 0x000000ff0200720c */ /* 0x040fe40003f24270 */
[----:B------:R-:W-:Y:S02]  /*4020*/  ISETP.GT.AND P2, PT, R2, 0x1, PT ;  /* 0x000000010200780c */ /* 0x000fe40003f44270 */
[----:B------:R-:W-:Y:S02]  /*4030*/  FSEL R24, R24, -INF , P1 ;  /* 0xff80000018187808 */ /* 0x000fe40000800000 */
        /* <DEDUP_REMOVED lines=90> */
[----:B------:R-:W-:Y:S02]  /*45e0*/  FSEL R85, R85, -INF , P2 ;  /* 0xff80000055557808 */ /* 0x000fe40001000000 */
[----:B------:R-:W-:Y:S02]  /*45f0*/  FMNMX.FTZ R2, R84, R9, !PT ;  /* 0x0000000954027209 */ /* 0x000fe40007810000 */
[----:B--2---:R-:W-:-:S02]  /*4600*/  IADD3 R0, R7, -UR22, R0 ;  /* 0x8000001607007c10 */ /* 0x004fc4000fffe000 */
[----:B------:R-:W-:Y:S02]  /*4610*/  FMNMX.FTZ R10, R85, R2, !PT ;  /* 0x00000002550a7209 */ /* 0x000fe40007810000 */
[C---:B------:R-:W-:Y:S02]  /*4620*/  ISETP.GT.AND P2, PT, R0.reuse, RZ, PT ;  /* 0x000000ff0000720c */ /* 0x040fe40003f44270 */
[----:B------:R-:W-:Y:S01]  /*4630*/  ISETP.GT.AND P3, PT, R0, 0x1, PT ;  /* 0x000000010000780c */ /* 0x000fe20003f64270 */
[----:B------:R-:W0:Y:S01]  /*4640*/  SHFL.BFLY PT, R9, R10, 0x2, 0x1f ;  /* 0x0c401f000a097f89 */ /* 0x000e2200000e0000 */
[----:B------:R-:W-:Y:S02]  /*4650*/  FSEL R7, R26, -INF , P2 ;  /* 0xff8000001a077808 */ /* 0x000fe40001000000 */
[----:B------:R-:W-:Y:S02]  /*4660*/  ISETP.GT.AND P2, PT, R0, 0x8, PT ;  /* 0x000000080000780c */ /* 0x000fe40003f44270 */
[----:B------:R-:W-:-:S02]  /*4670*/  FSEL R27, R27, -INF , P3 ;  /* 0xff8000001b1b7808 */ /* 0x000fc40001800000 */
[----:B------:R-:W-:Y:S02]  /*4680*/  FMNMX.FTZ R12, R7, R6, !PT ;  /* 0x00000006070c7209 */ /* 0x000fe40007810000 */
[----:B------:R-:W-:Y:S02]  /*4690*/  ISETP.GT.AND P3, PT, R0, 0x9, PT ;  /* 0x000000090000780c */ /* 0x000fe40003f64270 */
[----:B------:R-:W-:Y:S02]  /*46a0*/  FSEL R30, R30, -INF , P2 ;  /* 0xff8000001e1e7808 */ /* 0x000fe40001000000 */
[----:B------:R-:W-:Y:S02]  /*46b0*/  FMNMX.FTZ R13, R27, R12, !PT ;  /* 0x0000000c1b0d7209 */ /* 0x000fe40007810000 */
[----:B------:R-:W-:Y:S02]  /*46c0*/  ISETP.GT.AND P2, PT, R0, 0x10, PT ;  /* 0x000000100000780c */ /* 0x000fe40003f44270 */
[----:B------:R-:W-:-:S02]  /*46d0*/  FSEL R31, R31, -INF , P3 ;  /* 0xff8000001f1f7808 */ /* 0x000fc40001800000 */
[----:B------:R-:W-:Y:S02]  /*46e0*/  FMNMX.FTZ R14, R30, R13, !PT ;  /* 0x0000000d1e0e7209 */ /* 0x000fe40007810000 */
[----:B------:R-:W-:Y:S02]  /*46f0*/  ISETP.GT.AND P3, PT, R0, 0x11, PT ;  /* 0x000000110000780c */ /* 0x000fe40003f64270 */
[----:B------:R-:W-:Y:S02]  /*4700*/  FSEL R34, R34, -INF , P2 ;  /* 0xff80000022227808 */ /* 0x000fe40001000000 */
[----:B0-----:R-:W-:Y:S01]  /*4710*/  FMNMX.FTZ R11, R10, R9, !PT ;  /* 0x000000090a0b7209 */ /* 0x001fe20007810000 */
[----:B------:R-:W-:Y:S01]  /*4720*/  IMAD.U32 R9, RZ, RZ, UR42 ;  /* 0x0000002aff097e24 */ /* 0x000fe2000f8e00ff */
[----:B------:R-:W-:Y:S02]  /*4730*/  FMNMX.FTZ R13, R31, R14, !PT ;  /* 0x0000000e1f0d7209 */ /* 0x000fe40007810000 */
[----:B------:R-:W-:Y:S01]  /*4740*/  ISETP.GT.AND P2, PT, R0, 0x18, PT ;  /* 0x000000180000780c */ /* 0x000fe20003f44270 */
[----:B------:R-:W0:Y:S01]  /*4750*/  SHFL.BFLY PT, R2, R11, 0x1, 0x1f ;  /* 0x0c201f000b027f89 */ /* 0x000e2200000e0000 */
        /* <DEDUP_REMOVED lines=10> */
[----:B------:R-:W-:Y:S02]  /*4800*/  FMNMX.FTZ R15, R39, R20, !PT ;  /* 0x00000014270f7209 */ /* 0x000fe40007810000 */
[----:B------:R-:W-:Y:S02]  /*4810*/  ISETP.GT.AND P2, PT, R0, 0x28, PT ;  /* 0x000000280000780c */ /* 0x000fe40003f44270 */
[----:B0-----:R-:W-:-:S02]  /*4820*/  FMNMX.FTZ R2, R11, R2, !PT ;  /* 0x000000020b027209 */ /* 0x001fc40007810000 */
[----:B------:R-:W-:Y:S02]  /*4830*/  FSEL R43, R43, -INF , P3 ;  /* 0xff8000002b2b7808 */ /* 0x000fe40001800000 */
[C---:B------:R-:W-:Y:S01]  /*4840*/  FSETP.NEU.FTZ.AND P1, PT, R2.reuse, -INF , PT ;  /* 0xff8000000200780b */ /* 0x040fe20003f3d000 */
[----:B------:R-:W-:-:S01]  /*4850*/  FFMA.FTZ R8, R2, R9, -8 ;  /* 0xc100000002087423 */ /* 0x000fc20000010009 */
[----:B------:R-:W-:Y:S02]  /*4860*/  FMNMX.FTZ R20, R42, R15, !PT ;  /* 0x0000000f2a147209 */ /* 0x000fe40007810000 */
[----:B------:R-:W-:Y:S02]  /*4870*/  ISETP.GT.AND P3, PT, R0, 0x29, PT ;  /* 0x000000290000780c */ /* 0x000fe40003f64270 */
[----:B------:R-:W-:Y:S02]  /*4880*/  FSEL R8, R8, RZ, P1 ;  /* 0x000000ff08087208 */ /* 0x000fe40000800000 */
[----:B------:R-:W-:-:S02]  /*4890*/  FSEL R46, R46, -INF , P2 ;  /* 0xff8000002e2e7808 */ /* 0x000fc40001000000 */
[----:B------:R-:W-:Y:S01]  /*48a0*/  FMNMX.FTZ R21, R43, R20, !PT ;  /* 0x000000142b157209 */ /* 0x000fe20007810000 */
[----:B------:R-:W-:-:S01]  /*48b0*/  FFMA.FTZ R9, R24, UR42, -R8 ;  /* 0x0000002a18097c23 */ /* 0x000fc20008010808 */
[----:B------:R-:W-:Y:S01]  /*48c0*/  ISETP.GT.AND P2, PT, R0, 0x30, PT ;  /* 0x000000300000780c */ /* 0x000fe20003f44270 */
[----:B------:R-:W-:-:S01]  /*48d0*/  FFMA.FTZ R10, R25, UR42, -R8 ;  /* 0x0000002a190a7c23 */ /* 0x000fc20008010808 */
[----:B------:R-:W-:Y:S01]  /*48e0*/  FSEL R47, R47, -INF , P3 ;  /* 0xff8000002f2f7808 */ /* 0x000fe20001800000 */
[----:B------:R-:W-:-:S01]  /*48f0*/  FFMA.FTZ R12, R29, UR42, -R8 ;  /* 0x0000002a1d0c7c23 */ /* 0x000fc20008010808 */
[----:B------:R-:W-:Y:S01]  /*4900*/  FMNMX.FTZ R24, R46, R21, !PT ;  /* 0x000000152e187209 */ /* 0x000fe20007810000 */
[----:B------:R-:W-:-:S01]  /*4910*/  FFMA.FTZ R11, R28, UR42, -R8 ;  /* 0x0000002a1c0b7c23 */ /* 0x000fc20008010808 */
[----:B------:R-:W-:Y:S01]  /*4920*/  ISETP.GT.AND P3, PT, R0, 0x31, PT ;  /* 0x000000310000780c */ /* 0x000fe20003f64270 */
[----:B------:R-:W-:-:S01]  /*4930*/  FFMA.FTZ R32, R32, UR42, -R8 ;  /* 0x0000002a20207c23 */ /* 0x000fc20008010808 */
[----:B------:R-:W-:Y:S01]  /*4940*/  FSEL R50, R50, -INF , P2 ;  /* 0xff80000032327808 */ /* 0x000fe20001000000 */
[----:B------:R-:W-:-:S01]  /*4950*/  FFMA.FTZ R14, R33, UR42, -R8 ;  /* 0x0000002a210e7c23 */ /* 0x000fc20008010808 */
        /* <DEDUP_REMOVED lines=25> */
[----:B------:R-:W-:Y:S01]  /*4af0*/  FFMA.FTZ R69, R69, UR42, -R8 ;  /* 0x0000002a45457c23 */ /* 0x000fe20008010808 */
[----:B------:R-:W-:Y:S01]  /*4b00*/  ISETP.GT.AND P2, PT, R0, 0x48, PT ;  /* 0x000000480000780c */ /* 0x000fe20003f44270 */
[----:B------:R-:W-:Y:S01]  /*4b10*/  MUFU.EX2 R9, R9 ;  /* 0x0000000900097308 */ /* 0x000fe20000000800 */
[----:B------:R-:W-:-:S02]  /*4b20*/  FSEL R59, R59, -INF , P3 ;  /* 0xff8000003b3b7808 */ /* 0x000fc40001800000 */
[----:B------:R-:W-:Y:S02]  /*4b30*/  FMNMX.FTZ R26, R58, R25, !PT ;  /* 0x000000193a1a7209 */ /* 0x000fe40007810000 */
[----:B------:R-:W-:Y:S02]  /*4b40*/  ISETP.GT.AND P3, PT, R0, 0x49, PT ;  /* 0x000000490000780c */ /* 0x000fe40003f64270 */
[----:B------:R-:W-:Y:S01]  /*4b50*/  FSEL R62, R62, -INF , P2 ;  /* 0xff8000003e3e7808 */ /* 0x000fe20001000000 */
[----:B------:R0:W-:Y:S01]  /*4b60*/  MUFU.EX2 R25, R44 ;  /* 0x0000002c00197308 */ /* 0x0001e20000000800 */
[----:B------:R-:W-:Y:S01]  /*4b70*/  FMNMX.FTZ R29, R59, R26, !PT ;  /* 0x0000001a3b1d7209 */ /* 0x000fe20007810000 */
[--C-:B------:R-:W-:Y:S01]  /*4b80*/  FFMA.FTZ R26, R45, UR42, -R8.reuse ;  /* 0x0000002a2d1a7c23 */ /* 0x100fe20008010808 */
[----:B------:R-:W-:Y:S01]  /*4b90*/  ISETP.GT.AND P2, PT, R0, 0x50, PT ;  /* 0x000000500000780c */ /* 0x000fe20003f44270 */
[--C-:B------:R-:W-:Y:S01]  /*4ba0*/  FFMA.FTZ R45, R65, UR42, -R8.reuse ;  /* 0x0000002a412d7c23 */ /* 0x100fe20008010808 */
[----:B------:R-:W-:Y:S01]  /*4bb0*/  FSEL R63, R63, -INF , P3 ;  /* 0xff8000003f3f7808 */ /* 0x000fe20001800000 */
[----:B------:R-:W-:Y:S01]  /*4bc0*/  IMAD.U32 R65, RZ, RZ, UR42 ;  /* 0x0000002aff417e24 */ /* 0x000fe2000f8e00ff */
[----:B------:R-:W-:Y:S01]  /*4bd0*/  FMNMX.FTZ R28, R62, R29, !PT ;  /* 0x0000001d3e1c7209 */ /* 0x000fe20007810000 */
[----:B------:R-:W-:Y:S01]  /*4be0*/  MUFU.EX2 R10, R10 ;  /* 0x0000000a000a7308 */ /* 0x000fe20000000800 */
[----:B------:R-:W-:Y:S01]  /*4bf0*/  ISETP.GT.AND P3, PT, R0, 0x51, PT ;  /* 0x000000510000780c */ /* 0x000fe20003f64270 */
[--C-:B0-----:R-:W-:Y:S01]  /*4c00*/  FFMA.FTZ R44, R64, UR42, -R8.reuse ;  /* 0x0000002a402c7c23 */ /* 0x101fe20008010808 */
[----:B------:R-:W-:Y:S01]  /*4c10*/  FSEL R66, R66, -INF , P2 ;  /* 0xff80000042427808 */ /* 0x000fe20001000000 */
[--C-:B------:R-:W-:Y:S01]  /*4c20*/  FFMA.FTZ R64, R84, UR42, -R8.reuse ;  /* 0x0000002a54407c23 */ /* 0x100fe20008010808 */
[----:B------:R-:W-:Y:S01]  /*4c30*/  FMNMX.FTZ R29, R63, R28, !PT ;  /* 0x0000001c3f1d7209 */ /* 0x000fe20007810000 */
[--C-:B------:R-:W-:Y:S01]  /*4c40*/  FFMA.FTZ R28, R48, UR42, -R8.reuse ;  /* 0x0000002a301c7c23 */ /* 0x100fe20008010808 */
[----:B------:R-:W-:Y:S01]  /*4c50*/  ISETP.GT.AND P2, PT, R0, 0x58, PT ;  /* 0x000000580000780c */ /* 0x000fe20003f44270 */
[----:B------:R-:W-:Y:S01]  /*4c60*/  FFMA.FTZ R48, R68, UR42, -R8 ;  /* 0x0000002a44307c23 */ /* 0x000fe20008010808 */
[----:B------:R-:W-:Y:S01]  /*4c70*/  FSEL R67, R67, -INF , P3 ;  /* 0xff80000043437808 */ /* 0x000fe20001800000 */
[----:B------:R-:W-:Y:S01]  /*4c80*/  MUFU.EX2 R11, R11 ;  /* 0x0000000b000b7308 */ /* 0x000fe20000000800 */
[----:B------:R-:W-:-:S02]  /*4c90*/  FMNMX.FTZ R32, R66, R29, !PT ;  /* 0x0000001d42207209 */ /* 0x000fc40007810000 */
[----:B------:R-:W-:Y:S02]  /*4ca0*/  ISETP.GT.AND P3, PT, R0, 0x59, PT ;  /* 0x000000590000780c */ /* 0x000fe40003f64270 */
[----:B------:R-:W-:Y:S02]  /*4cb0*/  FSEL R70, R70, -INF , P2 ;  /* 0xff80000046467808 */ /* 0x000fe40001000000 */
        /* <DEDUP_REMOVED lines=8> */
[----:B------:R-:W-:Y:S01]  /*4d40*/  FMNMX.FTZ R33, R71, R32, !PT ;  /* 0x0000002047217209 */ /* 0x000fe20007810000 */
[----:B------:R-:W-:-:S01]  /*4d50*/  FFMA.FTZ R32, R52, UR42, -R8 ;  /* 0x0000002a34207c23 */ /* 0x000fc20008010808 */
[----:B------:R-:W-:Y:S01]  /*4d60*/  ISETP.GT.AND P2, PT, R0, 0x68, PT ;  /* 0x000000680000780c */ /* 0x000fe20003f44270 */
[----:B------:R-:W-:-:S01]  /*4d70*/  FFMA.FTZ R52, R72, UR42, -R8 ;  /* 0x0000002a48347c23 */ /* 0x000fc20008010808 */
        /* <DEDUP_REMOVED lines=11> */
[----:B------:R0:W-:Y:S01]  /*4e30*/  MUFU.EX2 R33, R53 ;  /* 0x0000003500217308 */ /* 0x0001e20000000800 */
[----:B------:R-:W-:Y:S02]  /*4e40*/  FSEL R82, R82, -INF , P2 ;  /* 0xff80000052527808 */ /* 0x000fe40001000000 */
[----:B------:R-:W-:Y:S01]  /*4e50*/  FMNMX.FTZ R37, R79, R36, !PT ;  /* 0x000000244f257209 */ /* 0x000fe20007810000 */
[----:B------:R-:W-:-:S01]  /*4e60*/  FFMA.FTZ R36, R56, UR42, -R8 ;  /* 0x0000002a38247c23 */ /* 0x000fc20008010808 */
[----:B------:R-:W-:Y:S01]  /*4e70*/  ISETP.GT.AND P2, PT, R0, 0x78, PT ;  /* 0x000000780000780c */ /* 0x000fe20003f44270 */
[----:B------:R-:W-:-:S01]  /*4e80*/  FFMA.FTZ R56, R76, UR42, -R8 ;  /* 0x0000002a4c387c23 */ /* 0x000fc20008010808 */
[----:B------:R-:W-:Y:S01]  /*4e90*/  FSEL R83, R83, -INF , P3 ;  /* 0xff80000053537808 */ /* 0x000fe20001800000 */
[----:B------:R-:W-:Y:S01]  /*4ea0*/  MUFU.EX2 R24, R24 ;  /* 0x0000001800187308 */ /* 0x000fe20000000800 */
[----:B------:R-:W-:Y:S01]  /*4eb0*/  FMNMX.FTZ R40, R82, R37, !PT ;  /* 0x0000002552287209 */ /* 0x000fe20007810000 */
[----:B0-----:R-:W-:Y:S01]  /*4ec0*/  FFMA.FTZ R53, R73, UR42, -R8 ;  /* 0x0000002a49357c23 */ /* 0x001fe20008010808 */
[----:B------:R-:W-:-:S02]  /*4ed0*/  ISETP.GT.AND P3, PT, R0, 0x79, PT ;  /* 0x000000790000780c */ /* 0x000fc40003f64270 */
[----:B------:R-:W-:Y:S02]  /*4ee0*/  FSEL R86, R86, -INF , P2 ;  /* 0xff80000056567808 */ /* 0x000fe40001000000 */
[----:B------:R-:W-:Y:S01]  /*4ef0*/  FMNMX.FTZ R37, R83, R40, !PT ;  /* 0x0000002853257209 */ /* 0x000fe20007810000 */
[--C-:B------:R-:W-:Y:S01]  /*4f00*/  FFMA.FTZ R40, R60, UR42, -R8.reuse ;  /* 0x0000002a3c287c23 */ /* 0x100fe20008010808 */
[----:B------:R-:W-:Y:S01]  /*4f10*/  FSEL R87, R87, -INF , P3 ;  /* 0xff80000057577808 */ /* 0x000fe20001800000 */
[----:B------:R-:W-:Y:S01]  /*4f20*/  FFMA.FTZ R60, R80, UR42, -R8 ;  /* 0x0000002a503c7c23 */ /* 0x000fe20008010808 */
[----:B------:R-:W-:Y:S01]  /*4f30*/  FMNMX.FTZ R0, R86, R37, !PT ;  /* 0x0000002556007209 */ /* 0x000fe20007810000 */
[----:B------:R-:W-:Y:S01]  /*4f40*/  MUFU.EX2 R26, R26 ;  /* 0x0000001a001a7308 */ /* 0x000fe20000000800 */
[----:B------:R-:W-:Y:S02]  /*4f50*/  FSEL R72, R2, RZ, P1 ;  /* 0x000000ff02487208 */ /* 0x000fe40000800000 */
[----:B------:R-:W-:-:S03]  /*4f60*/  FMNMX.FTZ R0, R87, R0, !PT ;  /* 0x0000000057007209 */ /* 0x000fc60007810000 */
[----:B------:R-:W-:Y:S02]  /*4f70*/  FADD.FTZ R72, -R72, R5 ;  /* 0x0000000548487221 */ /* 0x000fe40000010100 */
[----:B------:R-:W0:Y:S01]  /*4f80*/  SHFL.BFLY PT, R49, R0, 0x2, 0x1f ;  /* 0x0c401f0000317f89 */ /* 0x000e2200000e0000 */
[----:B------:R1:W-:Y:S01]  /*4f90*/  MUFU.EX2 R37, R57 ;  /* 0x0000003900257308 */ /* 0x0003e20000000800 */
[----:B------:R-:W-:-:S07]  /*4fa0*/  FMUL.FTZ R72, R72, UR42 ;  /* 0x0000002a48487c20 */ /* 0x000fce0008410000 */
[----:B------:R-:W-:Y:S01]  /*4fb0*/  MUFU.EX2 R28, R28 ;  /* 0x0000001c001c7308 */ /* 0x000fe20000000800 */
[----:B-1----:R-:W-:-:S07]  /*4fc0*/  FFMA.FTZ R57, R77, UR42, -R8 ;  /* 0x0000002a4d397c23 */ /* 0x002fce0008010808 */
        /* <DEDUP_REMOVED lines=8> */
[----:B------:R-:W-:-:S03]  /*5050*/  FFMA.FTZ R61, R81, UR42, -R8 ;  /* 0x0000002a513d7c23 */ /* 0x000fc60008010808 */
[C---:B------:R-:W-:Y:S01]  /*5060*/  FSETP.NEU.FTZ.AND P2, PT, R0.reuse, -INF , PT ;  /* 0xff8000000000780b */ /* 0x040fe20003f5d000 */
[----:B------:R-:W-:-:S01]  /*5070*/  FFMA.FTZ R68, R0, R65, -8 ;  /* 0xc100000000447423 */ /* 0x000fc20000010041 */
[----:B------:R-:W-:Y:S01]  /*5080*/  FFMA.FTZ R65, R85, UR42, -R8 ;  /* 0x0000002a55417c23 */ /* 0x000fe20008010808 */
[----:B------:R-:W-:Y:S03]  /*5090*/  MUFU.EX2 R44, R44 ;  /* 0x0000002c002c7308 */ /* 0x000fe60000000800 */
[----:B------:R-:W-:-:S05]  /*50a0*/  FSEL R8, R68, RZ, P2 ;  /* 0x000000ff44087208 */ /* 0x000fca0001000000 */
        /* <DEDUP_REMOVED lines=14> */
[----:B------:R-:W-:Y:S01]  /*5190*/  FSEL R51, R0, RZ, P2 ;  /* 0x000000ff00337208 */ /* 0x000fe20001000000 */
[----:B------:R-:W-:Y:S01]  /*51a0*/  MUFU.EX2 R68, R68 ;  /* 0x0000004400447308 */ /* 0x000fe20000000800 */
[----:B------:R-:W-:-:S01]  /*51b0*/  FFMA.FTZ R5, R54, UR42, -R8 ;  /* 0x0000002a36057c23 */ /* 0x000fc20008010808 */
[--C-:B------:R-:W-:Y:S01]  /*51c0*/  FFMA.FTZ R54, R55, UR42, -R8.reuse ;  /* 0x0000002a37367c23 */ /* 0x100fe20008010808 */
[----:B------:R-:W-:-:S01]  /*51d0*/  FFMA.FTZ R55, R58, UR42, -R8 ;  /* 0x0000002a3a377c23 */ /* 0x000fc20008010808 */
[----:B------:R-:W-:Y:S01]  /*51e0*/  FADD.FTZ R51, -R51, R6 ;  /* 0x0000000633337221 */ /* 0x000fe20000010100 */
[----:B------:R-:W-:-:S01]  /*51f0*/  FFMA.FTZ R58, R59, UR42, -R8 ;  /* 0x0000002a3b3a7c23 */ /* 0x000fc20008010808 */
[--C-:B------:R-:W-:Y:S01]  /*5200*/  FFMA.FTZ R59, R62, UR42, -R8.reuse ;  /* 0x0000002a3e3b7c23 */ /* 0x100fe20008010808 */
[----:B------:R-:W-:-:S01]  /*5210*/  FFMA.FTZ R62, R63, UR42, -R8 ;  /* 0x0000002a3f3e7c23 */ /* 0x000fc20008010808 */
[----:B------:R-:W-:Y:S01]  /*5220*/  FMUL.FTZ R51, R51, UR42 ;  /* 0x0000002a33337c20 */ /* 0x000fe20008410000 */
[----:B------:R-:W0:Y:S08]  /*5230*/  MUFU.EX2 R6, R72 ;  /* 0x0000004800067308 */ /* 0x000e300000000800 */
[----:B------:R-:W1:Y:S08]  /*5240*/  MUFU.EX2 R51, R51 ;  /* 0x0000003300337308 */ /* 0x000e700000000800 */
[----:B------:R-:W2:Y:S01]  /*5250*/  MUFU.EX2 R7, R7 ;  /* 0x0000000700077308 */ /* 0x000ea20000000800 */
[----:B0-----:R-:W-:-:S04]  /*5260*/  FFMA.FTZ R69, R6, R4, R9 ;  /* 0x0000000406457223 */ /* 0x001fc80000010009 */
[----:B------:R-:W-:-:S03]  /*5270*/  FADD.FTZ R72, R10, R69 ;  /* 0x000000450a487221 */ /* 0x000fc60000010000 */
[----:B------:R-:W0:Y:S01]  /*5280*/  MUFU.EX2 R27, R27 ;  /* 0x0000001b001b7308 */ /* 0x000e220000000800 */
[----:B-1----:R-:W-:-:S01]  /*5290*/  FFMA.FTZ R4, R51, R3, R68 ;  /* 0x0000000333047223 */ /* 0x002fc20000010044 */
[----:B------:R-:W-:-:S06]  /*52a0*/  FADD.FTZ R3, R11, R72 ;  /* 0x000000480b037221 */ /* 0x000fcc0000010000 */
[----:B------:R-:W1:Y:S01]  /*52b0*/  MUFU.EX2 R30, R30 ;  /* 0x0000001e001e7308 */ /* 0x000e620000000800 */
[----:B--2---:R-:W-:-:S07]  /*52c0*/  FADD.FTZ R4, R7, R4 ;  /* 0x0000000407047221 */ /* 0x004fce0000010000 */
[----:B------:R-:W2:Y:S01]  /*52d0*/  MUFU.EX2 R31, R31 ;  /* 0x0000001f001f7308 */ /* 0x000ea20000000800 */
[----:B0-----:R-:W-:-:S01]  /*52e0*/  FADD.FTZ R63, R27, R4 ;  /* 0x000000041b3f7221 */ /* 0x001fc20000010000 */
[----:B------:R-:W-:-:S04]  /*52f0*/  FADD.FTZ R4, R12, R3 ;  /* 0x000000030c047221 */ /* 0x000fc80000010000 */
[----:B------:R-:W-:Y:S02]  /*5300*/  FADD.FTZ R3, R13, R4 ;  /* 0x000000040d037221 */ /* 0x000fe40000010000 */
[----:B------:R-:W0:Y:S01]  /*5310*/  MUFU.EX2 R34, R34 ;  /* 0x0000002200227308 */ /* 0x000e220000000800 */
[----:B-1----:R-:W-:-:S01]  /*5320*/  FADD.FTZ R72, R30, R63 ;  /* 0x0000003f1e487221 */ /* 0x002fc20000010000 */
[----:B------:R-:W-:Y:S01]  /*5330*/  FADD.FTZ R4, R14, R3 ;  /* 0x000000030e047221 */ /* 0x000fe20000010000 */
[----:B------:R-:W-:-:S01]  /*5340*/  FFMA.FTZ R63, R66, UR42, -R8 ;  /* 0x0000002a423f7c23 */ /* 0x000fc20008010808 */
[----:B------:R-:W-:Y:S02]  /*5350*/  FFMA.FTZ R66, R67, UR42, -R8 ;  /* 0x0000002a43427c23 */ /* 0x000fe40008010808 */
[----:B------:R-:W-:-:S02]  /*5360*/  FADD.FTZ R3, R15, R4 ;  /* 0x000000040f037221 */ /* 0x000fc40000010000 */
        /* <DEDUP_REMOVED lines=10> */
[----:B------:R-:W-:-:S06]  /*5410*/  FADD.FTZ R3, R26, R3 ;  /* 0x000000031a037221 */ /* 0x000fcc0000010000 */
[----:B------:R-:W1:Y:S01]  /*5420*/  MUFU.EX2 R42, R42 ;  /* 0x0000002a002a7308 */ /* 0x000e620000000800 */
[----:B--2---:R-:W-:-:S01]  /*5430*/  FADD.FTZ R72, R38, R67 ;  /* 0x0000004326487221 */ /* 0x004fc20000010000 */
[--C-:B------:R-:W-:Y:S01]  /*5440*/  FFMA.FTZ R67, R70, UR42, -R8.reuse ;  /* 0x0000002a46437c23 */ /* 0x100fe20008010808 */
[----:B------:R-:W-:-:S05]  /*5450*/  FFMA.FTZ R70, R71, UR42, -R8 ;  /* 0x0000002a47467c23 */ /* 0x000fca0008010808 */
[----:B------:R-:W2:Y:S01]  /*5460*/  MUFU.EX2 R43, R43 ;  /* 0x0000002b002b7308 */ /* 0x000ea20000000800 */
[----:B0-----:R-:W-:-:S07]  /*5470*/  FADD.FTZ R69, R39, R72 ;  /* 0x0000004827457221 */ /* 0x001fce0000010000 */
[----:B------:R-:W0:Y:S01]  /*5480*/  MUFU.EX2 R46, R46 ;  /* 0x0000002e002e7308 */ /* 0x000e220000000800 */
[----:B-1----:R-:W-:-:S07]  /*5490*/  FADD.FTZ R72, R42, R69 ;  /* 0x000000452a487221 */ /* 0x002fce0000010000 */
[----:B------:R-:W1:Y:S01]  /*54a0*/  MUFU.EX2 R47, R47 ;  /* 0x0000002f002f7308 */ /* 0x000e620000000800 */
[----:B--2---:R-:W-:-:S01]  /*54b0*/  FADD.FTZ R69, R43, R72 ;  /* 0x000000482b457221 */ /* 0x004fc20000010000 */
[----:B------:R-:W-:-:S04]  /*54c0*/  FADD.FTZ R72, R28, R3 ;  /* 0x000000031c487221 */ /* 0x000fc80000010000 */
[----:B------:R-:W-:Y:S01]  /*54d0*/  FADD.FTZ R71, R29, R72 ;  /* 0x000000481d477221 */ /* 0x000fe20000010000 */
[----:B------:R-:W-:-:S01]  /*54e0*/  FFMA.FTZ R72, R75, UR42, -R8 ;  /* 0x0000002a4b487c23 */ /* 0x000fc20008010808 */
[----:B------:R-:W2:Y:S01]  /*54f0*/  MUFU.EX2 R50, R50 ;  /* 0x0000003200327308 */ /* 0x000ea20000000800 */
[----:B0-----:R-:W-:-:S01]  /*5500*/  FADD.FTZ R4, R46, R69 ;  /* 0x000000452e047221 */ /* 0x001fc20000010000 */
[----:B------:R-:W-:Y:S01]  /*5510*/  FFMA.FTZ R69, R74, UR42, -R8 ;  /* 0x0000002a4a457c23 */ /* 0x000fe20008010808 */
[----:B------:R-:W-:-:S01]  /*5520*/  FADD.FTZ R74, R32, R71 ;  /* 0x00000047204a7221 */ /* 0x000fc20000010000 */
[----:B------:R-:W-:-:S03]  /*5530*/  FFMA.FTZ R71, R78, UR42, -R8 ;  /* 0x0000002a4e477c23 */ /* 0x000fc60008010808 */
[----:B------:R-:W-:Y:S01]  /*5540*/  FADD.FTZ R73, R33, R74 ;  /* 0x0000004a21497221 */ /* 0x000fe20000010000 */
[----:B------:R-:W0:Y:S01]  /*5550*/  MUFU.EX2 R5, R5 ;  /* 0x0000000500057308 */ /* 0x000e220000000800 */
[----:B-1----:R-:W-:-:S02]  /*5560*/  FADD.FTZ R3, R47, R4 ;  /* 0x000000042f037221 */ /* 0x002fc40000010000 */
[----:B------:R-:W-:-:S04]  /*5570*/  FADD.FTZ R74, R36, R73 ;  /* 0x00000049244a7221 */ /* 0x000fc80000010000 */
[----:B------:R-:W-:Y:S01]  /*5580*/  FADD.FTZ R73, R37, R74 ;  /* 0x0000004a25497221 */ /* 0x000fe20000010000 */
[----:B------:R-:W1:Y:S01]  /*5590*/  MUFU.EX2 R54, R54 ;  /* 0x0000003600367308 */ /* 0x000e620000000800 */
[----:B--2---:R-:W-:-:S01]  /*55a0*/  FADD.FTZ R4, R50, R3 ;  /* 0x0000000332047221 */ /* 0x004fc20000010000 */
[----:B------:R-:W-:Y:S01]  /*55b0*/  FFMA.FTZ R74, R79, UR42, -R8 ;  /* 0x0000002a4f4a7c23 */ /* 0x000fe20008010808 */
[----:B------:R-:W-:-:S01]  /*55c0*/  FADD.FTZ R76, R40, R73 ;  /* 0x00000049284c7221 */ /* 0x000fc20000010000 */
[----:B------:R-:W-:-:S03]  /*55d0*/  FFMA.FTZ R73, R82, UR42, -R8 ;  /* 0x0000002a52497c23 */ /* 0x000fc60008010808 */
[----:B------:R-:W-:Y:S01]  /*55e0*/  FADD.FTZ R75, R41, R76 ;  /* 0x0000004c294b7221 */ /* 0x000fe20000010000 */
[----:B------:R-:W2:Y:S01]  /*55f0*/  MUFU.EX2 R55, R55 ;  /* 0x0000003700377308 */ /* 0x000ea20000000800 */
[----:B0-----:R-:W-:-:S02]  /*5600*/  FADD.FTZ R3, R5, R4 ;  /* 0x0000000405037221 */ /* 0x001fc40000010000 */
[----:B------:R-:W-:-:S05]  /*5610*/  FADD.FTZ R76, R44, R75 ;  /* 0x0000004b2c4c7221 */ /* 0x000fca0000010000 */
        /* <DEDUP_REMOVED lines=14> */
[----:B------:R-:W-:-:S06]  /*5700*/  FFMA.FTZ R76, R83, UR42, -R8 ;  /* 0x0000002a534c7c23 */ /* 0x000fcc0008010808 */
[----:B------:R-:W1:Y:S01]  /*5710*/  MUFU.EX2 R67, R67 ;  /* 0x0000004300437308 */ /* 0x000e620000000800 */
[----:B--2---:R-:W-:-:S07]  /*5720*/  FADD.FTZ R4, R66, R3 ;  /* 0x0000000342047221 */ /* 0x004fce0000010000 */
[----:B------:R-:W2:Y:S01]  /*5730*/  MUFU.EX2 R70, R70 ;  /* 0x0000004600467308 */ /* 0x000ea20000000800 */
[----:B0-----:R-:W-:-:S01]  /*5740*/  FADD.FTZ R78, R48, R75 ;  /* 0x0000004b304e7221 */ /* 0x001fc20000010000 */
[--C-:B------:R-:W-:Y:S01]  /*5750*/  FFMA.FTZ R75, R86, UR42, -R8.reuse ;  /* 0x0000002a564b7c23 */ /* 0x100fe20008010808 */
[----:B------:R-:W-:-:S02]  /*5760*/  FFMA.FTZ R8, R87, UR42, -R8 ;  /* 0x0000002a57087c23 */ /* 0x000fc40008010808 */
[----:B------:R-:W-:-:S03]  /*5770*/  FADD.FTZ R77, R49, R78 ;  /* 0x0000004e314d7221 */ /* 0x000fc60000010000 */
        /* <DEDUP_REMOVED lines=36> */
.L_x_1784:
[----:B------:R-:W-:Y:S01]  /*59c0*/  UISETP.GT.AND UP0, UPT, UR18, UR17, UPT ;  /* 0x000000111200728c */ /* 0x000fe2000bf04270 */
[----:B------:R-:W-:Y:S01]  /*59d0*/  F2FP.SATFINITE.E4M3.F32.PACK_AB_MERGE_C R5, R54, R5, RZ ;  /* 0x000000053605723e */ /* 0x000fe200048070ff */
[----:B------:R-:W-:Y:S01]  /*59e0*/  UIADD3 UR6, UR11, 0x19c60, URZ ;  /* 0x00019c600b067890 */ /* 0x000fe2000fffe03f */
[----:B------:R-:W-:Y:S01]  /*59f0*/  F2FP.SATFINITE.E4M3.F32.PACK_AB_MERGE_C R11, R12, R11, RZ ;  /* 0x0000000b0c0b723e */ /* 0x000fe200048070ff */
[----:B------:R-:W-:Y:S01]  /*5a00*/  UIADD3 UR18, UR18, -0x1, URZ ;  /* 0xffffffff12127890 */ /* 0x000fe2000fffe03f */
[----:B------:R-:W-:Y:S01]  /*5a10*/  F2FP.SATFINITE.E4M3.F32.PACK_AB_MERGE_C R27, R30, R27, RZ ;  /* 0x0000001b1e1b723e */ /* 0x000fe200048070ff */
[----:B------:R-:W-:Y:S01]  /*5a20*/  UPRMT UR6, UR45, 0x654, UR6 ;  /* 0x000006542d067896 */ /* 0x000fe20008000006 */
[----:B------:R-:W-:Y:S01]  /*5a30*/  PLOP3.LUT P1, PT, PT, PT, UP0, 0x80, 0x0 ;  /* 0x000000000000781c */ /* 0x000fe20003f2f008 */
[----:B------:R-:W-:Y:S01]  /*5a40*/  UMOV UR20, UR37 ;  /* 0x0000002500147c82 */ /* 0x000fe20008000000 */
[----:B------:R-:W-:Y:S01]  /*5a50*/  F2FP.SATFINITE.E4M3.F32.PACK_AB_MERGE_C R15, R20, R15, RZ ;  /* 0x0000000f140f723e */ /* 0x000fe200048070ff */
[----:B------:R-:W-:Y:S01]  /*5a60*/  UMOV UR21, UR38 ;  /* 0x0000002600157c82 */ /* 0x000fe20008000000 */
[----:B------:R-:W-:Y:S01]  /*5a70*/  F2FP.SATFINITE.E4M3.F32.PACK_AB_MERGE_C R35, R38, R35, RZ ;  /* 0x000000232623723e */ /* 0x000fe200048070ff */
[-C--:B------:R-:W-:Y:S01]  /*5a80*/  FMUL.FTZ R88, R88, R6.reuse ;  /* 0x0000000658587220 */ /* 0x080fe20000410000 */
        /* <DEDUP_REMOVED lines=75> */
[----:B------:R-:W-:-:S02]  /*5f40*/  IMAD.MOV.U32 R6, RZ, RZ, R0 ;  /* 0x000000ffff067224 */ /* 0x000fc400078e0000 */
[----:B------:R-:W-:Y:S01]  /*5f50*/  IMAD.MOV.U32 R5, RZ, RZ, R2 ;  /* 0x000000ffff057224 */ /* 0x000fe200078e0002 */
[----:B------:R-:W-:Y:S06]  /*5f60*/  @P1 BRA `(.L_x_1785) ;  /* 0xffffffd800c01947 */ /* 0x000fec000383ffff */
.L_x_1774:
[----:B------:R-:W-:-:S13]  /*5f70*/  ISETP.LE.AND P1, PT, RZ, UR18, PT ;  /* 0x00000012ff007c0c */ /* 0x000fda000bf23270 */
[----:B------:R-:W-:Y:S05]  /*5f80*/  @!P1 BRA `(.L_x_1786) ;  /* 0x0000001800f09947 */ /* 0x000fea0003800000 */
[----:B------:R-:W-:Y:S01]  /*5f90*/  IMAD.MOV.U32 R7, RZ, RZ, R0 ;  /* 0x000000ffff077224 */ /* 0x000fe200078e0000 */
[----:B------:R-:W-:Y:S01]  /*5fa0*/  UMOV UR17, UR37 ;  /* 0x0000002500117c82 */ /* 0x000fe20008000000 */
[----:B------:R-:W-:Y:S01]  /*5fb0*/  IMAD.MOV.U32 R5, RZ, RZ, R2 ;  /* 0x000000ffff057224 */ /* 0x000fe200078e0002 */
[----:B------:R-:W-:-:S06]  /*5fc0*/  UMOV UR19, UR38 ;  /* 0x0000002600137c82 */ /* 0x000fcc0008000000 */
.L_x_1797:
[----:B------:R-:W-:-:S04]  /*5fd0*/  UIADD3 UR6, UR19, 0x1, URZ ;  /* 0x0000000113067890 */ /* 0x000fc8000fffe03f */
[----:B------:R-:W-:-:S04]  /*5fe0*/  UISETP.NE.AND UP0, UPT, UR6, 0x2, UPT ;  /* 0x000000020600788c */ /* 0x000fc8000bf05270 */
[----:B------:R-:W-:Y:S02]  /*5ff0*/  USEL UR37, URZ, 0x1, UP0 ;  /* 0x000000013f257887 */ /* 0x000fe40008000000 */
[----:B------:R-:W-:Y:S02]  /*6000*/  USEL UR38, UR6, URZ, UP0 ;  /* 0x0000003f06267287 */ /* 0x000fe40008000000 */
[----:B------:R-:W-:Y:S01]  /*6010*/  ULOP3.LUT UR37, UR17, UR37, URZ, 0x3c, !UPT ;  /* 0x0000002511257292 */ /* 0x000fe2000f8e3c3f */
[----:B------:R-:W-:Y:S11]  /*6020*/  @!P0 BRA `(.L_x_1787) ;  /* 0x0000000000048947 */ /* 0x000ff60003800000 */
[----:B------:R-:W-:Y:S01]  /*6030*/  BPT.TRAP 0x1 ;  /* 0x000000040000795c */ /* 0x000fe20000300000 */
.L_x_1787:
[----:B------:R-:W-:Y:S01]  /*6040*/  ULEA UR6, UR38, UR46, 0x3 ;  /* 0x0000002e26067291 */ /* 0x000fe2000f8e183f */
[----:B------:R-:W-:-:S05]  /*6050*/  IMAD.U32 R0, RZ, RZ, UR37 ;  /* 0x00000025ff007e24 */ /* 0x000fca000f8e00ff */
[----:B------:R-:W-:-:S04]  /*6060*/  SHF.L.U32 R0, R0, 0x1f, RZ ;  /* 0x0000001f00007819 */ /* 0x000fc800000006ff */
[----:B------:R0:W1:Y:S01]  /*6070*/  SYNCS.PHASECHK.TRANS64.TRYWAIT P1, [UR6+0x19c30], R0 ;  /* 0x019c3000ff0075a7 */ /* 0x0000620008020146 */
[----:B------:R-:W-:Y:S05]  /*6080*/  @!P0 BRA `(.L_x_1788) ;  /* 0x0000000000048947 */ /* 0x000fea0003800000 */
[----:B------:R-:W-:Y:S01]  /*6090*/  BPT.TRAP 0x1 ;  /* 0x000000040000795c */ /* 0x000fe20000300000 */
.L_x_1788:
[----:B-1----:R-:W-:Y:S05]  /*60a0*/  @P1 BRA `(.L_x_1789) ;  /* 0x0000000000081947 */ /* 0x002fea0003800000 */
[----:B------:R-:W1:Y:S02]  /*60b0*/  SYNCS.PHASECHK.TRANS64.TRYWAIT P1, [UR6+0x19c30], R0 ;  /* 0x019c3000ff0075a7 */ /* 0x000e640008020146 */
[----:B-1----:R-:W-:Y:S05]  /*60c0*/  @!P1 BRA `(.L_x_1790) ;  /* 0x0000008400e89947 */ /* 0x002fea0003800000 */
.L_x_1789:
        /* <DEDUP_REMOVED lines=17> */
.L_x_1791:
[----:B------:R-:W-:Y:S01]  /*61e0*/  ULEA UR11, UR19, UR46, 0x3 ;  /* 0x0000002e130b7291 */ /* 0x000fe2000f8e183f */
[----:B01----:R-:W-:-:S05]  /*61f0*/  IMAD.U32 R0, RZ, RZ, UR17 ;  /* 0x00000011ff007e24 */ /* 0x003fca000f8e00ff */
[----:B------:R-:W-:-:S04]  /*6200*/  SHF.L.U32 R0, R0, 0x1f, RZ ;  /* 0x0000001f00007819 */ /* 0x000fc800000006ff */
[----:B------:R0:W1:Y:S01]  /*6210*/  SYNCS.PHASECHK.TRANS64.TRYWAIT P1, [UR11+0x19c50], R0 ;  /* 0x019c5000ff0075a7 */ /* 0x000062000802014b */
[----:B------:R-:W-:Y:S05]  /*6220*/  @!P0 BRA `(.L_x_1792) ;  /* 0x0000000000048947 */ /* 0x000fea0003800000 */
[----:B------:R-:W-:Y:S01]  /*6230*/  BPT.TRAP 0x1 ;  /* 0x000000040000795c */ /* 0x000fe20000300000 */
.L_x_1792:
[----:B-1----:R-:W-:Y:S05]  /*6240*/  @P1 BRA `(.L_x_1793) ;  /* 0x0000000000081947 */ /* 0x002fea0003800000 */
[----:B------:R-:W1:Y:S02]  /*6250*/  SYNCS.PHASECHK.TRANS64.TRYWAIT P1, [UR11+0x19c50], R0 ;  /* 0x019c5000ff0075a7 */ /* 0x000e64000802014b */
[----:B-1----:R-:W-:Y:S05]  /*6260*/  @!P1 BRA `(.L_x_1794) ;  /* 0x0000008400989947 */ /* 0x002fea0003800000 */
.L_x_1793:
        /* <DEDUP_REMOVED lines=27> */
.L_x_1795:
[----:B------:R-:W-:Y:S01]  /*6420*/  FMNMX.FTZ R2, R26, R7, !PT ;  /* 0x000000071a027209 */ /* 0x000fe20007810000 */
[----:B------:R-:W-:Y:S01]  /*6430*/  IMAD.U32 R13, RZ, RZ, UR42 ;  /* 0x0000002aff0d7e24 */ /* 0x000fe2000f8e00ff */
        /* <DEDUP_REMOVED lines=75> */
[----:B------:R-:W-:Y:S02]  /*68f0*/  FADD.FTZ R6, -R0, R7 ;  /* 0x0000000700067221 */ /* 0x000fe40000010100 */
[----:B------:R-:W-:-:S01]  /*6900*/  FFMA.FTZ R7, R2, R13, -8 ;  /* 0xc100000002077423 */ /* 0x000fc2000001000d */
[----:B------:R-:W-:Y:S01]  /*6910*/  FADD.FTZ R5, -R2, R5 ;  /* 0x0000000502057221 */ /* 0x000fe20000010100 */
[----:B------:R-:W-:Y:S02]  /*6920*/  FMUL.FTZ R6, R6, UR42 ;  /* 0x0000002a06067c20 */ /* 0x000fe40008410000 */
[--C-:B------:R-:W-:Y:S01]  /*6930*/  FFMA.FTZ R9, R25, UR42, -R7.reuse ;  /* 0x0000002a19097c23 */ /* 0x100fe20008010807 */
[----:B------:R-:W-:-:S01]  /*6940*/  FFMA.FTZ R25, R45, UR42, -R7 ;  /* 0x0000002a2d197c23 */ /* 0x000fc20008010807 */
[--C-:B------:R-:W-:Y:S01]  /*6950*/  FFMA.FTZ R45, R65, UR42, -R7.reuse ;  /* 0x0000002a412d7c23 */ /* 0x100fe20008010807 */
[----:B------:R-:W-:Y:S02]  /*6960*/  IMAD.U32 R65, RZ, RZ, UR42 ;  /* 0x0000002aff417e24 */ /* 0x000fe4000f8e00ff */
[--C-:B------:R-:W-:Y:S01]  /*6970*/  FFMA.FTZ R11, R29, UR42, -R7.reuse ;  /* 0x0000002a1d0b7c23 */ /* 0x100fe20008010807 */
[----:B------:R-:W-:-:S01]  /*6980*/  FFMA.FTZ R29, R49, UR42, -R7 ;  /* 0x0000002a311d7c23 */ /* 0x000fc20008010807 */
[----:B------:R-:W-:Y:S01]  /*6990*/  FMUL.FTZ R5, R5, UR42 ;  /* 0x0000002a05057c20 */ /* 0x000fe20008410000 */
[----:B------:R-:W-:-:S01]  /*69a0*/  FFMA.FTZ R65, R0, R65, -8 ;  /* 0xc100000000417423 */ /* 0x000fc20000010041 */
[--C-:B------:R-:W-:Y:S01]  /*69b0*/  FFMA.FTZ R8, R24, UR42, -R7.reuse ;  /* 0x0000002a18087c23 */ /* 0x100fe20008010807 */
[----:B------:R-:W-:-:S01]  /*69c0*/  FFMA.FTZ R49, R69, UR42, -R7 ;  /* 0x0000002a45317c23 */ /* 0x000fc20008010807 */
        /* <DEDUP_REMOVED lines=25> */
[----:B------:R-:W-:-:S01]  /*6b60*/  FFMA.FTZ R47, R50, UR42, -R65 ;  /* 0x0000002a322f7c23 */ /* 0x000fc20008010841 */
[----:B------:R-:W-:Y:S01]  /*6b70*/  FFMA.FTZ R50, R51, UR42, -R65 ;  /* 0x0000002a33327c23 */ /* 0x000fe20008010841 */
[----:B------:R-:W-:-:S01]  /*6b80*/  FFMA.FTZ R20, R40, UR42, -R7 ;  /* 0x0000002a28147c23 */ /* 0x000fc20008010807 */
[--C-:B------:R-:W-:Y:S01]  /*6b90*/  FFMA.FTZ R51, R54, UR42, -R65.reuse ;  /* 0x0000002a36337c23 */ /* 0x100fe20008010841 */
[----:B------:R-:W-:-:S01]  /*6ba0*/  FFMA.FTZ R54, R55, UR42, -R65 ;  /* 0x0000002a37367c23 */ /* 0x000fc20008010841 */
[--C-:B------:R-:W-:Y:S01]  /*6bb0*/  FFMA.FTZ R55, R58, UR42, -R65.reuse ;  /* 0x0000002a3a377c23 */ /* 0x100fe20008010841 */
[----:B------:R-:W-:-:S01]  /*6bc0*/  FFMA.FTZ R58, R59, UR42, -R65 ;  /* 0x0000002a3b3a7c23 */ /* 0x000fc20008010841 */
[----:B------:R-:W2:Y:S01]  /*6bd0*/  MUFU.EX2 R9, R9 ;  /* 0x0000000900097308 */ /* 0x000ea20000000800 */
[----:B0-----:R-:W-:-:S01]  /*6be0*/  FFMA.FTZ R4, R5, R4, R8 ;  /* 0x0000000405047223 */ /* 0x001fc20000010008 */
[----:B------:R-:W-:Y:S01]  /*6bf0*/  FFMA.FTZ R21, R41, UR42, -R7 ;  /* 0x0000002a29157c23 */ /* 0x000fe20008010807 */
[----:B------:R-:W-:-:S01]  /*6c00*/  FFMA.FTZ R59, R62, UR42, -R65 ;  /* 0x0000002a3e3b7c23 */ /* 0x000fc20008010841 */
[--C-:B------:R-:W-:Y:S01]  /*6c10*/  FFMA.FTZ R62, R63, UR42, -R65.reuse ;  /* 0x0000002a3f3e7c23 */ /* 0x100fe20008010841 */
[----:B------:R-:W-:-:S01]  /*6c20*/  FFMA.FTZ R63, R66, UR42, -R65 ;  /* 0x0000002a423f7c23 */ /* 0x000fc20008010841 */
[--C-:B------:R-:W-:Y:S01]  /*6c30*/  FFMA.FTZ R24, R44, UR42, -R7.reuse ;  /* 0x0000002a2c187c23 */ /* 0x100fe20008010807 */
[----:B------:R-:W-:-:S01]  /*6c40*/  FFMA.FTZ R32, R52, UR42, -R7 ;  /* 0x0000002a34207c23 */ /* 0x000fc20008010807 */
[----:B------:R-:W0:Y:S01]  /*6c50*/  MUFU.EX2 R26, R26 ;  /* 0x0000001a001a7308 */ /* 0x000e220000000800 */
[----:B-1----:R-:W-:-:S01]  /*6c60*/  FFMA.FTZ R3, R6, R3, R69 ;  /* 0x0000000306037223 */ /* 0x002fc20000010045 */
[--C-:B------:R-:W-:Y:S01]  /*6c70*/  FFMA.FTZ R36, R56, UR42, -R7.reuse ;  /* 0x0000002a38247c23 */ /* 0x100fe20008010807 */
[----:B------:R-:W-:-:S01]  /*6c80*/  FFMA.FTZ R37, R57, UR42, -R7 ;  /* 0x0000002a39257c23 */ /* 0x000fc20008010807 */
[--C-:B------:R-:W-:Y:S01]  /*6c90*/  FFMA.FTZ R52, R72, UR42, -R7.reuse ;  /* 0x0000002a48347c23 */ /* 0x100fe20008010807 */
[----:B------:R-:W-:-:S01]  /*6ca0*/  FFMA.FTZ R40, R60, UR42, -R7 ;  /* 0x0000002a3c287c23 */ /* 0x000fc20008010807 */
[--C-:B------:R-:W-:Y:S01]  /*6cb0*/  FFMA.FTZ R41, R61, UR42, -R7.reuse ;  /* 0x0000002a3d297c23 */ /* 0x100fe20008010807 */
[----:B------:R-:W-:-:S01]  /*6cc0*/  FFMA.FTZ R44, R64, UR42, -R7 ;  /* 0x0000002a402c7c23 */ /* 0x000fc20008010807 */
[----:B------:R-:W1:Y:S01]  /*6cd0*/  MUFU.EX2 R10, R10 ;  /* 0x0000000a000a7308 */ /* 0x000e620000000800 */
[----:B--2---:R-:W-:-:S01]  /*6ce0*/  FADD.FTZ R73, R9, R4 ;  /* 0x0000000409497221 */ /* 0x004fc20000010000 */
[--C-:B------:R-:W-:Y:S01]  /*6cf0*/  FFMA.FTZ R56, R76, UR42, -R7.reuse ;  /* 0x0000002a4c387c23 */ /* 0x100fe20008010807 */
[----:B------:R-:W-:-:S01]  /*6d00*/  FFMA.FTZ R57, R77, UR42, -R7 ;  /* 0x0000002a4d397c23 */ /* 0x000fc20008010807 */
[--C-:B------:R-:W-:Y:S01]  /*6d10*/  FFMA.FTZ R60, R80, UR42, -R7.reuse ;  /* 0x0000002a503c7c23 */ /* 0x100fe20008010807 */
[----:B------:R-:W-:-:S01]  /*6d20*/  FFMA.FTZ R61, R81, UR42, -R7 ;  /* 0x0000002a513d7c23 */ /* 0x000fc20008010807 */
[--C-:B------:R-:W-:Y:S01]  /*6d30*/  FFMA.FTZ R64, R84, UR42, -R7.reuse ;  /* 0x0000002a54407c23 */ /* 0x100fe20008010807 */
[----:B------:R-:W-:-:S01]  /*6d40*/  FFMA.FTZ R7, R85, UR42, -R7 ;  /* 0x0000002a55077c23 */ /* 0x000fc20008010807 */
        /* <DEDUP_REMOVED lines=16> */
[--C-:B------:R-:W-:Y:S01]  /*6e50*/  FFMA.FTZ R66, R67, UR42, -R65.reuse ;  /* 0x0000002a43427c23 */ /* 0x100fe20008010841 */
[----:B------:R-:W-:-:S05]  /*6e60*/  FFMA.FTZ R67, R70, UR42, -R65 ;  /* 0x0000002a46437c23 */ /* 0x000fca0008010841 */
        /* <DEDUP_REMOVED lines=16> */
[----:B------:R-:W-:-:S06]  /*6f70*/  FFMA.FTZ R68, R71, UR42, -R65 ;  /* 0x0000002a47447c23 */ /* 0x000fcc0008010841 */
        /* <DEDUP_REMOVED lines=30> */
[----:B--2---:R-:W-:-:S01]  /*7160*/  FADD.FTZ R74, R36, R73 ;  /* 0x00000049244a7221 */ /* 0x004fc20000010000 */
[----:B------:R-:W-:-:S06]  /*7170*/  FFMA.FTZ R73, R79, UR42, -R65 ;  /* 0x0000002a4f497c23 */ /* 0x000fcc0008010841 */
        /* <DEDUP_REMOVED lines=66> */
.L_x_1796:
        /* <DEDUP_REMOVED lines=91> */
.L_x_1786:
[----:B------:R-:W-:Y:S06]  /*7b50*/  BAR.ARV 0x8, 0x200 ;  /* 0x0208000000007b1d */ /* 0x000fec0000002000 */
[----:B------:R-:W-:Y:S05]  /*7b60*/  @!P0 BRA `(.L_x_1798) ;  /* 0x0000000000048947 */ /* 0x000fea0003800000 */
[----:B------:R-:W-:Y:S01]  /*7b70*/  BPT.TRAP 0x1 ;  /* 0x000000040000795c */ /* 0x000fe20000300000 */
.L_x_1798:
[----:B------:R-:W-:Y:S01]  /*7b80*/  ULEA UR14, UR38, UR46, 0x3 ;  /* 0x0000002e260e7291 */ /* 0x000fe2000f8e183f */
[----:B------:R-:W-:-:S05]  /*7b90*/  IMAD.U32 R5, RZ, RZ, UR37 ;  /* 0x00000025ff057e24 */ /* 0x000fca000f8e00ff */
[----:B------:R-:W-:-:S04]  /*7ba0*/  SHF.L.U32 R5, R5, 0x1f, RZ ;  /* 0x0000001f05057819 */ /* 0x000fc800000006ff */
[----:B------:R0:W1:Y:S01]  /*7bb0*/  SYNCS.PHASECHK.TRANS64.TRYWAIT P1, [UR14+0x19c50], R5 ;  /* 0x019c5005ff0075a7 */ /* 0x000062000802014e */
[----:B------:R-:W-:Y:S05]  /*7bc0*/  @!P0 BRA `(.L_x_1799) ;  /* 0x0000000000048947 */ /* 0x000fea0003800000 */
[----:B------:R-:W-:Y:S01]  /*7bd0*/  BPT.TRAP 0x1 ;  /* 0x000000040000795c */ /* 0x000fe20000300000 */
.L_x_1799:
[----:B-1----:R-:W-:Y:S05]  /*7be0*/  @P1 BRA `(.L_x_1800) ;  /* 0x0000000000081947 */ /* 0x002fea0003800000 */
[----:B------:R-:W1:Y:S02]  /*7bf0*/  SYNCS.PHASECHK.TRANS64.TRYWAIT P1, [UR14+0x19c50], R5 ;  /* 0x019c5005ff0075a7 */ /* 0x000e64000802014e */
[----:B-1----:R-:W-:Y:S05]  /*7c00*/  @!P1 BRA `(.L_x_1801) ;  /* 0x0000006c00489947 */ /* 0x002fea0003800000 */
.L_x_1800:
        /* <DEDUP_REMOVED lines=27> */
[----:B------:R-:W-:-:S04]  /*7dc0*/  IMAD.U32 R6, RZ, RZ, UR4 ;  /* 0x00000004ff067e24 */ /* 0x000fc8000f8e00ff */
        /* <DEDUP_REMOVED lines=54> */
.L_x_1802:
        /* <DEDUP_REMOVED lines=58> */
.L_x_1766:
        /* <DEDUP_REMOVED lines=11> */
[----:B------:R-:W1:Y:S01]  /*8580*/  S2R R37, SR_SWINHI ;  /* 0x0000000000257919 */ /* 0x000e620000002f00 */
        /* <DEDUP_REMOVED lines=13> */
[----:B------:R-:W-:Y:S01]  /*8660*/  F2FP.BF16.F32.PACK_AB R25, R110, R25 ;  /* 0x000000196e19723e */ /* 0x000fe200000010ff */
[----:B0-----:R-:W-:Y:S01]  /*8670*/  IMAD.SHL.U32 R2, R38, 0x4, RZ ;  /* 0x0000000426027824 */ /* 0x001fe200078e00ff */
[----:B------:R-:W-:Y:S02]  /*8680*/  F2FP.BF16.F32.PACK_AB R11, R126, R11 ;  /* 0x0000000b7e0b723e */ /* 0x000fe400000010ff */
        /* <DEDUP_REMOVED lines=10> */
[----:B------:R-:W-:Y:S01]  /*8730*/  F2FP.BF16.F32.PACK_AB R20, R119, R20 ;  /* 0x000000147714723e */ /* 0x000fe200000010ff */
[----:B------:R-:W-:Y:S01]  /*8740*/  USHF.R.S32.HI UR13, URZ, 0x1f, UR40 ;  /* 0x0000001f3f0d7899 */ /* 0x000fe20008011428 */
[----:B------:R-:W-:Y:S01]  /*8750*/  BAR.SYNC.DEFER_BLOCKING 0x1, 0x180 ;  /* 0x0046000000007b1d */ /* 0x000fe20000010000 */
[----:B------:R-:W-:-:S05]  /*8760*/  IADD3 R4, P0, R2, UR6, RZ ;  /* 0x0000000602047c10 */ /* 0x000fca000ff1e0ff */
[----:B------:R-:W-:Y:S01]  /*8770*/  IMAD.X R5, RZ, RZ, UR7, P0 ;  /* 0x00000007ff057e24 */ /* 0x000fe200080e06ff */
[----:B------:R-:W-:-:S04]  /*8780*/  ULDC.64 UR10, c[0x0][0xb98] ;  /* 0x0002e600000a7ab9 */ /* 0x000fc80000000a00 */
[----:B------:R0:W2:Y:S01]  /*8790*/  LDG.E.CONSTANT R2, desc[UR50][R4.64] ;  /* 0x0000003204027981 */ /* 0x0000a2000c1e9900 */
[----:B------:R-:W-:Y:S02]  /*87a0*/  UIMAD UR5, UR12, UR8, URZ ;  /* 0x000000080c0572a4 */ /* 0x000fe4000f8e023f */
[----:B------:R-:W-:Y:S02]  /*87b0*/  UIMAD.WIDE.U32 UR6, UR41, UR8, URZ ;  /* 0x00000008290672a5 */ /* 0x000fe4000f8e003f */
[----:B------:R-:W-:Y:S02]  /*87c0*/  UIMAD UR5, UR41, UR9, UR5 ;  /* 0x00000009290572a4 */ /* 0x000fe4000f8e0205 */
[----:B------:R-:W-:Y:S02]  /*87d0*/  UIMAD UR8, UR13, UR10, URZ ;  /* 0x0000000a0d0872a4 */ /* 0x000fe4000f8e023f */
[----:B------:R-:W-:Y:S01]  /*87e0*/  UIADD3 UR7, UR7, UR5, URZ ;  /* 0x0000000507077290 */ /* 0x000fe2000fffe03f */
[----:B0-----:R-:W-:Y:S01]  /*87f0*/  LOP3.LUT P0, R5, R38, 0x3, RZ, 0xc0, !PT ;  /* 0x0000000326057812 */ /* 0x001fe2000780c0ff */
[----:B------:R-:W-:Y:S01]  /*8800*/  UIMAD UR8, UR40, UR11, UR8 ;  /* 0x0000000b280872a4 */ /* 0x000fe2000f8e0208 */
[----:B------:R-:W-:-:S02]  /*8810*/  MOV R38, R0 ;  /* 0x0000000000267202 */ /* 0x000fc40000000f00 */
[----:B-1----:R-:W-:Y:S01]  /*8820*/  MOV R39, R37 ;  /* 0x0000002500277202 */ /* 0x002fe20000000f00 */
[----:B------:R-:W-:Y:S01]  /*8830*/  UIMAD.WIDE.U32 UR6, UR40, UR10, UR6 ;  /* 0x0000000a280672a5 */ /* 0x000fe2000f8e0006 */
[----:B------:R-:W-:Y:S01]  /*8840*/  ISETP.EQ.OR P0, PT, R5, 0x3, !P0 ;  /* 0x000000030500780c */ /* 0x000fe20004702670 */
[----:B------:R-:W-:Y:S01]  /*8850*/  IMAD R5, R152, 0x20, R18 ;  /* 0x0000002098057824 */ /* 0x000fe200078e0212 */
[----:B------:R-:W-:Y:S01]  /*8860*/  F2FP.BF16.F32.PACK_AB R4, R111, R26 ;  /* 0x0000001a6f04723e */ /* 0x000fe200000010ff */
[----:B------:R-:W-:Y:S01]  /*8870*/  ULDC UR5, c[0x0][0xa88] ;  /* 0x0002a20000057ab9 */ /* 0x000fe20000000800 */
[----:B------:R-:W-:Y:S01]  /*8880*/  SEL R47, R27, R28, P0 ;  /* 0x0000001c1b2f7207 */ /* 0x000fe20000000000 */
[----:B------:R-:W-:Y:S01]  /*8890*/  ULDC.64 UR10, c[0x0][0xaf0] ;  /* 0x0002bc00000a7ab9 */ /* 0x000fe20000000a00 */
[----:B------:R-:W-:Y:S01]  /*88a0*/  SEL R33, R28, R27, P0 ;  /* 0x0000001b1c217207 */ /* 0x000fe20000000000 */
[----:B------:R-:W-:Y:S01]  /*88b0*/  IMAD.WIDE R26, R156, 0x2, R38 ;  /* 0x000000029c1a7825 */ /* 0x000fe200078e0226 */
[----:B------:R-:W-:-:S02]  /*88c0*/  SEL R53, R9, R10, P0 ;  /* 0x0000000a09357207 */ /* 0x000fc40000000000 */
[----:B------:R-:W-:Y:S01]  /*88d0*/  SEL R55, R10, R9, P0 ;  /* 0x000000090a377207 */ /* 0x000fe20000000000 */
[----:B------:R-:W-:Y:S01]  /*88e0*/  IMAD.WIDE R38, R5, 0x2, R38 ;  /* 0x0000000205267825 */ /* 0x000fe200078e0226 */
[----:B------:R-:W-:Y:S02]  /*88f0*/  IADD3 R9, P1, R26, 0x6020, RZ ;  /* 0x000060201a097810 */ /* 0x000fe40007f3e0ff */
[----:B------:R-:W-:Y:S02]  /*8900*/  SEL R41, R35, R36, P0 ;  /* 0x0000002423297207 */ /* 0x000fe40000000000 */
[----:B------:R-:W-:Y:S02]  /*8910*/  SEL R43, R36, R35, P0 ;  /* 0x00000023242b7207 */ /* 0x000fe40000000000 */
[----:B------:R-:W-:Y:S02]  /*8920*/  SEL R51, R13, R14, P0 ;  /* 0x0000000e0d337207 */ /* 0x000fe40000000000 */
[----:B------:R-:W-:-:S02]  /*8930*/  SEL R35, R14, R13, P0 ;  /* 0x0000000d0e237207 */ /* 0x000fc40000000000 */
[----:B------:R-:W-:Y:S02]  /*8940*/  LOP3.LUT R14, R9, 0x180, RZ, 0xc0, !PT ;  /* 0x00000180090e7812 */ /* 0x000fe400078ec0ff */
[----:B------:R-:W-:Y:S02]  /*8950*/  SEL R45, R31, R32, P0 ;  /* 0x000000201f2d7207 */ /* 0x000fe40000000000 */
[----:B------:R-:W-:Y:S02]  /*8960*/  SHF.R.U64 R14, R14, 0x3, RZ ;  /* 0x000000030e0e7819 */ /* 0x000fe400000012ff */
[----:B------:R-:W-:Y:S02]  /*8970*/  SEL R32, R32, R31, P0 ;  /* 0x0000001f20207207 */ /* 0x000fe40000000000 */
[----:B------:R-:W-:Y:S02]  /*8980*/  LOP3.LUT R14, R14, R9, RZ, 0x3c, !PT ;  /* 0x000000090e0e7212 */ /* 0x000fe400078e3cff */
[----:B------:R-:W0:Y:S01]  /*8990*/  LDC R9, c[0x0][0xbe8] ;  /* 0x0002fa00ff097b82 */ /* 0x000e220000000800 */
[----:B------:R-:W-:-:S02]  /*89a0*/  IADD3 R31, P2, R26, 0x6000, RZ ;  /* 0x000060001a1f7810 */ /* 0x000fc40007f5e0ff */
[----:B------:R-:W-:Y:S02]  /*89b0*/  SEL R59, R29, R30, P0 ;  /* 0x0000001e1d3b7207 */ /* 0x000fe40000000000 */
[----:B------:R-:W-:Y:S02]  /*89c0*/  SEL R61, R30, R29, P0 ;  /* 0x0000001d1e3d7207 */ /* 0x000fe40000000000 */
[----:B------:R-:W-:Y:S02]  /*89d0*/  IADD3 R29, P3, R26, 0x3020, RZ ;  /* 0x000030201a1d7810 */ /* 0x000fe40007f7e0ff */
[----:B------:R-:W-:Y:S02]  /*89e0*/  SEL R63, R25, R4, P0 ;  /* 0x00000004193f7207 */ /* 0x000fe40000000000 */
[----:B------:R-:W-:Y:S01]  /*89f0*/  SEL R65, R4, R25, P0 ;  /* 0x0000001904417207 */ /* 0x000fe20000000000 */
[--C-:B------:R-:W-:Y:S01]  /*8a00*/  IMAD.X R25, RZ, RZ, R27.reuse, P2 ;  /* 0x000000ffff197224 */ /* 0x100fe200010e061b */
[----:B------:R-:W-:Y:S01]  /*8a10*/  SEL R71, R11, R12, P0 ;  /* 0x0000000c0b477207 */ /* 0x000fe20000000000 */
[----:B------:R-:W-:Y:S01]  /*8a20*/  IMAD.X R13, RZ, RZ, R27, P3 ;  /* 0x000000ffff0d7224 */ /* 0x000fe200018e061b */
[----:B------:R-:W-:-:S02]  /*8a30*/  SEL R73, R12, R11, P0 ;  /* 0x0000000b0c497207 */ /* 0x000fc40000000000 */
[----:B------:R-:W-:Y:S02]  /*8a40*/  LOP3.LUT R12, R31, 0x180, RZ, 0xc0, !PT ;  /* 0x000001801f0c7812 */ /* 0x000fe400078ec0ff */
[----:B------:R-:W-:Y:S02]  /*8a50*/  LOP3.LUT R10, R29, 0x180, RZ, 0xc0, !PT ;  /* 0x000001801d0a7812 */ /* 0x000fe400078ec0ff */
[----:B------:R-:W-:Y:S02]  /*8a60*/  SHF.R.U64 R12, R12, 0x3, RZ ;  /* 0x000000030c0c7819 */ /* 0x000fe400000012ff */
[----:B------:R-:W-:Y:S02]  /*8a70*/  SHF.R.U64 R10, R10, 0x3, RZ ;  /* 0x000000030a0a7819 */ /* 0x000fe400000012ff */
[----:B0-----:R-:W-:Y:S02]  /*8a80*/  ISETP.NE.AND P2, PT, R9, 0x1, PT ;  /* 0x000000010900780c */ /* 0x001fe40003f45270 */
[----:B------:R-:W-:-:S02]  /*8a90*/  IADD3 R79, P6, R38, 0x7800, RZ ;  /* 0x00007800264f7810 */ /* 0x000fc40007fde0ff */
[----:B------:R-:W-:Y:S02]  /*8aa0*/  SEL R49, R21, R24, P0 ;  /* 0x0000001815317207 */ /* 0x000fe40000000000 */
[----:B------:R-:W-:Y:S02]  /*8ab0*/  SEL R34, R24, R21, P0 ;  /* 0x0000001518227207 */ /* 0x000fe40000000000 */
[----:B------:R-:W-:Y:S02]  /*8ac0*/  LOP3.LUT R24, R12, R31, RZ, 0x3c, !PT ;  /* 0x0000001f0c187212 */ /* 0x000fe400078e3cff */
[----:B------:R-:W-:Y:S02]  /*8ad0*/  LOP3.LUT R12, R10, R29, RZ, 0x3c, !PT ;  /* 0x0000001d0a0c7212 */ /* 0x000fe400078e3cff */
[----:B------:R-:W-:Y:S01]  /*8ae0*/  LOP3.LUT R10, R79, 0x180, RZ, 0xc0, !PT ;  /* 0x000001804f0a7812 */ /* 0x000fe200078ec0ff */
[----:B------:R-:W0:Y:S01]  /*8af0*/  @P2 LDC R42, c[0x0][0xbec] ;  /* 0x0002fb00ff2a2b82 */ /* 0x000e220000000800 */
[----:B------:R-:W-:-:S02]  /*8b00*/  IADD3 R21, P4, R26, 0x3000, RZ ;  /* 0x000030001a157810 */ /* 0x000fc40007f9e0ff */
[----:B------:R-:W-:Y:S02]  /*8b10*/  SHF.R.U64 R10, R10, 0x3, RZ ;  /* 0x000000030a0a7819 */ /* 0x000fe400000012ff */
[----:B------:R-:W-:Y:S02]  /*8b20*/  SEL R75, R7, R6, P0 ;  /* 0x00000006074b7207 */ /* 0x000fe40000000000 */
[----:B------:R-:W-:Y:S02]  /*8b30*/  LOP3.LUT R10, R10, R79, RZ, 0x3c, !PT ;  /* 0x0000004f0a0a7212 */ /* 0x000fe400078e3cff */
[----:B------:R-:W1:Y:S01]  /*8b40*/  @P2 LDC R79, c[0x0][0xbf0] ;  /* 0x0002fc00ff4f2b82 */ /* 0x000e620000000800 */
[----:B------:R-:W-:Y:S01]  /*8b50*/  SEL R77, R6, R7, P0 ;  /* 0x00000007064d7207 */ /* 0x000fe20000000000 */
[----:B------:R-:W-:Y:S01]  /*8b60*/  IMAD.X R7, RZ, RZ, R27, P4 ;  /* 0x000000ffff077224 */ /* 0x000fe200020e061b */
[----:B------:R-:W-:Y:S02]  /*8b70*/  LOP3.LUT R6, R21, 0x180, RZ, 0xc0, !PT ;  /* 0x0000018015067812 */ /* 0x000fe400078ec0ff */
[----:B------:R-:W-:Y:S01]  /*8b80*/  MOV R68, R12 ;  /* 0x0000000c00447202 */ /* 0x000fe20000000f00 */
[----:B------:R-:W-:Y:S01]  /*8b90*/  VIADD R13, R17, UR43 ;  /* 0x0000002b110d7c36 */ /* 0x000fe20008000000 */
[----:B------:R-:W-:-:S02]  /*8ba0*/  SHF.R.U64 R6, R6, 0x3, RZ ;  /* 0x0000000306067819 */ /* 0x000fc400000012ff */
[----:B------:R-:W-:Y:S02]  /*8bb0*/  LOP3.LUT R5, R26, 0x180, RZ, 0xc0, !PT ;  /* 0x000001801a057812 */ /* 0x000fe400078ec0ff */
[----:B------:R-:W-:Y:S02]  /*8bc0*/  LOP3.LUT R6, R6, R21, RZ, 0x3c, !PT ;  /* 0x0000001506067212 */ /* 0x000fe400078e3cff */
[----:B------:R-:W-:Y:S02]  /*8bd0*/  IADD3 R11, P5, R26, 0x20, RZ ;  /* 0x000000201a0b7810 */ /* 0x000fe40007fbe0ff */
[----:B------:R-:W-:Y:S02]  /*8be0*/  SEL R67, R15, R20, P0 ;  /* 0x000000140f437207 */ /* 0x000fe40000000000 */
[----:B------:R-:W-:Y:S01]  /*8bf0*/  SEL R69, R20, R15, P0 ;  /* 0x0000000f14457207 */ /* 0x000fe20000000000 */
[----:B------:R-:W-:Y:S01]  /*8c00*/  IMAD.X R15, RZ, RZ, R27, P1 ;  /* 0x000000ffff0f7224 */ /* 0x000fe200008e061b */
[----:B------:R-:W-:Y:S01]  /*8c10*/  MOV R58, R6 ;  /* 0x00000006003a7202 */ /* 0x000fe20000000f00 */
[----:B0-----:R-:W-:Y:S01]  /*8c20*/  @P2 IMAD.HI.U32 R6, R13, R42, RZ ;  /* 0x0000002a0d062227 */ /* 0x001fe200078e00ff */
[----:B------:R-:W-:-:S02]  /*8c30*/  IADD3 R37, P1, R38, 0x1800, RZ ;  /* 0x0000180026257810 */ /* 0x000fc40007f3e0ff */
[----:B------:R-:W-:Y:S01]  /*8c40*/  SHF.R.U64 R5, R5, 0x3, RZ ;  /* 0x0000000305057819 */ /* 0x000fe200000012ff */
[----:B------:R-:W-:Y:S01]  /*8c50*/  IMAD.MOV.U32 R7, RZ, RZ, R13 ;  /* 0x000000ffff077224 */ /* 0x000fe200078e000d */
[----:B------:R-:W-:Y:S02]  /*8c60*/  LOP3.LUT R4, R11, 0x180, RZ, 0xc0, !PT ;  /* 0x000001800b047812 */ /* 0x000fe400078ec0ff */
[----:B------:R-:W-:Y:S02]  /*8c70*/  LOP3.LUT R36, R37, 0x180, RZ, 0xc0, !PT ;  /* 0x0000018025247812 */ /* 0x000fe400078ec0ff */
[----:B------:R-:W-:Y:S01]  /*8c80*/  LOP3.LUT R26, R5, R26, RZ, 0x3c, !PT ;  /* 0x0000001a051a7212 */ /* 0x000fe200078e3cff */
[----:B------:R-:W-:Y:S01]  /*8c90*/  IMAD.X R5, RZ, RZ, R27, P5 ;  /* 0x000000ffff057224 */ /* 0x000fe200028e061b */
[----:B------:R-:W-:Y:S02]  /*8ca0*/  SHF.R.U64 R4, R4, 0x3, RZ ;  /* 0x0000000304047819 */ /* 0x000fe400000012ff */
[----:B-1----:R-:W-:-:S02]  /*8cb0*/  @P2 SHF.R.U32.HI R7, RZ, R79, R6 ;  /* 0x0000004fff072219 */ /* 0x002fc40000011606 */
[----:B------:R-:W-:Y:S01]  /*8cc0*/  MOV R64, R14 ;  /* 0x0000000e00407202 */ /* 0x000fe20000000f00 */
[----:B------:R-:W-:Y:S01]  /*8cd0*/  IMAD.U32 R15, RZ, RZ, UR8 ;  /* 0x00000008ff0f7e24 */ /* 0x000fe2000f8e00ff */
[----:B------:R-:W-:Y:S01]  /*8ce0*/  SEL R57, R94, R95, P0 ;  /* 0x0000005f5e397207 */ /* 0x000fe20000000000 */
[----:B------:R-:W-:Y:S01]  /*8cf0*/  ULDC.64 UR8, c[0x0][0xae8] ;  /* 0x0002ba0000087ab9 */ /* 0x000fe20000000a00 */
[----:B------:R-:W-:Y:S02]  /*8d00*/  SEL R95, R95, R94, P0 ;  /* 0x0000005e5f5f7207 */ /* 0x000fe40000000000 */
[----:B------:R-:W-:Y:S02]  /*8d10*/  SHF.R.U64 R36, R36, 0x3, RZ ;  /* 0x0000000324247819 */ /* 0x000fe400000012ff */
[----:B------:R-:W-:Y:S02]  /*8d20*/  LOP3.LUT R4, R4, R11, RZ, 0x3c, !PT ;  /* 0x0000000b04047212 */ /* 0x000fe400078e3cff */
[----:B------:R-:W-:Y:S01]  /*8d30*/  MOV R40, R26 ;  /* 0x0000001a00287202 */ /* 0x000fe20000000f00 */
[----:B------:R-:W-:Y:S01]  /*8d40*/  IMAD.MOV R26, RZ, RZ, -R7 ;  /* 0x000000ffff1a7224 */ /* 0x000fe200078e0a07 */
[----:B------:R-:W-:Y:S01]  /*8d50*/  LOP3.LUT R36, R36, R37, RZ, 0x3c, !PT ;  /* 0x0000002524247212 */ /* 0x000fe200078e3cff */
[----:B------:R-:W-:Y:S01]  /*8d60*/  IMAD.X R37, RZ, RZ, R39, P1 ;  /* 0x000000ffff257224 */ /* 0x000fe200008e0627 */
[----:B------:R-:W-:-:S02]  /*8d70*/  MOV R66, R24 ;  /* 0x0000001800427202 */ /* 0x000fc40000000f00 */
[----:B------:R-:W-:Y:S01]  /*8d80*/  MOV R70, R4 ;  /* 0x0000000400467202 */ /* 0x000fe20000000f00 */
[----:B------:R-:W-:Y:S01]  /*8d90*/  IMAD R5, R9, R26, R13 ;  /* 0x0000001a09057224 */ /* 0x000fe200078e020d */
[----:B------:R-:W-:Y:S02]  /*8da0*/  SHF.R.S32.HI R4, RZ, 0x1f, R7 ;  /* 0x0000001fff047819 */ /* 0x000fe40000011407 */
[----:B------:R-:W-:Y:S02]  /*8db0*/  IADD3 R12, P1, R7, UR6, RZ ;  /* 0x00000006070c7c10 */ /* 0x000fe4000ff3e0ff */
[----:B------:R-:W-:Y:S02]  /*8dc0*/  IADD3 R29, P4, R38, 0x4800, RZ ;  /* 0x00004800261d7810 */ /* 0x000fe40007f9e0ff */
[----:B------:R-:W-:Y:S01]  /*8dd0*/  IADD3.X R13, R4, UR7, R15, P1, !PT ;  /* 0x00000007040d7c10 */ /* 0x000fe20008ffe40f */
[----:B------:R-:W-:Y:S01]  /*8de0*/  ULDC.64 UR6, c[0x0][0xb88] ;  /* 0x0002e20000067ab9 */ /* 0x000fe20000000a00 */
[----:B------:R-:W-:-:S02]  /*8df0*/  SHF.R.S32.HI R4, RZ, 0x1f, R5 ;  /* 0x0000001fff047819 */ /* 0x000fc40000011405 */
[----:B------:R-:W-:Y:S01]  /*8e00*/  IADD3 R31, P3, R38, 0x3000, RZ ;  /* 0x00003000261f7810 */ /* 0x000fe20007f7e0ff */
[----:B------:R-:W-:Y:S01]  /*8e10*/  IMAD.WIDE.U32 R12, R5, UR6, R12 ;  /* 0x00000006050c7c25 */ /* 0x000fe2000f8e000c */
[----:B------:R-:W-:Y:S02]  /*8e20*/  LOP3.LUT R28, R29, 0x180, RZ, 0xc0, !PT ;  /* 0x000001801d1c7812 */ /* 0x000fe400078ec0ff */
[----:B------:R-:W-:Y:S01]  /*8e30*/  LOP3.LUT R30, R31, 0x180, RZ, 0xc0, !PT ;  /* 0x000001801f1e7812 */ /* 0x000fe200078ec0ff */
[----:B------:R-:W-:Y:S01]  /*8e40*/  IMAD R4, R4, UR6, RZ ;  /* 0x0000000604047c24 */ /* 0x000fe2000f8e02ff */
[----:B------:R-:W-:Y:S02]  /*8e50*/  SHF.R.U64 R28, R28, 0x3, RZ ;  /* 0x000000031c1c7819 */ /* 0x000fe400000012ff */
[----:B------:R-:W-:Y:S01]  /*8e60*/  SHF.R.U64 R30, R30, 0x3, RZ ;  /* 0x000000031e1e7819 */ /* 0x000fe200000012ff */
[----:B------:R-:W-:Y:S01]  /*8e70*/  IMAD R25, R5, UR7, R4 ;  /* 0x0000000705197c24 */ /* 0x000fe2000f8e0204 */
[----:B------:R-:W-:Y:S01]  /*8e80*/  LOP3.LUT R28, R28, R29, RZ, 0x3c, !PT ;  /* 0x0000001d1c1c7212 */ /* 0x000fe200078e3cff */
[----:B------:R-:W-:Y:S01]  /*8e90*/  ULDC.64 UR6, c[0x0][0xb50] ;  /* 0x0002d40000067ab9 */ /* 0x000fe20000000a00 */
[----:B------:R-:W-:Y:S01]  /*8ea0*/  IMAD.X R29, RZ, RZ, R39, P4 ;  /* 0x000000ffff1d7224 */ /* 0x000fe200020e0627 */
[----:B------:R-:W-:Y:S01]  /*8eb0*/  LOP3.LUT P1, RZ, R153, 0x3, RZ, 0xc0, !PT ;  /* 0x0000000399ff7812 */ /* 0x000fe2000782c0ff */
[----:B------:R-:W-:Y:S01]  /*8ec0*/  IMAD.IADD R13, R13, 0x1, R25 ;  /* 0x000000010d0d7824 */ /* 0x000fe200078e0219 */
[----:B------:R-:W-:Y:S01]  /*8ed0*/  LOP3.LUT R30, R30, R31, RZ, 0x3c, !PT ;  /* 0x0000001f1e1e7212 */ /* 0x000fe200078e3cff */
[----:B------:R-:W-:Y:S01]  /*8ee0*/  IMAD.X R31, RZ, RZ, R39, P3 ;  /* 0x000000ffff1f7224 */ /* 0x000fe200018e0627 */
[----:B------:R-:W-:-:S02]  /*8ef0*/  IADD3 R21, P5, R38, 0x6000, RZ ;  /* 0x0000600026157810 */ /* 0x000fc40007fbe0ff */
[----:B------:R-:W-:Y:S02]  /*8f00*/  LOP3.LUT R11, R38, 0x180, RZ, 0xc0, !PT ;  /* 0x00000180260b7812 */ /* 0x000fe400078ec0ff */
[----:B------:R-:W-:Y:S02]  /*8f10*/  LOP3.LUT R20, R21, 0x180, RZ, 0xc0, !PT ;  /* 0x0000018015147812 */ /* 0x000fe400078ec0ff */
[----:B------:R-:W-:Y:S02]  /*8f20*/  SHF.R.U64 R11, R11, 0x3, RZ ;  /* 0x000000030b0b7819 */ /* 0x000fe400000012ff */
[----:B------:R-:W-:Y:S02]  /*8f30*/  SHF.R.U64 R20, R20, 0x3, RZ ;  /* 0x0000000314147819 */ /* 0x000fe400000012ff */
[----:B------:R-:W-:Y:S01]  /*8f40*/  LOP3.LUT R38, R11, R38, RZ, 0x3c, !PT ;  /* 0x000000260b267212 */ /* 0x000fe200078e3cff */
[--C-:B------:R-:W-:Y:S01]  /*8f50*/  IMAD.X R11, RZ, RZ, R39.reuse, P6 ;  /* 0x000000ffff0b7224 */ /* 0x100fe200030e0627 */
[----:B------:R-:W-:Y:S01]  /*8f60*/  LOP3.LUT R20, R20, R21, RZ, 0x3c, !PT ;  /* 0x0000001514147212 */ /* 0x000fe200078e3cff */
[----:B------:R-:W-:-:S02]  /*8f70*/  IMAD.X R21, RZ, RZ, R39, P5 ;  /* 0x000000ffff157224 */ /* 0x000fc400028e0627 */
[----:B------:R-:W-:Y:S01]  /*8f80*/  VIADD R0, R0, 0x19c20 ;  /* 0x00019c2000007836 */ /* 0x000fe20000000000 */
        /* <DEDUP_REMOVED lines=12> */
[----:B------:R0:W2:Y:S01]  /*9050*/  SHFL.IDX PT, R26, R33, R14, 0x1c1f ;  /* 0x001c1f0e211a7589 */ /* 0x0000a200000e0000 */
[----:B-1----:R-:W-:Y:S02]  /*9060*/  SEL R5, R57, R24, P0 ;  /* 0x0000001839057207 */ /* 0x002fe40000000000 */
[----:B------:R-:W-:Y:S01]  /*9070*/  SEL R7, R24, R57, P0 ;  /* 0x0000003918077207 */ /* 0x000fe20000000000 */
[----:B------:R-:W-:Y:S04]  /*9080*/  SHFL.IDX PT, R48, R61, R14, 0x1c1f ;  /* 0x001c1f0e3d307589 */ /* 0x000fe800000e0000 */
[----:B------:R-:W1:Y:S01]  /*9090*/  SHFL.IDX PT, R50, R65, R14, 0x1c1f ;  /* 0x001c1f0e41327589 */ /* 0x000e6200000e0000 */
[----:B0-----:R-:W-:-:S03]  /*90a0*/  LEA R33, P4, R12, UR6, 0x2 ;  /* 0x000000060c217c11 */ /* 0x001fc6000f8810ff */
[----:B------:R-:W-:Y:S04]  /*90b0*/  SHFL.IDX PT, R49, R49, R2, 0x1c1f ;  /* 0x001c1f0231317589 */ /* 0x000fe800000e0000 */
[----:B------:R-:W0:Y:S04]  /*90c0*/  SHFL.IDX PT, R34, R34, R14, 0x1c1f ;  /* 0x001c1f0e22227589 */ /* 0x000e2800000e0000 */
[----:B------:R-:W-:Y:S04]  /*90d0*/  SHFL.IDX PT, R51, R51, R2, 0x1c1f ;  /* 0x001c1f0233337589 */ /* 0x000fe800000e0000 */
[----:B------:R-:W-:Y:S01]  /*90e0*/  SHFL.IDX PT, R67, R67, R2, 0x1c1f ;  /* 0x001c1f0243437589 */ /* 0x000fe200000e0000 */
[----:B--2---:R-:W-:-:S02]  /*90f0*/  SEL R24, R47, R26, P0 ;  /* 0x0000001a2f187207 */ /* 0x004fc40000000000 */
[----:B------:R-:W-:Y:S01]  /*9100*/  SEL R26, R26, R47, P0 ;  /* 0x0000002f1a1a7207 */ /* 0x000fe20000000000 */
[----:B------:R2:W3:Y:S04]  /*9110*/  SHFL.IDX PT, R42, R35, R14, 0x1c1f ;  /* 0x001c1f0e232a7589 */ /* 0x0004e800000e0000 */
[----:B------:R-:W4:Y:S01]  /*9120*/  SHFL.IDX PT, R52, R69, R14, 0x1c1f ;  /* 0x001c1f0e45347589 */ /* 0x000f2200000e0000 */
[----:B-1----:R-:W-:Y:S02]  /*9130*/  SEL R25, R27, R50, P0 ;  /* 0x000000321b197207 */ /* 0x002fe40000000000 */
[----:B------:R-:W-:Y:S01]  /*9140*/  SEL R27, R50, R27, P0 ;  /* 0x0000001b321b7207 */ /* 0x000fe20000000000 */
[----:B------:R-:W-:Y:S01]  /*9150*/  SHFL.IDX PT, R53, R53, R2, 0x1c1f ;  /* 0x001c1f0235357589 */ /* 0x000fe200000e0000 */
[----:B--2---:R-:W-:-:S03]  /*9160*/  VIADD R35, R155, UR43 ;  /* 0x0000002b9b237c36 */ /* 0x004fc60008000000 */
[----:B------:R-:W-:Y:S01]  /*9170*/  SHFL.IDX PT, R71, R71, R2, 0x1c1f ;  /* 0x001c1f0247477589 */ /* 0x000fe200000e0000 */
[----:B------:R-:W-:-:S03]  /*9180*/  VIADD R15, R35, 0x8 ;  /* 0x00000008230f7836 */ /* 0x000fc60000000000 */
[----:B------:R-:W1:Y:S04]  /*9190*/  SHFL.IDX PT, R46, R55, R14, 0x1c1f ;  /* 0x001c1f0e372e7589 */ /* 0x000e6800000e0000 */
[----:B------:R-:W2:Y:S04]  /*91a0*/  SHFL.IDX PT, R54, R73, R14, 0x1c1f ;  /* 0x001c1f0e49367589 */ /* 0x000ea800000e0000 */
[----:B------:R0:W-:Y:S04]  /*91b0*/  SHFL.IDX PT, R75, R75, R2, 0x1c1f ;  /* 0x001c1f024b4b7589 */ /* 0x0001e800000e0000 */
[----:B------:R3:W2:Y:S04]  /*91c0*/  SHFL.IDX PT, R56, R77, R14, 0x1c1f ;  /* 0x001c1f0e4d387589 */ /* 0x0006a800000e0000 */
[----:B------:R4:W-:Y:S01]  /*91d0*/  STSM.16.M88.4 [R40], R4 ;  /* 0x0000000428007844 */ /* 0x0009e20000000200 */
[----:B0-----:R-:W-:-:S03]  /*91e0*/  IMAD R2, R9, UR5, RZ ;  /* 0x0000000509027c24 */ /* 0x001fc6000f8e02ff */
[----:B------:R-:W-:Y:S01]  /*91f0*/  SHFL.IDX PT, R60, R33, RZ, 0x1c1f ;  /* 0x001c1fff213c7589 */ /* 0x000fe200000e0000 */
[----:B---3--:R-:W-:Y:S02]  /*9200*/  SEL R14, R32, R45, P0 ;  /* 0x0000002d200e7207 */ /* 0x008fe40000000000 */
[-C--:B------:R-:W-:Y:S01]  /*9210*/  ISETP.GE.OR P3, PT, R35, R2.reuse, P1 ;  /* 0x000000022300720c */ /* 0x080fe20000f66670 */
[----:B------:R0:W-:Y:S01]  /*9220*/  SHFL.IDX PT, R62, R33, 0x1, 0x1c1f ;  /* 0x003c1f00213e7f89 */ /* 0x0001e200000e0000 */
[----:B------:R-:W-:Y:S02]  /*9230*/  LEA.HI.X R35, R12, UR7, R13, 0x2, P4 ;  /* 0x000000070c237c11 */ /* 0x000fe4000a0f140d */
[----:B------:R-:W-:Y:S02]  /*9240*/  ISETP.GE.OR P1, PT, R15, R2, P1 ;  /* 0x000000020f00720c */ /* 0x000fe40000f26670 */
[----:B------:R-:W-:Y:S01]  /*9250*/  SEL R12, R45, R32, P0 ;  /* 0x000000202d0c7207 */ /* 0x000fe20000000000 */
[----:B------:R-:W3:Y:S01]  /*9260*/  SHFL.IDX PT, R61, R35, RZ, 0x1c1f ;  /* 0x001c1fff233d7589 */ /* 0x000ee200000e0000 */
[----:B------:R-:W-:-:S02]  /*9270*/  SEL R13, R59, R48, P0 ;  /* 0x000000303b0d7207 */ /* 0x000fc40000000000 */
[----:B------:R-:W-:Y:S01]  /*9280*/  SEL R15, R48, R59, P0 ;  /* 0x0000003b300f7207 */ /* 0x000fe20000000000 */
[----:B------:R1:W3:Y:S01]  /*9290*/  SHFL.IDX PT, R63, R35, 0x1, 0x1c1f ;  /* 0x003c1f00233f7f89 */ /* 0x0002e200000e0000 */
[----:B------:R-:W-:Y:S02]  /*92a0*/  SEL R32, R49, R34, P0 ;  /* 0x0000002231207207 */ /* 0x000fe40000000000 */
[----:B------:R-:W-:Y:S01]  /*92b0*/  SEL R34, R34, R49, P0 ;  /* 0x0000003122227207 */ /* 0x000fe20000000000 */
[----:B------:R-:W-:Y:S01]  /*92c0*/  STSM.16.M88.4 [R70], R12 ;  /* 0x0000000c46007844 */ /* 0x000fe20000000200 */
[----:B----4-:R-:W-:Y:S02]  /*92d0*/  SEL R40, R51, R42, P0 ;  /* 0x0000002a33287207 */ /* 0x010fe40000000000 */
[----:B0-----:R-:W-:Y:S01]  /*92e0*/  SEL R33, R67, R52, P0 ;  /* 0x0000003443217207 */ /* 0x001fe20000000000 */
[----:B------:R-:W-:Y:S01]  /*92f0*/  STSM.16.M88.4 [R58], R24 ;  /* 0x000000183a007844 */ /* 0x000fe20000000200 */
[----:B-1----:R-:W-:-:S02]  /*9300*/  SEL R35, R52, R67, P0 ;  /* 0x0000004334237207 */ /* 0x002fc40000000000 */
[----:B------:R-:W-:Y:S02]  /*9310*/  SEL R42, R42, R51, P0 ;  /* 0x000000332a2a7207 */ /* 0x000fe40000000000 */
[----:B------:R-:W-:Y:S01]  /*9320*/  SEL R44, R53, R46, P0 ;  /* 0x0000002e352c7207 */ /* 0x000fe20000000000 */
[----:B------:R0:W-:Y:S01]  /*9330*/  STSM.16.M88.4 [R68], R32 ;  /* 0x0000002044007844 */ /* 0x0001e20000000200 */
[----:B--2---:R-:W-:Y:S02]  /*9340*/  SEL R41, R71, R54, P0 ;  /* 0x0000003647297207 */ /* 0x004fe40000000000 */
[----:B------:R-:W-:Y:S02]  /*9350*/  SEL R43, R54, R71, P0 ;  /* 0x00000047362b7207 */ /* 0x000fe40000000000 */
[----:B------:R-:W-:Y:S02]  /*9360*/  SEL R46, R46, R53, P0 ;  /* 0x000000352e2e7207 */ /* 0x000fe40000000000 */
[----:B------:R-:W-:Y:S01]  /*9370*/  SEL R45, R75, R56, P0 ;  /* 0x000000384b2d7207 */ /* 0x000fe20000000000 */
[----:B------:R-:W-:Y:S01]  /*9380*/  STSM.16.M88.4 [R66], R40 ;  /* 0x0000002842007844 */ /* 0x000fe20000000200 */
[----:B------:R-:W-:-:S05]  /*9390*/  SEL R47, R56, R75, P0 ;  /* 0x0000004b382f7207 */ /* 0x000fca0000000000 */
[----:B------:R-:W-:Y:S01]  /*93a0*/  STSM.16.M88.4 [R64], R44 ;  /* 0x0000002c40007844 */ /* 0x000fe20000000200 */
[----:B0-----:R-:W0:Y:S08]  /*93b0*/  @P2 LDC R32, c[0x0][0xbec] ;  /* 0x0002fb00ff202b82 */ /* 0x001e300000000800 */
[----:B------:R-:W-:Y:S08]  /*93c0*/  BAR.SYNC.DEFER_BLOCKING 0x1, 0x180 ;  /* 0x0046000000007b1d */ /* 0x000ff00000010000 */
[----:B------:R-:W1:Y:S01]  /*93d0*/  @P2 LDC R33, c[0x0][0xbf0] ;  /* 0x0002fc00ff212b82 */ /* 0x000e620000000800 */
[----:B------:R-:W-:-:S02]  /*93e0*/  UIMAD UR5, UR12, UR8, URZ ;  /* 0x000000080c0572a4 */ /* 0x000fc4000f8e023f */
[----:B------:R-:W-:Y:S02]  /*93f0*/  UIMAD.WIDE.U32 UR6, UR41, UR8, URZ ;  /* 0x00000008290672a5 */ /* 0x000fe4000f8e003f */
[----:B------:R-:W-:Y:S02]  /*9400*/  UIMAD UR5, UR41, UR9, UR5 ;  /* 0x00000009290572a4 */ /* 0x000fe4000f8e0205 */
[----:B------:R-:W-:Y:S01]  /*9410*/  UIMAD UR8, UR13, UR10, URZ ;  /* 0x0000000a0d0872a4 */ /* 0x000fe2000f8e023f */
[----:B---3--:R2:W-:Y:S04]  /*9420*/  @!P3 ST.E desc[UR50][R60.64], R3 ;  /* 0x000000033c00b985 */ /* 0x0085e8000c101932 */
[----:B------:R0:W-:Y:S04]  /*9430*/  @!P1 ST.E desc[UR50][R62.64], R8 ;  /* 0x000000083e009985 */ /* 0x0001e8000c101932 */
[----:B------:R3:W5:Y:S01]  /*9440*/  LD.E.128 R56, desc[UR50][R20.64] ;  /* 0x0000003214387980 */ /* 0x000762000c101d00 */
[----:B--2---:R-:W-:Y:S01]  /*9450*/  IMAD R3, R23, 0x60, R152 ;  /* 0x0000006017037824 */ /* 0x004fe200078e0298 */
[----:B------:R-:W-:-:S02]  /*9460*/  UIADD3 UR7, UR7, UR5, URZ ;  /* 0x0000000507077290 */ /* 0x000fc4000fffe03f */
[----:B------:R2:W5:Y:S01]  /*9470*/  LD.E.128 R24, desc[UR50][R10.64] ;  /* 0x000000320a187980 */ /* 0x000562000c101d00 */
[----:B---3--:R-:W-:-:S03]  /*9480*/  VIADD R21, R3, UR43 ;  /* 0x0000002b03157c36 */ /* 0x008fc60008000000 */
[----:B------:R3:W5:Y:S01]  /*9490*/  LD.E.128 R12, desc[UR50][R28.64] ;  /* 0x000000321c0c7980 */ /* 0x000762000c101d00 */
[----:B0-----:R-:W-:Y:S01]  /*94a0*/  @P2 IMAD.HI.U32 R8, R21, R32, RZ ;  /* 0x0000002015082227 */ /* 0x001fe200078e00ff */
[----:B------:R-:W-:Y:S02]  /*94b0*/  UIMAD UR5, UR40, UR11, UR8 ;  /* 0x0000000b280572a4 */ /* 0x000fe4000f8e0208 */
[----:B------:R-:W5:Y:S01]  /*94c0*/  LD.E.128 R48, desc[UR50][R38.64] ;  /* 0x0000003226307980 */ /* 0x000f62000c101d00 */
[----:B------:R-:W-:Y:S01]  /*94d0*/  UIMAD.WIDE.U32 UR40, UR40, UR10, UR6 ;  /* 0x0000000a282872a5 */ /* 0x000fe2000f8e0006 */
[----:B------:R-:W-:Y:S01]  /*94e0*/  IMAD.MOV.U32 R3, RZ, RZ, R21 ;  /* 0x000000ffff037224 */ /* 0x000fe200078e0015 */
[----:B-1----:R-:W-:Y:S01]  /*94f0*/  @P2 SHF.R.U32.HI R3, RZ, R33, R8 ;  /* 0x00000021ff032219 */ /* 0x002fe20000011608 */
[----:B------:R-:W-:Y:S01]  /*9500*/  ULDC.64 UR6, c[0x0][0xae0] ;  /* 0x0002b80000067ab9 */ /* 0x000fe20000000a00 */
[----:B------:R-:W-:Y:S01]  /*9510*/  UIADD3 UR5, UR41, UR5, URZ ;  /* 0x0000000529057290 */ /* 0x000fe2000fffe03f */
[----:B------:R-:W5:Y:S01]  /*9520*/  LD.E.128 R4, desc[UR50][R36.64] ;  /* 0x0000003224047980 */ /* 0x000f62000c101d00 */
[--C-:B------:R-:W-:Y:S01]  /*9530*/  SHF.R.S32.HI R8, RZ, 0x1f, R3.reuse ;  /* 0x0000001fff087819 */ /* 0x100fe20000011403 */
[----:B------:R-:W-:-:S02]  /*9540*/  IMAD.MOV R20, RZ, RZ, -R3 ;  /* 0x000000ffff147224 */ /* 0x000fc400078e0a03 */
[----:B--2---:R-:W-:Y:S01]  /*9550*/  IMAD.U32 R11, RZ, RZ, UR41 ;  /* 0x00000029ff0b7e24 */ /* 0x004fe2000f8e00ff */
[----:B------:R0:W5:Y:S01]  /*9560*/  LD.E.128 R52, desc[UR50][R30.64] ;  /* 0x000000321e347980 */ /* 0x000162000c101d00 */
[----:B------:R-:W-:Y:S02]  /*9570*/  IMAD R8, R8, UR6, RZ ;  /* 0x0000000608087c24 */ /* 0x000fe4000f8e02ff */
[----:B------:R-:W-:Y:S01]  /*9580*/  IMAD.U32 R10, RZ, RZ, UR40 ;  /* 0x00000028ff0a7e24 */ /* 0x000fe2000f8e00ff */
[----:B------:R-:W-:Y:S01]  /*9590*/  @!PT LDS RZ, [RZ] ;  /* 0x00000000fffff984 */ /* 0x000fe20000000800 */
[----:B------:R-:W-:Y:S01]  /*95a0*/  @!PT LDS RZ, [RZ] ;  /* 0x00000000fffff984 */ /* 0x000fe20000000800 */
[----:B------:R-:W-:Y:S01]  /*95b0*/  @!PT LDS RZ, [RZ] ;  /* 0x00000000fffff984 */ /* 0x000fe20000000800 */
[----:B------:R-:W-:Y:S01]  /*95c0*/  @!PT LDS RZ, [RZ] ;  /* 0x00000000fffff984 */ /* 0x000fe20000000800 */
[----:B------:R1:W-:Y:S06]  /*95d0*/  MEMBAR.ALL.CTA ;  /* 0x0000000000007992 */ /* 0x0003ec0000008000 */
[----:B-1----:R-:W1:Y:S01]  /*95e0*/  FENCE.VIEW.ASYNC.S ;  /* 0x00000000000073c6 */ /* 0x002e620000000000 */
[----:B------:R-:W-:-:S02]  /*95f0*/  IMAD.U32 R11, RZ, RZ, UR5 ;  /* 0x00000005ff0b7e24 */ /* 0x000fc4000f8e00ff */
[----:B------:R-:W-:Y:S02]  /*9600*/  IMAD R21, R9, R20, R21 ;  /* 0x0000001409157224 */ /* 0x000fe400078e0215 */
[C---:B---3--:R-:W-:Y:S02]  /*9610*/  IMAD R29, R3.reuse, UR7, R8 ;  /* 0x00000007031d7c24 */ /* 0x048fe4000f8e0208 */
[----:B------:R-:W-:Y:S01]  /*9620*/  IMAD.WIDE.U32 R8, R3, UR6, R10 ;  /* 0x0000000603087c25 */ /* 0x000fe2000f8e000a */
[----:B------:R-:W-:Y:S01]  /*9630*/  SHF.R.S32.HI R3, RZ, 0x1f, R21 ;  /* 0x0000001fff037819 */ /* 0x000fe20000011415 */
[----:B------:R-:W-:Y:S02]  /*9640*/  ULDC.64 UR6, c[0x0][0xad8] ;  /* 0x0002b60000067ab9 */ /* 0x000fe40000000a00 */
[----:B------:R-:W-:Y:S02]  /*9650*/  IMAD.IADD R9, R9, 0x1, R29 ;  /* 0x0000000109097824 */ /* 0x000fe400078e021d */
[----:B------:R-:W-:-:S02]  /*9660*/  IMAD R10, R3, UR6, RZ ;  /* 0x00000006030a7c24 */ /* 0x000fc4000f8e02ff */
[----:B------:R-:W-:Y:S02]  /*9670*/  VIADD R33, R152, UR43 ;  /* 0x0000002b98217c36 */ /* 0x000fe40008000000 */
[C---:B------:R-:W-:Y:S02]  /*9680*/  IMAD R3, R21.reuse, UR7, R10 ;  /* 0x0000000715037c24 */ /* 0x040fe4000f8e020a */
[----:B------:R-:W-:Y:S01]  /*9690*/  IMAD.WIDE.U32 R8, R21, UR6, R8 ;  /* 0x0000000615087c25 */ /* 0x000fe2000f8e0008 */
[----:B------:R-:W-:Y:S01]  /*96a0*/  ISETP.GE.AND P0, PT, R33, R2, PT ;  /* 0x000000022100720c */ /* 0x000fe20003f06270 */
[----:B------:R-:W-:Y:S02]  /*96b0*/  ULDC.64 UR6, c[0x0][0xa80] ;  /* 0x0002a00000067ab9 */ /* 0x000fe40000000a00 */
[----:B------:R-:W-:Y:S01]  /*96c0*/  IMAD.IADD R3, R9, 0x1, R3 ;  /* 0x0000000109037824 */ /* 0x000fe200078e0203 */
[----:B0-----:R-:W-:Y:S02]  /*96d0*/  LEA R30, P1, R8, UR6, 0x1 ;  /* 0x00000006081e7c11 */ /* 0x001fe4000f8208ff */
[----:B------:R-:W-:-:S02]  /*96e0*/  PRMT R0, RZ, 0x654, R0 ;  /* 0x00000654ff007816 */ /* 0x000fc40000000000 */
[----:B------:R-:W-:Y:S01]  /*96f0*/  LEA.HI.X R31, R8, UR7, R3, 0x1, P1 ;  /* 0x00000007081f7c11 */ /* 0x000fe200088f0c03 */
[----:B-1----:R0:W1:Y:S01]  /*9700*/  SHFL.IDX PT, R10, R30, RZ, 0x1c1f ;  /* 0x001c1fff1e0a7589 */ /* 0x00206200000e0000 */
[----:B------:R0:W-:Y:S01]  /*9710*/  SYNCS.ARRIVE.TRANS64.RED.A1T0 RZ, [R0+URZ], RZ ;  /* 0x000000ff00ff79a7 */ /* 0x0001e2000810043f */
[----:B------:R-:W-:Y:S02]  /*9720*/  BSSY B1, `(.L_x_1805) ;  /* 0x0000010000017945 */ /* 0x000fe40003800000 */
[----:B------:R0:W2:Y:S01]  /*9730*/  SHFL.IDX PT, R11, R31, RZ, 0x1c1f ;  /* 0x001c1fff1f0b7589 */ /* 0x0000a200000e0000 */
        /* <DEDUP_REMOVED lines=14> */
.L_x_1806:
[----:B------:R-:W-:Y:S05]  /*9820*/  BSYNC B1 ;  /* 0x0000000000017941 */ /* 0x000fea0003800000 */
.L_x_1805:
[----:B------:R-:W-:Y:S01]  /*9830*/  VIADD R3, R33, 0x60 ;  /* 0x0000006021037836 */ /* 0x000fe20000000000 */
[----:B---3--:R3:W4:Y:S04]  /*9840*/  SHFL.IDX PT, R9, R31, 0x1, 0x1c1f ;  /* 0x003c1f001f097f89 */ /* 0x00872800000e0000 */
[----:B------:R-:W-:Y:S01]  /*9850*/  ISETP.GE.AND P0, PT, R3, R2, PT ;  /* 0x000000020300720c */ /* 0x000fe20003f06270 */
[----:B------:R3:W0:-:S12]  /*9860*/  SHFL.IDX PT, R8, R30, 0x1, 0x1c1f ;  /* 0x003c1f001e087f89 */ /* 0x00061800000e0000 */
[----:B---3--:R-:W-:Y:S05]  /*9870*/  @P0 BRA `(.L_x_1807) ;  /* 0x0000000800300947 */ /* 0x008fea0003800000 */
[----:B------:R-:W-:Y:S02]  /*9880*/  ULDC UR5, c[0x0][0xac8] ;  /* 0x0002b20000057ab9 */ /* 0x000fe40000000800 */
[----:B------:R-:W-:Y:S02]  /*9890*/  ISETP.GE.AND P2, PT, R19, UR5, PT ;  /* 0x0000000513007c0c */ /* 0x000fe4000bf46270 */
[----:B------:R-:W-:-:S11]  /*98a0*/  ISETP.GE.AND P1, PT, R18, UR5, PT ;  /* 0x0000000512007c0c */ /* 0x000fd6000bf26270 */
[C---:B01----:R-:W-:Y:S02]  /*98b0*/  @!P2 LEA R10, P0, R19.reuse, R8, 0x1 ;  /* 0x00000008130aa211 */ /* 0x043fe400078008ff */
[----:B----4-:R-:W-:Y:S02]  /*98c0*/  @!P1 IMAD.WIDE R2, R18, 0x2, R8 ;  /* 0x0000000212029825 */ /* 0x010fe400078e0208 */
[----:B--2---:R-:W-:Y:S02]  /*98d0*/  @!P2 LEA.HI.X R11, R19, R9, R72, 0x1, P0 ;  /* 0x00000009130ba211 */ /* 0x004fe400000f0c48 */
[----:B------:R-:W-:Y:S01]  /*98e0*/  ISETP.GE.AND P0, PT, R22, UR5, PT ;  /* 0x0000000516007c0c */ /* 0x000fe2000bf06270 */
[----:B-----5:R3:W-:Y:S04]  /*98f0*/  @!P1 ST.E.128 desc[UR50][R2.64], R4 ;  /* 0x0000000402009985 */ /* 0x0207e8000c101d32 */
[----:B------:R3:W-:Y:S08]  /*9900*/  @!P2 ST.E.128 desc[UR50][R10.64], R12 ;  /* 0x0000000c0a00a985 */ /* 0x0007f0000c101d32 */
[----:B------:R-:W-:Y:S05]  /*9910*/  @P0 BRA `(.L_x_1807) ;  /* 0x0000000800080947 */ /* 0x000fea0003800000 */
[----:B---3--:R-:W-:-:S04]  /*9920*/  LEA R2, P0, R22, R8, 0x1 ;  /* 0x0000000816027211 */ /* 0x008fc800078008ff */
[----:B------:R-:W-:-:S05]  /*9930*/  LEA.HI.X R3, R22, R9, R157, 0x1, P0 ;  /* 0x0000000916037211 */ /* 0x000fca00000f0c9d */
[----:B------:R0:W-:Y:S01]  /*9940*/  ST.E.128 desc[UR50][R2.64], R24 ;  /* 0x0000001802007985 */ /* 0x0001e2000c101d32 */
[----:B------:R-:W-:Y:S05]  /*9950*/  BRA `(.L_x_1807) ;  /* 0x0000000400f87947 */ /* 0x000fea0003800000 */
.L_x_1804:
        /* <DEDUP_REMOVED lines=52> */
.L_x_1809:
[----:B------:R-:W-:Y:S05]  /*9ca0*/  BSYNC B1 ;  /* 0x0000000000017941 */ /* 0x000fea0003800000 */
.L_x_1808:
        /* <DEDUP_REMOVED lines=12> */
[----:B-1----:R-:W-:-:S03]  /*9d70*/  @P1 SHF.R.U32.HI R5, RZ, R11, R0 ;  /* 0x0000000bff051219 */ /* 0x002fc60000011600 */
[----:B------:R-:W-:Y:S01]  /*9d80*/  UIMAD UR5, UR40, UR11, UR5 ;  /* 0x0000000b280572a4 */ /* 0x000fe2000f8e0205 */
[--C-:B------:R-:W-:Y:S01]  /*9d90*/  SHF.R.S32.HI R0, RZ, 0x1f, R5.reuse ;  /* 0x0000001fff007819 */ /* 0x100fe20000011405 */
[----:B------:R-:W-:Y:S01]  /*9da0*/  UIMAD.WIDE.U32 UR40, UR40, UR10, UR6 ;  /* 0x0000000a282872a5 */ /* 0x000fe2000f8e0006 */
[----:B------:R-:W-:Y:S02]  /*9db0*/  IMAD.MOV R7, RZ, RZ, -R5 ;  /* 0x000000ffff077224 */ /* 0x000fe400078e0a05 */
[----:B------:R-:W-:Y:S01]  /*9dc0*/  ULDC.64 UR6, c[0x0][0xae0] ;  /* 0x0002b80000067ab9 */ /* 0x000fe20000000a00 */
[----:B------:R-:W-:Y:S01]  /*9dd0*/  UIADD3 UR5, UR41, UR5, URZ ;  /* 0x0000000529057290 */ /* 0x000fe2000fffe03f */
[----:B------:R-:W-:Y:S02]  /*9de0*/  IMAD R7, R8, R7, R6 ;  /* 0x0000000708077224 */ /* 0x000fe400078e0206 */
[----:B------:R-:W-:Y:S02]  /*9df0*/  IMAD R0, R0, UR6, RZ ;  /* 0x0000000600007c24 */ /* 0x000fe4000f8e02ff */
[----:B------:R-:W-:-:S02]  /*9e00*/  IMAD.U32 R3, RZ, RZ, UR41 ;  /* 0x00000029ff037e24 */ /* 0x000fc4000f8e00ff */
[----:B------:R-:W-:Y:S02]  /*9e10*/  IMAD.U32 R2, RZ, RZ, UR40 ;  /* 0x00000028ff027e24 */ /* 0x000fe4000f8e00ff */
[----:B------:R-:W-:Y:S01]  /*9e20*/  IMAD.U32 R3, RZ, RZ, UR5 ;  /* 0x00000005ff037e24 */ /* 0x000fe2000f8e00ff */
[----:B------:R-:W-:Y:S01]  /*9e30*/  ULDC UR5, c[0x0][0xa88] ;  /* 0x0002a20000057ab9 */ /* 0x000fe20000000800 */
[C---:B------:R-:W-:Y:S01]  /*9e40*/  IMAD R9, R5.reuse, UR7, R0 ;  /* 0x0000000705097c24 */ /* 0x040fe2000f8e0200 */
[----:B------:R-:W-:Y:S01]  /*9e50*/  SHF.R.S32.HI R0, RZ, 0x1f, R7 ;  /* 0x0000001fff007819 */ /* 0x000fe20000011407 */
[----:B------:R-:W-:Y:S01]  /*9e60*/  IMAD.WIDE.U32 R2, R5, UR6, R2 ;  /* 0x0000000605027c25 */ /* 0x000fe2000f8e0002 */
[----:B------:R-:W-:-:S03]  /*9e70*/  ULDC.64 UR6, c[0x0][0xad8] ;  /* 0x0002b60000067ab9 */ /* 0x000fc60000000a00 */
        /* <DEDUP_REMOVED lines=26> */
.L_x_1811:
[----:B------:R-:W-:Y:S05]  /*a020*/  BSYNC B1 ;  /* 0x0000000000017941 */ /* 0x000fea0003800000 */
.L_x_1810:
        /* <DEDUP_REMOVED lines=17> */
.L_x_1807:
[----:B------:R-:W-:Y:S05]  /*a140*/  BSYNC B0 ;  /* 0x0000000000007941 */ /* 0x000fea0003800000 */
.L_x_1803:
[----:B------:R-:W-:Y:S02]  /*a150*/  ULDC UR5, c[0x0][0xc38] ;  /* 0x00030e0000057ab9 */ /* 0x000fe40000000800 */
[----:B------:R-:W-:-:S06]  /*a160*/  UISETP.GE.AND UP0, UPT, UR4, UR5, UPT ;  /* 0x000000050400728c */ /* 0x000fcc000bf06270 */
[----:B------:R-:W-:-:S13]  /*a170*/  PLOP3.LUT P0, PT, PT, PT, UP0, 0x80, 0x0 ;  /* 0x000000000000781c */ /* 0x000fda0003f0f008 */
[----:B------:R-:W-:Y:S05]  /*a180*/  @!P0 BRA `(.L_x_1812) ;  /* 0xffffff6800c48947 */ /* 0x000fea000383ffff */
[----:B------:R-:W-:Y:S05]  /*a190*/  EXIT ;  /* 0x000000000000794d */ /* 0x000fea0003800000 */
.L_x_1762:
[----:B------:R-:W-:-:S08]  /*a1a0*/  NOP ;  /* 0x0000000000007918 */ /* 0x000fd00000000000 */
[----:B------:R-:W0:-:S00]  /*a1b0*/  USETMAXREG.DEALLOC.CTAPOOL 0x20 ;  /* 0x00000020000079c8 */ /* 0x000e0000080e0500 */
[----:B0-----:R-:W-:-:S06]  /*a1c0*/  LOP3.LUT R2, R0, 0x3, RZ, 0xc0, !PT ;  /* 0x0000000300027812 */ /* 0x001fcc00078ec0ff */
[----:B------:R-:W0:Y:S01]  /*a1d0*/  S2UR UR5, SR_CTAID.X ;  /* 0x00000000000579c3 */ /* 0x000e220000002500 */
[----:B------:R-:W-:Y:S01]  /*a1e0*/  LOP3.LUT R17, R17, 0xfffff7ff, RZ, 0xc0, !PT ;  /* 0xfffff7ff11117812 */ /* 0x000fe200078ec0ff */
[----:B------:R-:W-:Y:S01]  /*a1f0*/  STL [R1+0x14], RZ ;  /* 0x000014ff01007387 */ /* 0x000fe20000100800 */
[----:B------:R-:W-:Y:S02]  /*a200*/  IMAD.MOV.U32 R23, RZ, RZ, 0x1 ;  /* 0x00000001ff177424 */ /* 0x000fe400078e00ff */
[----:B------:R-:W-:Y:S01]  /*a210*/  IMAD.MOV.U32 R22, RZ, RZ, RZ ;  /* 0x000000ffff167224 */ /* 0x000fe200078e00ff */
        /* <DEDUP_REMOVED lines=29> */
[----:B------:R-:W-:Y:S01]  /*a3f0*/  UIADD3 UR38, UR36, 0x80, -UR38 ;  /* 0x0000008024267890 */ /* 0x000fe2000fffe826 */
[C---:B0-----:R-:W-:Y:S01]  /*a400*/  IMAD.SHL.U32 R2, R12.reuse, 0x20, RZ ;  /* 0x000000200c027824 */ /* 0x041fe200078e00ff */
[----:B------:R-:W-:Y:S01]  /*a410*/  SHF.R.U32.HI R4, RZ, 0x1, R12 ;  /* 0x00000001ff047819 */ /* 0x000fe2000001160c */
[C---:B------:R-:W-:Y:S02]  /*a420*/  IMAD.SHL.U32 R5, R12.reuse, 0x80, RZ ;  /* 0x000000800c057824 */ /* 0x040fe400078e00ff */
[----:B------:R-:W-:Y:S01]  /*a430*/  IMAD.SHL.U32 R0, R12, 0x10, RZ ;  /* 0x000000100c007824 */ /* 0x000fe200078e00ff */
[----:B------:R-:W-:Y:S01]  /*a440*/  LOP3.LUT R3, R2, 0x80, RZ, 0xc0, !PT ;  /* 0x0000008002037812 */ /* 0x000fe200078ec0ff */
[C---:B------:R-:W-:Y:S01]  /*a450*/  IMAD.SHL.U32 R10, R12.reuse, 0x4, RZ ;  /* 0x000000040c0a7824 */ /* 0x040fe200078e00ff */
[----:B------:R-:W-:Y:S01]  /*a460*/  LOP3.LUT R6, R5, 0x400, RZ, 0xc0, !PT ;  /* 0x0000040005067812 */ /* 0x000fe200078ec0ff */
[----:B------:R-:W-:Y:S01]  /*a470*/  IMAD.SHL.U32 R9, R12, 0x2, RZ ;  /* 0x000000020c097824 */ /* 0x000fe200078e00ff */
[----:B------:R-:W-:-:S02]  /*a480*/  LOP3.LUT R3, R3, 0x10, R4, 0xf8, !PT ;  /* 0x0000001003037812 */ /* 0x000fc400078ef804 */
[----:B------:R-:W-:Y:S02]  /*a490*/  LOP3.LUT R11, R0, 0x10, RZ, 0xc0, !PT ;  /* 0x00000010000b7812 */ /* 0x000fe400078ec0ff */
[----:B------:R-:W-:Y:S02]  /*a4a0*/  LOP3.LUT R7, R6, 0x800, R7, 0xf8, !PT ;  /* 0x0000080006077812 */ /* 0x000fe400078ef807 */
[----:B------:R-:W-:Y:S02]  /*a4b0*/  LOP3.LUT R6, R4, 0x20, RZ, 0xc0, !PT ;  /* 0x0000002004067812 */ /* 0x000fe400078ec0ff */
[----:B------:R-:W-:Y:S02]  /*a4c0*/  LOP3.LUT R4, R3, 0x10, R10, 0x78, !PT ;  /* 0x0000001003047812 */ /* 0x000fe400078e780a */
[----:B------:R-:W-:Y:S02]  /*a4d0*/  LOP3.LUT R3, R11, 0x20, RZ, 0xfc, !PT ;  /* 0x000000200b037812 */ /* 0x000fe400078efcff */
[----:B------:R-:W-:-:S02]  /*a4e0*/  LOP3.LUT R6, R6, 0x10, R12, 0xf8, !PT ;  /* 0x0000001006067812 */ /* 0x000fc400078ef80c */
[C---:B------:R-:W-:Y:S02]  /*a4f0*/  ISETP.GE.AND P2, PT, R3.reuse, UR7, PT ;  /* 0x0000000703007c0c */ /* 0x040fe4000bf46270 */
[C---:B------:R-:W-:Y:S02]  /*a500*/  ISETP.GE.AND P0, PT, R3.reuse, UR7, PT ;  /* 0x0000000703007c0c */ /* 0x040fe4000bf06270 */
[----:B------:R-:W-:Y:S02]  /*a510*/  ISETP.GE.AND P1, PT, R3, UR8, PT ;  /* 0x0000000803007c0c */ /* 0x000fe4000bf26270 */
[----:B------:R-:W-:Y:S01]  /*a520*/  LOP3.LUT R5, R6, 0x380, R5, 0xf8, !PT ;  /* 0x0000038006057812 */ /* 0x000fe200078ef805 */
[----:B------:R-:W-:Y:S01]  /*a530*/  IMAD.MOV.U32 R6, RZ, RZ, 0x40 ;  /* 0x00000040ff067424 */ /* 0x000fe200078e00ff */
[----:B------:R-:W-:Y:S02]  /*a540*/  LOP3.LUT R3, R2, 0x360, RZ, 0xc0, !PT ;  /* 0x0000036002037812 */ /* 0x000fe400078ec0ff */
[----:B------:R-:W-:-:S02]  /*a550*/  LOP3.LUT R2, R11, 0x40, RZ, 0xfc, !PT ;  /* 0x000000400b027812 */ /* 0x000fc400078efcff */
[----:B------:R-:W-:Y:S02]  /*a560*/  LOP3.LUT R3, R3, 0x400, R0, 0xf8, !PT ;  /* 0x0000040003037812 */ /* 0x000fe400078ef800 */
[----:B------:R-:W-:Y:S02]  /*a570*/  @P2 LOP3.LUT R17, R17, 0x4, RZ, 0xfc, !PT ;  /* 0x0000000411112812 */ /* 0x000fe400078efcff */
[----:B------:R-:W-:Y:S02]  /*a580*/  LOP3.LUT R8, R0, 0x90, RZ, 0xc0, !PT ;  /* 0x0000009000087812 */ /* 0x000fe400078ec0ff */
[----:B------:R-:W-:Y:S02]  /*a590*/  LOP3.LUT R17, R17, 0xfffffdff, RZ, 0xc0, !PT ;  /* 0xfffffdff11117812 */ /* 0x000fe400078ec0ff */
[----:B------:R-:W-:Y:S02]  /*a5a0*/  ISETP.GE.AND P2, PT, R2, UR7, PT ;  /* 0x0000000702007c0c */ /* 0x000fe4000bf46270 */
[----:B------:R-:W-:-:S02]  /*a5b0*/  @P0 LOP3.LUT R17, R17, 0x200, RZ, 0xfc, !PT ;  /* 0x0000020011110812 */ /* 0x000fc400078efcff */
[----:B------:R-:W-:Y:S02]  /*a5c0*/  LOP3.LUT P0, RZ, R12, 0x4, RZ, 0xc0, !PT ;  /* 0x000000040cff7812 */ /* 0x000fe4000780c0ff */
[----:B------:R-:W-:Y:S02]  /*a5d0*/  LOP3.LUT R17, R17, 0xffffffbf, RZ, 0xc0, !PT ;  /* 0xffffffbf11117812 */ /* 0x000fe400078ec0ff */
[----:B------:R-:W-:Y:S02]  /*a5e0*/  SEL R6, R6, 0xffffffc0, !P0 ;  /* 0xffffffc006067807 */ /* 0x000fe40004000000 */
[----:B------:R-:W-:Y:S02]  /*a5f0*/  @P1 LOP3.LUT R17, R17, 0x40, RZ, 0xfc, !PT ;  /* 0x0000004011111812 */ /* 0x000fe400078efcff */
[C---:B------:R-:W-:Y:S02]  /*a600*/  ISETP.GE.AND P1, PT, R2.reuse, UR7, PT ;  /* 0x0000000702007c0c */ /* 0x040fe4000bf26270 */
[----:B------:R-:W-:-:S02]  /*a610*/  ISETP.GE.AND P0, PT, R2, UR8, PT ;  /* 0x0000000802007c0c */ /* 0x000fc4000bf06270 */
[----:B------:R-:W-:Y:S01]  /*a620*/  LOP3.LUT R2, R3, R4, RZ, 0xfc, !PT ;  /* 0x0000000403027212 */ /* 0x000fe200078efcff */
[----:B------:R-:W-:Y:S01]  /*a630*/  IMAD.U32 R4, RZ, RZ, UR5 ;  /* 0x00000005ff047e24 */ /* 0x000fe2000f8e00ff */
[----:B------:R-:W-:Y:S01]  /*a640*/  LOP3.LUT R9, R8, 0x10, R9, 0x78, !PT ;  /* 0x0000001008097812 */ /* 0x000fe200078e7809 */
[----:B------:R-:W-:Y:S01]  /*a650*/  USHF.R.S32.HI UR5, URZ, 0x1f, UR4 ;  /* 0x0000001f3f057899 */ /* 0x000fe20008011404 */
[----:B------:R-:W-:Y:S01]  /*a660*/  LOP3.LUT R17, R17, 0xfffffffd, RZ, 0xc0, !PT ;  /* 0xfffffffd11117812 */ /* 0x000fe200078ec0ff */
[----:B------:R0:W-:Y:S01]  /*a670*/  STL [R1+0x8], R2 ;  /* 0x0000080201007387 */ /* 0x0001e20000100800 */
[----:B------:R-:W-:Y:S01]  /*a680*/  LOP3.LUT R3, R12, 0x7f, RZ, 0xc0, !PT ;  /* 0x0000007f0c037812 */ /* 0x000fe200078ec0ff */
[----:B------:R-:W-:Y:S01]  /*a690*/  ULEA.HI UR5, UR5, UR4, URZ, 0x7 ;  /* 0x0000000405057291 */ /* 0x000fe2000f8f383f */
[----:B------:R-:W-:Y:S02]  /*a6a0*/  @P2 LOP3.LUT R17, R17, 0x2, RZ, 0xfc, !PT ;  /* 0x0000000211112812 */ /* 0x000fe400078efcff */
[----:B------:R-:W-:Y:S01]  /*a6b0*/  SHF.R.U32.HI R3, RZ, 0x1, R3 ;  /* 0x00000001ff037819 */ /* 0x000fe20000011603 */
[----:B------:R-:W-:Y:S01]  /*a6c0*/  USHF.R.S32.HI UR40, URZ, 0x7, UR5 ;  /* 0x000000073f287899 */ /* 0x000fe20008011405 */
[----:B------:R-:W-:-:S02]  /*a6d0*/  LOP3.LUT R17, R17, 0xfffffeff, RZ, 0xc0, !PT ;  /* 0xfffffeff11117812 */ /* 0x000fc400078ec0ff */
[----:B------:R-:W-:Y:S02]  /*a6e0*/  ISETP.GE.AND P2, PT, R11, UR7, PT ;  /* 0x000000070b007c0c */ /* 0x000fe4000bf46270 */
[--C-:B0-----:R-:W-:Y:S02]  /*a6f0*/  LOP3.LUT R2, R9, 0x760, R0.reuse, 0xf8, !PT ;  /* 0x0000076009027812 */ /* 0x101fe400078ef800 */
[----:B------:R-:W-:Y:S02]  /*a700*/  LOP3.LUT R0, R5, 0x70, R0, 0x78, !PT ;  /* 0x0000007005007812 */ /* 0x000fe400078e7800 */
[----:B------:R-:W-:Y:S01]  /*a710*/  @P1 LOP3.LUT R17, R17, 0x100, RZ, 0xfc, !PT ;  /* 0x0000010011111812 */ /* 0x000fe200078efcff */
[----:B------:R-:W-:Y:S01]  /*a720*/  STL [R1], R2 ;  /* 0x0000000201007387 */ /* 0x000fe20000100800 */
[----:B------:R-:W-:Y:S02]  /*a730*/  LOP3.LUT R0, R7, R0, RZ, 0xfc, !PT ;  /* 0x0000000007007212 */ /* 0x000fe400078efcff */
[----:B------:R-:W-:-:S02]  /*a740*/  LOP3.LUT R17, R17, 0xffffffdf, RZ, 0xc0, !PT ;  /* 0xffffffdf11117812 */ /* 0x000fc400078ec0ff */
[----:B------:R-:W-:Y:S01]  /*a750*/  ISETP.GE.AND P1, PT, R11, UR7, PT ;  /* 0x000000070b007c0c */ /* 0x000fe2000bf26270 */
[----:B------:R0:W-:Y:S01]  /*a760*/  STL [R1+0x4], R0 ;  /* 0x0000040001007387 */ /* 0x0001e20000100800 */
[----:B------:R-:W-:Y:S02]  /*a770*/  @P0 LOP3.LUT R17, R17, 0x20, RZ, 0xfc, !PT ;  /* 0x0000002011110812 */ /* 0x000fe400078efcff */
[----:B------:R-:W-:Y:S01]  /*a780*/  ISETP.GE.AND P0, PT, R11, UR8, PT ;  /* 0x000000080b007c0c */ /* 0x000fe2000bf06270 */
[----:B------:R1:W-:Y:S01]  /*a790*/  STL [R1+0xc], R4 ;  /* 0x00000c0401007387 */ /* 0x0003e20000100800 */
[----:B------:R-:W-:-:S03]  /*a7a0*/  LOP3.LUT R17, R17, 0xfffffff7, RZ, 0xc0, !PT ;  /* 0xfffffff711117812 */ /* 0x000fc600078ec0ff */
[----:B------:R1:W-:Y:S01]  /*a7b0*/  STL [R1+0x14], RZ ;  /* 0x000014ff01007387 */ /* 0x0003e20000100800 */
[----:B------:R-:W-:Y:S01]  /*a7c0*/  @P2 LOP3.LUT R17, R17, 0x8, RZ, 0xfc, !PT ;  /* 0x0000000811112812 */ /* 0x000fe200078efcff */
[----:B0-----:R-:W-:-:S03]  /*a7d0*/  IMAD.SHL.U32 R0, R12, 0x40, RZ ;  /* 0x000000400c007824 */ /* 0x001fc600078e00ff */
[----:B------:R-:W-:Y:S02]  /*a7e0*/  LOP3.LUT R17, R17, 0xffffff7f, RZ, 0xc0, !PT ;  /* 0xffffff7f11117812 */ /* 0x000fe400078ec0ff */
[----:B------:R-:W-:Y:S02]  /*a7f0*/  LOP3.LUT R0, R0, 0x40, RZ, 0xc0, !PT ;  /* 0x0000004000007812 */ /* 0x000fe400078ec0ff */
[----:B------:R-:W-:Y:S02]  /*a800*/  LOP3.LUT R17, R17, 0xfffffbff, RZ, 0xc0, !PT ;  /* 0xfffffbff11117812 */ /* 0x000fe400078ec0ff */
[----:B------:R-:W-:Y:S01]  /*a810*/  LOP3.LUT R3, R3, R0, RZ, 0xfc, !PT ;  /* 0x0000000003037212 */ /* 0x000fe200078efcff */
[----:B------:R-:W-:Y:S01]  /*a820*/  IMAD.IADD R0, R16, 0x1, R2 ;  /* 0x0000000110007824 */ /* 0x000fe200078e0202 */
[----:B------:R-:W-:-:S04]  /*a830*/  @P1 LOP3.LUT R17, R17, 0x400, RZ, 0xfc, !PT ;  /* 0x0000040011111812 */ /* 0x000fc800078efcff */
[----:B------:R1:W-:Y:S01]  /*a840*/  STL [R1+0x10], R0 ;  /* 0x0000100001007387 */ /* 0x0003e20000100800 */
[----:B------:R-:W-:-:S07]  /*a850*/  @P0 LOP3.LUT R17, R17, 0x80, RZ, 0xfc, !PT ;  /* 0x0000008011110812 */ /* 0x000fce00078efcff */
.L_x_1880:
        /* <DEDUP_REMOVED lines=23> */
.L_x_1814:
[----:B------:R-:W-:Y:S01]  /*a9d0*/  ULDC UR8, c[0x0][0xc54] ;  /* 0x0003150000087ab9 */ /* 0x000fe20000000800 */
[----:B------:R-:W-:Y:S01]  /*a9e0*/  UMOV UR6, UR7 ;  /* 0x0000000700067c82 */ /* 0x000fe20008000000 */
[----:B------:R-:W-:-:S11]  /*a9f0*/  UISETP.NE.AND UP0, UPT, UR8, 0x1, UPT ;  /* 0x000000010800788c */ /* 0x000fd6000bf05270 */
[----:B------:R-:W-:Y:S02]  /*aa00*/  @UP0 ULDC.64 UR10, c[0x0][0xc58] ;  /* 0x00031600000a0ab9 */ /* 0x000fe40000000a00 */
[----:B------:R-:W-:-:S04]  /*aa10*/  UIMAD.WIDE.U32 UR4, UR7, UR10, URZ ;  /* 0x0000000a070472a5 */ /* 0x000fc8000f8e003f */
[----:B------:R-:W-:-:S04]  /*aa20*/  @UP0 USHF.R.U32.HI UR6, URZ, UR11, UR5 ;  /* 0x0000000b3f060299 */ /* 0x000fc80008011605 */
[----:B------:R-:W-:-:S12]  /*aa30*/  UIMAD UR4, UR6, UR8, URZ ;  /* 0x00000008060472a4 */ /* 0x000fd8000f8e023f */
.L_x_1815:
        /* <DEDUP_REMOVED lines=25> */
[----:B------:R-:W-:Y:S01]  /*abd0*/  UP2UR UR48, UPR, URZ, 0x4 ;  /* 0x000000043f307883 */ /* 0x000fe20008000000 */
[----:B------:R-:W-:Y:S01]  /*abe0*/  BSSY B7, `(.L_x_1816) ;  /* 0x0000357000077945 */ /* 0x000fe20003800000 */
[----:B------:R-:W-:-:S04]  /*abf0*/  UIMAD UR6, UR43, 0xc0, URZ ;  /* 0x000000c02b0678a4 */ /* 0x000fc8000f8e023f */
[----:B------:R-:W-:Y:S01]  /*ac00*/  UIADD3 UR6, UR6, 0xbf, URZ ;  /* 0x000000bf06067890 */ /* 0x000fe2000fffe03f */
[----:B------:R-:W-:Y:S01]  /*ac10*/  @UP2 ULDC UR4, c[0x0][0x44c] ;  /* 0x0001130000042ab9 */ /* 0x000fe20000000800 */
[----:B------:R-:W-:Y:S02]  /*ac20*/  @UP2 ULDC UR7, c[0x0][0x450] ;  /* 0x0001140000072ab9 */ /* 0x000fe40000000800 */
[----:B------:R-:W-:-:S04]  /*ac30*/  UIMAD.WIDE.U32 UR4, UR6, UR4, URZ ;  /* 0x00000004060472a5 */ /* 0x000fc8000f8e003f */
[----:B------:R-:W-:-:S04]  /*ac40*/  @UP2 USHF.R.U32.HI UR6, URZ, UR7, UR5 ;  /* 0x000000073f062299 */ /* 0x000fc80008011605 */
[----:B------:R-:W-:-:S04]  /*ac50*/  UIADD3 UR6, UR38, UR6, URZ ;  /* 0x0000000626067290 */ /* 0x000fc8000fffe03f */
[----:B------:R-:W-:-:S04]  /*ac60*/  USHF.R.S32.HI UR4, URZ, 0x1f, UR6 ;  /* 0x0000001f3f047899 */ /* 0x000fc80008011406 */
[----:B------:R-:W-:-:S04]  /*ac70*/  ULEA.HI UR4, UR4, UR6, URZ, 0x7 ;  /* 0x0000000604047291 */ /* 0x000fc8000f8f383f */
[----:B------:R-:W-:-:S04]  /*ac80*/  USHF.R.S32.HI UR4, URZ, 0x7, UR4 ;  /* 0x000000073f047899 */ /* 0x000fc80008011404 */
[----:B------:R-:W-:-:S04]  /*ac90*/  UISETP.LT.AND UP0, UPT, UR40, UR4, UPT ;  /* 0x000000042800728c */ /* 0x000fc8000bf01270 */
[----:B------:R-:W-:-:S06]  /*aca0*/  USEL UR44, UR40, UR4, UP0 ;  /* 0x00000004282c7287 */ /* 0x000fcc0008000000 */
[----:B------:R-:W-:-:S13]  /*acb0*/  ISETP.LT.AND P0, PT, RZ, UR44, PT ;  /* 0x0000002cff007c0c */ /* 0x000fda000bf01270 */
[----:B0-----:R-:W-:Y:S05]  /*acc0*/  @P0 BRA `(.L_x_1817) ;  /* 0x0000000000480947 */ /* 0x001fea0003800000 */
        /* <DEDUP_REMOVED lines=18> */
.L_x_1817:
        /* <DEDUP_REMOVED lines=20> */
.L_x_1820:
[----:B------:R-:W-:Y:S05]  /*af30*/  BSYNC B6 ;  /* 0x0000000000067941 */ /* 0x000fea0003800000 */
.L_x_1819:
        /* <DEDUP_REMOVED lines=22> */
.L_x_1822:
[----:B------:R-:W-:Y:S05]  /*b0a0*/  BSYNC B6 ;  /* 0x0000000000067941 */ /* 0x000fea0003800000 */
.L_x_1821:
        /* <DEDUP_REMOVED lines=20> */
.L_x_1824:
[----:B------:R-:W-:Y:S05]  /*b1f0*/  BSYNC B6 ;  /* 0x0000000000067941 */ /* 0x000fea0003800000 */
.L_x_1823:
        /* <DEDUP_REMOVED lines=19> */
.L_x_1826:
[----:B------:R-:W-:Y:S05]  /*b330*/  BSYNC B6 ;  /* 0x0000000000067941 */ /* 0x000fea0003800000 */
.L_x_1825:
        /* <DEDUP_REMOVED lines=17> */
.L_x_1900:
        /* <DEDUP_REMOVED lines=40> */
.L_x_1828:
[----:B------:R-:W-:Y:S01]  /*b6d0*/  IMAD R4, R22, 0x8, R16 ;  /* 0x0000000816047824 */ /* 0x000fe200078e0210 */
[----:B------:R-:W-:Y:S01]  /*b6e0*/  SHF.L.U32 R21, R23, 0x1f, RZ ;  /* 0x0000001f17157819 */ /* 0x000fe200000006ff */
[----:B------:R-:W-:Y:S01]  /*b6f0*/  BSSY B0, `(.L_x_1829) ;  /* 0x0000004000007945 */ /* 0x000fe20003800000 */
[----:B------:R-:W-:Y:S02]  /*b700*/  SHF.R.S32.HI R18, RZ, 0x1f, R6 ;  /* 0x0000001fff127819 */ /* 0x000fe40000011406 */
[----:B------:R-:W0:Y:S02]  /*b710*/  SYNCS.PHASECHK.TRANS64.TRYWAIT P0, [R4+URZ+0x19c80], R21 ;  /* 0x019c8015040075a7 */ /* 0x000e24000800017f */
[----:B0-----:R-:W-:Y:S05]  /*b720*/  @!P0 BRA `(.L_x_1830) ;  /* 0x0000003000c48947 */ /* 0x001fea0003800000 */
.L_x_1901:
[----:B------:R-:W-:Y:S05]  /*b730*/  BSYNC B0 ;  /* 0x0000000000007941 */ /* 0x000fea0003800000 */
.L_x_1829:
        /* <DEDUP_REMOVED lines=47> */
.L_x_1907:
        /* <DEDUP_REMOVED lines=13> */
.L_x_1832:
        /* <DEDUP_REMOVED lines=11> */
.L_x_1833:
[----:B------:R2:W-:Y:S01]  /*bbb0*/  SYNCS.ARRIVE.TRANS64.A1T0 RZ, [R4+URZ+0x19c70], RZ ;  /* 0x019c70ff04ff79a7 */ /* 0x0005e2000810003f */
[----:B------:R-:W-:Y:S05]  /*bbc0*/  @!P4 BRA `(.L_x_1834) ;  /* 0x000000000004c947 */ /* 0x000fea0003800000 */
[----:B------:R-:W-:Y:S01]  /*bbd0*/  BPT.TRAP 0x1 ;  /* 0x000000040000795c */ /* 0x000fe20000300000 */
.L_x_1834:
[----:B------:R-:W3:Y:S01]  /*bbe0*/  SYNCS.PHASECHK.TRANS64.TRYWAIT P0, [R4+URZ+0x19c40], R21 ;  /* 0x019c4015040075a7 */ /* 0x000ee2000800017f */
[----:B------:R-:W-:Y:S04]  /*bbf0*/  BSSY B0, `(.L_x_1835) ;  /* 0x0000002000007945 */ /* 0x000fe80003800000 */
[----:B---3--:R-:W-:Y:S05]  /*bc00*/  @!P0 BRA `(.L_x_1836) ;  /* 0x0000003000588947 */ /* 0x008fea0003800000 */
.L_x_1908:
[----:B------:R-:W-:Y:S05]  /*bc10*/  BSYNC B0 ;  /* 0x0000000000007941 */ /* 0x000fea0003800000 */
.L_x_1835:
        /* <DEDUP_REMOVED lines=37> */
.L_x_1914:
        /* <DEDUP_REMOVED lines=10> */
.L_x_1838:
        /* <DEDUP_REMOVED lines=11> */
.L_x_1839:
        /* <DEDUP_REMOVED lines=23> */
.L_x_1841:
[----:B------:R-:W-:Y:S05]  /*c130*/  BSYNC B6 ;  /* 0x0000000000067941 */ /* 0x000fea0003800000 */
.L_x_1840:
[----:B------:R1:W5:Y:S01]  /*c140*/  LDL R8, [R1+0x10] ;  /* 0x0000100001087983 */ /* 0x0003620000100800 */
[----:B------:R-:W-:Y:S01]  /*c150*/  UISETP.NE.AND UP0, UPT, UR48, URZ, UPT ;  /* 0x0000003f3000728c */ /* 0x000fe2000bf05270 */
[----:B------:R-:W-:Y:S01]  /*c160*/  IMAD.U32 R6, RZ, RZ, UR43 ;  /* 0x0000002bff067e24 */ /* 0x000fe2000f8e00ff */
[----:B------:R-:W4:Y:S01]  /*c170*/  S2R R18, SR_TID.X ;  /* 0x0000000000127919 */ /* 0x000f220000002100 */
[----:B------:R-:W0:Y:S03]  /*c180*/  S2R R2, SR_TID.X ;  /* 0x0000000000027919 */ /* 0x000e260000002100 */
[----:B------:R-:W-:Y:S01]  /*c190*/  PLOP3.LUT P0, PT, PT, PT, UP0, 0x80, 0x0 ;  /* 0x000000000000781c */ /* 0x000fe20003f0f008 */
[----:B------:R-:W-:Y:S01]  /*c1a0*/  ULDC.64 UR8, c[0x0][0x2d8] ;  /* 0x0000b60000087ab9 */ /* 0x000fe20000000a00 */
[----:B------:R-:W-:-:S03]  /*c1b0*/  R2UR UR6, R25 ;  /* 0x00000000190672ca */ /* 0x000fc600000e0000 */
[----:B------:R-:W-:Y:S01]  /*c1c0*/  @UP0 ULDC UR4, c[0x0][0x44c] ;  /* 0x0001130000040ab9 */ /* 0x000fe20000000800 */
[----:B------:R-:W-:Y:S01]  /*c1d0*/  R2UR UR7, R19 ;  /* 0x00000000130772ca */ /* 0x000fe200000e0000 */
[----:B------:R-:W-:Y:S01]  /*c1e0*/  ULDC UR12, c[0x0][0x448] ;  /* 0x00011200000c7ab9 */ /* 0x000fe20000000800 */
[----:B------:R-:W-:Y:S01]  /*c1f0*/  ULDC.64 UR10, c[0x0][0x280] ;  /* 0x0000a000000a7ab9 */ /* 0x000fe20000000a00 */
[----:B------:R-:W-:Y:S01]  /*c200*/  @UP0 ULDC UR13, c[0x0][0x44c] ;  /* 0x00011300000d0ab9 */ /* 0x000fe20000000800 */
[C---:B------:R-:W-:Y:S02]  /*c210*/  LOP3.LUT P3, RZ, R17.reuse, 0x80, RZ, 0xc0, !PT ;  /* 0x0000008011ff7812 */ /* 0x040fe4000786c0ff */
[C---:B------:R-:W-:Y:S02]  /*c220*/  LOP3.LUT P4, RZ, R17.reuse, 0x40, RZ, 0xc0, !PT ;  /* 0x0000004011ff7812 */ /* 0x040fe4000788c0ff */
[----:B------:R-:W-:Y:S01]  /*c230*/  LOP3.LUT P5, RZ, R17, 0x20, RZ, 0xc0, !PT ;  /* 0x0000002011ff7812 */ /* 0x000fe200078ac0ff */
[----:B----4-:R-:W-:Y:S01]  /*c240*/  IMAD.SHL.U32 R18, R18, 0x40, RZ ;  /* 0x0000004012127824 */ /* 0x010fe200078e00ff */
[----:B0-----:R-:W-:-:S04]  /*c250*/  LOP3.LUT R2, R2, 0x7f, RZ, 0xc0, !PT ;  /* 0x0000007f02027812 */ /* 0x001fc800078ec0ff */
[----:B------:R-:W-:Y:S02]  /*c260*/  LOP3.LUT R18, R18, 0x40, RZ, 0xc0, !PT ;  /* 0x0000004012127812 */ /* 0x000fe400078ec0ff */
[----:B------:R-:W-:-:S04]  /*c270*/  SHF.R.U32.HI R2, RZ, 0x1, R2 ;  /* 0x00000001ff027819 */ /* 0x000fc80000011602 */
[----:B------:R-:W-:-:S05]  /*c280*/  LOP3.LUT R2, R2, R18, RZ, 0xfc, !PT ;  /* 0x0000001202027212 */ /* 0x000fca00078efcff */
[----:B------:R-:W-:-:S04]  /*c290*/  IMAD R6, R6, 0xc0, R2 ;  /* 0x000000c006067824 */ /* 0x000fc800078e0202 */
        /* <DEDUP_REMOVED lines=22> */
[C---:B--23--:R-:W-:Y:S02]  /*c400*/  IMAD R4, R2.reuse, UR9, R3 ;  /* 0x0000000902047c24 */ /* 0x04cfe4000f8e0203 */
        /* <DEDUP_REMOVED lines=37> */
[----:B------:R-:W-:-:S03]  /*c660*/  IMAD.U32 R5, RZ, RZ, UR43 ;  /* 0x0000002bff057e24 */ /* 0x000fc6000f8e00ff */
[----:B------:R-:W1:Y:S01]  /*c670*/  SHFL.IDX PT, R2, R0, RZ, 0x1e1f ;  /* 0x001e1fff00027589 */ /* 0x000e6200000e0000 */
[----:B------:R-:W-:-:S03]  /*c680*/  IMAD R5, R5, 0xc0, R10 ;  /* 0x000000c005057824 */ /* 0x000fc600078e020a */
[----:B------:R-:W2:Y:S02]  /*c690*/  SHFL.IDX PT, R4, R4, 0x1, 0x1e1f ;  /* 0x003e1f0004047f89 */ /* 0x000ea400000e0000 */
[----:B------:R-:W-:Y:S02]  /*c6a0*/  ISETP.GE.AND P1, PT, R5, UR37, PT ;  /* 0x0000002505007c0c */ /* 0x000fe4000bf26270 */
[----:B------:R-:W3:Y:S04]  /*c6b0*/  SHFL.IDX PT, R0, R0, 0x1, 0x1e1f ;  /* 0x003e1f0000007f89 */ /* 0x000ee800000e0000 */
[----:B------:R-:W4:Y:S04]  /*c6c0*/  SHFL.IDX PT, R6, R6, RZ, 0x1e1f ;  /* 0x001e1fff06067589 */ /* 0x000f2800000e0000 */
[----:B------:R1:W2:Y:S03]  /*c6d0*/  SHFL.IDX PT, R14, R7, RZ, 0x1e1f ;  /* 0x001e1fff070e7589 */ /* 0x0002a600000e0000 */
        /* <DEDUP_REMOVED lines=16> */
.L_x_1921:
        /* <DEDUP_REMOVED lines=12> */
.L_x_1844:
[----:B------:R-:W-:Y:S05]  /*c8a0*/  BSYNC B0 ;  /* 0x0000000000007941 */ /* 0x000fea0003800000 */
.L_x_1843:
[----:B------:R-:W-:Y:S01]  /*c8b0*/  NOP ;  /* 0x0000000000007918 */ /* 0x000fe20000000000 */
[----:B------:R-:W-:-:S13]  /*c8c0*/  PLOP3.LUT P0, PT, PT, PT, PT, 0x80, 0x0 ;  /* 0x000000000000781c */ /* 0x000fda0003f0f070 */
.L_x_1845:
        /* <DEDUP_REMOVED lines=18> */
.L_x_1922:
[----:B------:R-:W-:Y:S05]  /*c9f0*/  BSYNC B0 ;  /* 0x0000000000007941 */ /* 0x000fea0003800000 */
.L_x_1846:
[----:B------:R-:W-:-:S06]  /*ca00*/  UISETP.GE.AND UP0, UPT, UR44, 0x2, UPT ;  /* 0x000000022c00788c */ /* 0x000fcc000bf06270 */
[----:B------:R-:W-:-:S13]  /*ca10*/  PLOP3.LUT P0, PT, PT, PT, UP0, 0x40, 0x0 ;  /* 0x000000000000781c */ /* 0x000fda0003f0e808 */
[----:B------:R-:W-:Y:S05]  /*ca20*/  @P0 BRA `(.L_x_1848) ;  /* 0x0000001000180947 */ /* 0x000fea0003800000 */
[----:B------:R-:W-:Y:S01]  /*ca30*/  UIADD3 UR4, UR44, -0x2, URZ ;  /* 0xfffffffe2c047890 */ /* 0x000fe2000fffe03f */
[----:B------:R-:W-:Y:S02]  /*ca40*/  IMAD.MOV.U32 R5, RZ, RZ, R23 ;  /* 0x000000ffff057224 */ /* 0x000fe400078e0017 */
[----:B------:R-:W-:-:S03]  /*ca50*/  IMAD.MOV.U32 R0, RZ, RZ, R22 ;  /* 0x000000ffff007224 */ /* 0x000fc600078e0016 */
[----:B------:R-:W-:-:S07]  /*ca60*/  IMAD.U32 R20, RZ, RZ, UR4 ;  /* 0x00000004ff147e24 */ /* 0x000fce000f8e00ff */
.L_x_1868:
        /* <DEDUP_REMOVED lines=29> */
[----:B------:R-:W-:Y:S01]  /*cc40*/  ISETP.GT.AND P1, PT, R20, RZ, PT ;  /* 0x000000ff1400720c */ /* 0x000fe20003f24270 */
        /* <DEDUP_REMOVED lines=10> */
.L_x_1849:
[----:B------:R-:W-:Y:S01]  /*ccf0*/  IMAD R4, R22, 0x8, R16 ;  /* 0x0000000816047824 */ /* 0x000fe200078e0210 */
[----:B------:R-:W-:Y:S01]  /*cd00*/  SHF.L.U32 R10, R23, 0x1f, RZ ;  /* 0x0000001f170a7819 */ /* 0x000fe200000006ff */
[----:B------:R-:W-:Y:S01]  /*cd10*/  BSSY B0, `(.L_x_1850) ;  /* 0x0000004000007945 */ /* 0x000fe20003800000 */
[----:B------:R-:W-:Y:S02]  /*cd20*/  SHF.R.S32.HI R9, RZ, 0x1f, R8 ;  /* 0x0000001fff097819 */ /* 0x000fe40000011408 */
[----:B------:R-:W0:Y:S02]  /*cd30*/  SYNCS.PHASECHK.TRANS64.TRYWAIT P0, [R4+URZ+0x19c80], R10 ;  /* 0x019c800a040075a7 */ /* 0x000e24000800017f */
[----:B0-----:R-:W-:Y:S05]  /*cd40*/  @!P0 BRA `(.L_x_1851) ;  /* 0x0000002400c48947 */ /* 0x001fea0003800000 */
.L_x_1923:
[----:B------:R-:W-:Y:S05]  /*cd50*/  BSYNC B0 ;  /* 0x0000000000007941 */ /* 0x000fea0003800000 */
.L_x_1850:
        /* <DEDUP_REMOVED lines=37> */
.L_x_1929:
        /* <DEDUP_REMOVED lines=13> */
.L_x_1853:
        /* <DEDUP_REMOVED lines=11> */
.L_x_1854:
[----:B------:R2:W-:Y:S01]  /*d130*/  SYNCS.ARRIVE.TRANS64.A1T0 RZ, [R4+URZ+0x19c70], RZ ;  /* 0x019c70ff04ff79a7 */ /* 0x0005e2000810003f */
[----:B------:R-:W-:Y:S05]  /*d140*/  @!P3 BRA `(.L_x_1855) ;  /* 0x000000000004b947 */ /* 0x000fea0003800000 */
[----:B------:R-:W-:Y:S01]  /*d150*/  BPT.TRAP 0x1 ;  /* 0x000000040000795c */ /* 0x000fe20000300000 */
.L_x_1855:
[----:B------:R-:W3:Y:S01]  /*d160*/  SYNCS.PHASECHK.TRANS64.TRYWAIT P0, [R4+URZ+0x19c40], R10 ;  /* 0x019c400a040075a7 */ /* 0x000ee2000800017f */
[----:B------:R-:W-:Y:S04]  /*d170*/  BSSY B0, `(.L_x_1856) ;  /* 0x0000002000007945 */ /* 0x000fe80003800000 */
[----:B---3--:R-:W-:Y:S05]  /*d180*/  @!P0 BRA `(.L_x_1857) ;  /* 0x0000002400748947 */ /* 0x008fea0003800000 */
.L_x_1930:
[----:B------:R-:W-:Y:S05]  /*d190*/  BSYNC B0 ;  /* 0x0000000000007941 */ /* 0x000fea0003800000 */
.L_x_1856:
        /* <DEDUP_REMOVED lines=34> */
.L_x_1936:
        /* <DEDUP_REMOVED lines=10> */
.L_x_1859:
        /* <DEDUP_REMOVED lines=11> */
.L_x_1860:
[----:B------:R-:W-:Y:S01]  /*d510*/  IMAD.U32 R2, RZ, RZ, UR47 ;  /* 0x0000002fff027e24 */ /* 0x000fe2000f8e00ff */
[----:B------:R0:W-:Y:S04]  /*d520*/  SYNCS.ARRIVE.TRANS64.A1T0 RZ, [R4+URZ+0x19c30], RZ ;  /* 0x019c30ff04ff79a7 */ /* 0x0001e8000810003f */
[----:B------:R-:W-:-:S13]  /*d530*/  ISETP.NE.AND P0, PT, R2, 0x3, PT ;  /* 0x000000030200780c */ /* 0x000fda0003f05270 */
[----:B0-----:R-:W-:Y:S05]  /*d540*/  @!P0 BRA `(.L_x_1861) ;  /* 0x0000000000048947 */ /* 0x001fea0003800000 */
[----:B------:R-:W-:Y:S01]  /*d550*/  BPT.TRAP 0x1 ;  /* 0x000000040000795c */ /* 0x000fe20000300000 */
.L_x_1861:
[----:B------:R-:W-:Y:S01]  /*d560*/  LOP3.LUT R3, R5, 0x1, RZ, 0x3c, !PT ;  /* 0x0000000105037812 */ /* 0x000fe200078e3cff */
[----:B------:R-:W-:Y:S01]  /*d570*/  IMAD R2, R0, 0x8, R16 ;  /* 0x0000000800027824 */ /* 0x000fe200078e0210 */
[----:B------:R-:W-:Y:S02]  /*d580*/  BSSY B0, `(.L_x_1862) ;  /* 0x0000004000007945 */ /* 0x000fe40003800000 */
[----:B------:R-:W-:-:S04]  /*d590*/  SHF.L.U32 R3, R3, 0x1f, RZ ;  /* 0x0000001f03037819 */ /* 0x000fc800000006ff */
[----:B------:R-:W0:Y:S02]  /*d5a0*/  SYNCS.PHASECHK.TRANS64.TRYWAIT P2, [R2+URZ+0x19c70], R3 ;  /* 0x019c7003020075a7 */ /* 0x000e24000804017f */
[----:B0-----:R-:W-:Y:S05]  /*d5b0*/  @!P2 BRA `(.L_x_1863) ;  /* 0x000000240014a947 */ /* 0x001fea0003800000 */
.L_x_1937:
[----:B------:R-:W-:Y:S05]  /*d5c0*/  BSYNC B0 ;  /* 0x0000000000007941 */ /* 0x000fea0003800000 */
.L_x_1862:
[----:B--23--:R-:W-:-:S05]  /*d5d0*/  IMAD.U32 R4, RZ, RZ, UR46 ;  /* 0x0000002eff047e24 */ /* 0x00cfca000f8e00ff */
[----:B------:R-:W-:-:S13]  /*d5e0*/  ISETP.NE.AND P2, PT, R4, 0x3, PT ;  /* 0x000000030400780c */ /* 0x000fda0003f45270 */
[----:B------:R-:W-:Y:S05]  /*d5f0*/  @!P2 BRA `(.L_x_1864) ;  /* 0x000000000004a947 */ /* 0x000fea0003800000 */
[----:B------:R-:W-:Y:S01]  /*d600*/  BPT.TRAP 0x1 ;  /* 0x000000040000795c */ /* 0x000fe20000300000 */
.L_x_1864:
[----:B------:R-:W-:Y:S01]  /*d610*/  SHF.L.U32 R4, R5, 0x1f, RZ ;  /* 0x0000001f05047819 */ /* 0x000fe200000006ff */
[----:B0-----:R-:W-:-:S03]  /*d620*/  IMAD R3, R0, 0x3000, RZ ;  /* 0x0000300000037824 */ /* 0x001fc600078e02ff */
[----:B------:R-:W0:Y:S02]  /*d630*/  SYNCS.PHASECHK.TRANS64.TRYWAIT P2, [R2+URZ+0x19c60], R4 ;  /* 0x019c6004020075a7 */ /* 0x000e24000804017f */
[----:B0-----:R-:W-:Y:S05]  /*d640*/  @!P2 BRA `(.L_x_1865) ;  /* 0x000000240004a947 */ /* 0x001fea0003800000 */
.L_x_1938:
        /* <DEDUP_REMOVED lines=58> */
.L_x_1866:
[----:B-1----:R1:W-:Y:S01]  /*d9f0*/  SYNCS.ARRIVE.TRANS64.A1T0 RZ, [R2+URZ+0x19c50], RZ ;  /* 0x019c50ff02ff79a7 */ /* 0x0023e2000810003f */
[----:B------:R-:W-:Y:S06]  /*da00*/  BAR.SYNC.DEFER_BLOCKING 0x2, 0x80 ;  /* 0x0082000000007b1d */ /* 0x000fec0000010000 */
[----:B------:R-:W-:Y:S05]  /*da10*/  @!P0 BRA `(.L_x_1867) ;  /* 0x0000000000048947 */ /* 0x000fea0003800000 */
[----:B------:R-:W-:Y:S01]  /*da20*/  BPT.TRAP 0x1 ;  /* 0x000000040000795c */ /* 0x000fe20000300000 */
.L_x_1867:
[----:B-1----:R-:W-:Y:S02]  /*da30*/  VIADD R2, R2, 0x19c80 ;  /* 0x00019c8002027836 */ /* 0x002fe40000000000 */
[----:B------:R-:W-:Y:S02]  /*da40*/  IMAD.MOV.U32 R5, RZ, RZ, R23 ;  /* 0x000000ffff057224 */ /* 0x000fe400078e0017 */
[----:B------:R-:W-:Y:S01]  /*da50*/  IMAD.MOV.U32 R0, RZ, RZ, R22 ;  /* 0x000000ffff007224 */ /* 0x000fe200078e0016 */
[----:B------:R-:W-:-:S04]  /*da60*/  PRMT R2, R29, 0x654, R2 ;  /* 0x000006541d027816 */ /* 0x000fc80000000002 */
[----:B------:R1:W-:Y:S01]  /*da70*/  SYNCS.ARRIVE.TRANS64.RED.A1T0 RZ, [R2+URZ], RZ ;  /* 0x000000ff02ff79a7 */ /* 0x0003e2000810043f */
[----:B------:R-:W-:Y:S05]  /*da80*/  @P1 BRA `(.L_x_1868) ;  /* 0xffffffec00f81947 */ /* 0x000fea000383ffff */
.L_x_1848:
        /* <DEDUP_REMOVED lines=19> */
.L_x_1870:
[----:B------:R-:W-:Y:S05]  /*dbc0*/  BSYNC B0 ;  /* 0x0000000000007941 */ /* 0x000fea0003800000 */
.L_x_1869:
[----:B------:R-:W-:-:S13]  /*dbd0*/  ISETP.NE.AND P1, PT, R6, 0x3, PT ;  /* 0x000000030600780c */ /* 0x000fda0003f25270 */
[----:B------:R-:W-:Y:S05]  /*dbe0*/  @!P1 BRA `(.L_x_1871) ;  /* 0x0000000000049947 */ /* 0x000fea0003800000 */
[----:B------:R-:W-:Y:S01]  /*dbf0*/  BPT.TRAP 0x1 ;  /* 0x000000040000795c */ /* 0x000fe20000300000 */
.L_x_1871:
[----:B-1----:R-:W-:Y:S01]  /*dc00*/  LOP3.LUT R0, R23, 0x1, RZ, 0x3c, !PT ;  /* 0x0000000117007812 */ /* 0x002fe200078e3cff */
[----:B0-----:R-:W-:Y:S01]  /*dc10*/  IMAD R3, R22, 0x8, R16 ;  /* 0x0000000816037824 */ /* 0x001fe200078e0210 */
[----:B------:R-:W-:Y:S02]  /*dc20*/  BSSY B0, `(.L_x_1872) ;  /* 0x0000004000007945 */ /* 0x000fe40003800000 */
[----:B------:R-:W-:-:S04]  /*dc30*/  SHF.L.U32 R0, R0, 0x1f, RZ ;  /* 0x0000001f00007819 */ /* 0x000fc800000006ff */
[----:B------:R-:W0:Y:S02]  /*dc40*/  SYNCS.PHASECHK.TRANS64.TRYWAIT P2, [R3+URZ+0x19c70], R0 ;  /* 0x019c7000030075a7 */ /* 0x000e24000804017f */
[----:B0-----:R-:W-:Y:S05]  /*dc50*/  @!P2 BRA `(.L_x_1873) ;  /* 0x0000001c0094a947 */ /* 0x001fea0003800000 */
.L_x_1939:
[----:B------:R-:W-:Y:S05]  /*dc60*/  BSYNC B0 ;  /* 0x0000000000007941 */ /* 0x000fea0003800000 */
.L_x_1872:
[----:B------:R-:W-:-:S05]  /*dc70*/  IMAD.U32 R2, RZ, RZ, UR46 ;  /* 0x0000002eff027e24 */ /* 0x000fca000f8e00ff */
[----:B------:R-:W-:-:S13]  /*dc80*/  ISETP.NE.AND P2, PT, R2, 0x3, PT ;  /* 0x000000030200780c */ /* 0x000fda0003f45270 */
[----:B------:R-:W-:Y:S05]  /*dc90*/  @!P2 BRA `(.L_x_1874) ;  /* 0x000000000004a947 */ /* 0x000fea0003800000 */
[----:B------:R-:W-:Y:S01]  /*dca0*/  BPT.TRAP 0x1 ;  /* 0x000000040000795c */ /* 0x000fe20000300000 */
.L_x_1874:
[----:B0-----:R-:W-:-:S04]  /*dcb0*/  SHF.L.U32 R0, R23, 0x1f, RZ ;  /* 0x0000001f17007819 */ /* 0x001fc800000006ff */
[----:B------:R-:W0:Y:S02]  /*dcc0*/  SYNCS.PHASECHK.TRANS64.TRYWAIT P2, [R3+URZ+0x19c60], R0 ;  /* 0x019c6000030075a7 */ /* 0x000e24000804017f */
[----:B0-----:R-:W-:Y:S05]  /*dcd0*/  @!P2 BRA `(.L_x_1875) ;  /* 0x0000001c0088a947 */ /* 0x001fea0003800000 */
.L_x_1940:
        /* <DEDUP_REMOVED lines=59> */
.L_x_1876:
[----:B-1----:R1:W-:Y:S01]  /*e090*/  SYNCS.ARRIVE.TRANS64.A1T0 RZ, [R3+URZ+0x19c50], RZ ;  /* 0x019c50ff03ff79a7 */ /* 0x0023e2000810003f */
[----:B------:R-:W-:Y:S06]  /*e0a0*/  BAR.SYNC.DEFER_BLOCKING 0x2, 0x80 ;  /* 0x0082000000007b1d */ /* 0x000fec0000010000 */
[----:B------:R-:W-:Y:S05]  /*e0b0*/  @!P1 BRA `(.L_x_1877) ;  /* 0x0000000000049947 */ /* 0x000fea0003800000 */
[----:B------:R-:W-:Y:S01]  /*e0c0*/  BPT.TRAP 0x1 ;  /* 0x000000040000795c */ /* 0x000fe20000300000 */
.L_x_1877:
        /* <DEDUP_REMOVED lines=8> */
.L_x_1818:
[----:B------:R-:W-:Y:S05]  /*e150*/  BSYNC B7 ;  /* 0x0000000000077941 */ /* 0x000fea0003800000 */
.L_x_1816:
        /* <DEDUP_REMOVED lines=12> */
.L_x_1878:
        /* <DEDUP_REMOVED lines=8> */
.L_x_1879:
[----:B0-2-4-:R-:W2:Y:S01]  /*e2a0*/  LDL R0, [R1+0xc] ;  /* 0x00000c0001007983 */ /* 0x015ea20000100800 */
[----:B------:R-:W-:Y:S02]  /*e2b0*/  ULDC UR4, c[0x0][0xc38] ;  /* 0x00030e0000047ab9 */ /* 0x000fe40000000800 */
[----:B--2---:R-:W-:-:S13]  /*e2c0*/  ISETP.GE.AND P0, PT, R0, UR4, PT ;  /* 0x0000000400007c0c */ /* 0x004fda000bf06270 */
[----:B------:R-:W-:Y:S05]  /*e2d0*/  @!P0 BRA `(.L_x_1880) ;  /* 0xffffffc400608947 */ /* 0x000fea000383ffff */
.L_x_1813:
        /* <DEDUP_REMOVED lines=12> */
.L_x_1941:
[----:B------:R-:W-:Y:S05]  /*e3a0*/  BSYNC B0 ;  /* 0x0000000000007941 */ /* 0x000fea0003800000 */
.L_x_1881:
[----:B------:R-:W-:-:S03]  /*e3b0*/  UMOV UR4, 0xffffffff ;  /* 0xffffffff00047882 */ /* 0x000fc60000000000 */
[----:B------:R-:W-:Y:S05]  /*e3c0*/  BRA.DIV UR4, `(.L_x_1883) ;  /* 0x0000001604f47947 */ /* 0x000fea000b800000 */
[----:B0-----:R-:W0:Y:S02]  /*e3d0*/  S2R R0, SR_TID.X ;  /* 0x0000000000007919 */ /* 0x001e240000002100 */
[----:B0-----:R-:W-:-:S04]  /*e3e0*/  SHF.R.U32.HI R0, RZ, 0x5, R0 ;  /* 0x00000005ff007819 */ /* 0x001fc80000011600 */
[----:B------:R-:W-:-:S05]  /*e3f0*/  LOP3.LUT R0, R0, 0x3, RZ, 0xc0, !PT ;  /* 0x0000000300007812 */ /* 0x000fca00078ec0ff */
[----:B------:R0:W1:Y:S02]  /*e400*/  SHFL.IDX PT, R14, R0, RZ, 0x1f ;  /* 0x00001fff000e7589 */ /* 0x00006400000e0000 */
.L_x_1944:
[----:B-1----:R-:W-:Y:S01]  /*e410*/  ISETP.NE.AND P0, PT, R14, RZ, PT ;  /* 0x000000ff0e00720c */ /* 0x002fe20003f05270 */
[----:B------:R-:W-:-:S12]  /*e420*/  BSSY B0, `(.L_x_1884) ;  /* 0x000002c000007945 */ /* 0x000fd80003800000 */
[----:B------:R-:W-:Y:S05]  /*e430*/  @P0 BRA `(.L_x_1885) ;  /* 0x0000000000a80947 */ /* 0x000fea0003800000 */
[----:B------:R-:W-:-:S03]  /*e440*/  UMOV UR4, 0xffffffff ;  /* 0xffffffff00047882 */ /* 0x000fc60000000000 */
[----:B------:R-:W-:Y:S05]  /*e450*/  BRA.DIV UR4, `(.L_x_1886) ;  /* 0x0000001a04047947 */ /* 0x000fea000b800000 */
[----:B------:R-:W-:-:S13]  /*e460*/  ELECT P6, URZ, PT ;  /* 0x00000000003f782f */ /* 0x000fda00038c0000 */
.L_x_1947:
[----:B------:R-:W-:Y:S05]  /*e470*/  @!P6 BRA `(.L_x_1885) ;  /* 0x000000000098e947 */ /* 0x000fea0003800000 */
[----:B------:R-:W-:-:S06]  /*e480*/  ULOP3.LUT UR4, UR39, 0x2, URZ, 0xfc, !UPT ;  /* 0x0000000227047892 */ /* 0x000fcc000f8efc3f */
[----:B0-----:R-:W-:-:S05]  /*e490*/  IMAD.U32 R0, RZ, RZ, UR4 ;  /* 0x00000004ff007e24 */ /* 0x001fca000f8e00ff */
[----:B------:R-:W-:-:S13]  /*e4a0*/  ISETP.NE.AND P0, PT, R0, 0x3, PT ;  /* 0x000000030000780c */ /* 0x000fda0003f05270 */
[----:B------:R-:W-:Y:S05]  /*e4b0*/  @!P0 BRA `(.L_x_1887) ;  /* 0x0000000000048947 */ /* 0x000fea0003800000 */
[----:B------:R-:W-:Y:S01]  /*e4c0*/  BPT.TRAP 0x1 ;  /* 0x000000040000795c */ /* 0x000fe20000300000 */
.L_x_1887:
[C---:B------:R-:W-:Y:S01]  /*e4d0*/  IMAD R3, R22.reuse, 0x8, R5 ;  /* 0x0000000816037824 */ /* 0x040fe200078e0205 */
[----:B------:R-:W-:Y:S01]  /*e4e0*/  SHF.L.U32 R2, R23, 0x1f, RZ ;  /* 0x0000001f17027819 */ /* 0x000fe200000006ff */
[----:B------:R-:W-:-:S03]  /*e4f0*/  VIADD R22, R22, 0x1 ;  /* 0x0000000116167836 */ /* 0x000fc60000000000 */
[----:B------:R-:W0:Y:S02]  /*e500*/  SYNCS.PHASECHK.TRANS64.TRYWAIT P1, [R3+URZ+0x19c40], R2 ;  /* 0x019c4002030075a7 */ /* 0x000e24000802017f */
[----:B------:R-:W-:-:S04]  /*e510*/  ISETP.NE.AND P2, PT, R22, 0x2, PT ;  /* 0x000000021600780c */ /* 0x000fc80003f45270 */
[----:B------:R-:W-:Y:S01]  /*e520*/  SEL R0, RZ, 0x1, P2 ;  /* 0x00000001ff007807 */ /* 0x000fe20001000000 */
[----:B0-----:R-:W-:Y:S08]  /*e530*/  @!P1 BRA `(.L_x_1888) ;  /* 0x0000001400ec9947 */ /* 0x001ff00003800000 */
.L_x_1948:
[----:B------:R-:W-:Y:S02]  /*e540*/  SEL R22, R22, RZ, P2 ;  /* 0x000000ff16167207 */ /* 0x000fe40001000000 */
[----:B------:R-:W-:Y:S01]  /*e550*/  LOP3.LUT R0, R23, R0, RZ, 0x3c, !PT ;  /* 0x0000000017007212 */ /* 0x000fe200078e3cff */
[----:B------:R-:W-:Y:S06]  /*e560*/  @!P0 BRA `(.L_x_1889) ;  /* 0x0000000000048947 */ /* 0x000fec0003800000 */
[----:B------:R-:W-:Y:S01]  /*e570*/  BPT.TRAP 0x1 ;  /* 0x000000040000795c */ /* 0x000fe20000300000 */
.L_x_1889:
[----:B------:R-:W-:Y:S01]  /*e580*/  IMAD R5, R22, 0x8, R5 ;  /* 0x0000000816057824 */ /* 0x000fe200078e0205 */
[----:B------:R-:W-:-:S04]  /*e590*/  SHF.L.U32 R0, R0, 0x1f, RZ ;  /* 0x0000001f00007819 */ /* 0x000fc800000006ff */
[----:B------:R-:W1:Y:S02]  /*e5a0*/  SYNCS.PHASECHK.TRANS64.TRYWAIT P1, [R5+URZ+0x19c40], R0 ;  /* 0x019c4000050075a7 */ /* 0x000e64000802017f */
[----:B-1----:R-:W-:Y:S05]  /*e5b0*/  @!P1 BRA `(.L_x_1890) ;  /* 0x0000001400e09947 */ /* 0x002fea0003800000 */
.L_x_1949:
[----:B------:R-:W-:Y:S05]  /*e5c0*/  @!P0 BRA `(.L_x_1891) ;  /* 0x0000000000048947 */ /* 0x000fea0003800000 */
[----:B------:R-:W-:Y:S01]  /*e5d0*/  BPT.TRAP 0x1 ;  /* 0x000000040000795c */ /* 0x000fe20000300000 */
.L_x_1891:
[----:B------:R-:W2:Y:S02]  /*e5e0*/  SYNCS.PHASECHK.TRANS64.TRYWAIT P1, [R3+URZ+0x19c60], R2 ;  /* 0x019c6002030075a7 */ /* 0x000ea4000802017f */
[----:B--2---:R-:W-:Y:S05]  /*e5f0*/  @!P1 BRA `(.L_x_1892) ;  /* 0x0000001400e49947 */ /* 0x004fea0003800000 */
.L_x_1950:
[----:B------:R-:W-:Y:S05]  /*e600*/  @!P0 BRA `(.L_x_1893) ;  /* 0x0000000000048947 */ /* 0x000fea0003800000 */
[----:B------:R-:W-:Y:S01]  /*e610*/  BPT.TRAP 0x1 ;  /* 0x000000040000795c */ /* 0x000fe20000300000 */
.L_x_1893:
[----:B------:R-:W3:Y:S02]  /*e620*/  SYNCS.PHASECHK.TRANS64.TRYWAIT P1, [R5+URZ+0x19c60], R0 ;  /* 0x019c6000050075a7 */ /* 0x000ee4000802017f */
[----:B---3--:R-:W-:Y:S05]  /*e630*/  @!P1 BRA `(.L_x_1894) ;  /* 0x0000001400e89947 */ /* 0x008fea0003800000 */
.L_x_1951:
[----:B------:R-:W-:Y:S05]  /*e640*/  @!P0 BRA `(.L_x_1895) ;  /* 0x0000000000048947 */ /* 0x000fea0003800000 */
[----:B------:R-:W-:Y:S01]  /*e650*/  BPT.TRAP 0x1 ;  /* 0x000000040000795c */ /* 0x000fe20000300000 */
.L_x_1895:
[----:B------:R-:W4:Y:S02]  /*e660*/  SYNCS.PHASECHK.TRANS64.TRYWAIT P1, [R3+URZ+0x19c80], R2 ;  /* 0x019c8002030075a7 */ /* 0x000f24000802017f */
[----:B----4-:R-:W-:Y:S05]  /*e670*/  @!P1 BRA `(.L_x_1896) ;  /* 0x0000001400ec9947 */ /* 0x010fea0003800000 */
.L_x_1952:
[----:B------:R-:W-:Y:S05]  /*e680*/  @!P0 BRA `(.L_x_1897) ;  /* 0x0000000000048947 */ /* 0x000fea0003800000 */
[----:B------:R-:W-:Y:S01]  /*e690*/  BPT.TRAP 0x1 ;  /* 0x000000040000795c */ /* 0x000fe20000300000 */
.L_x_1897:
[----:B------:R0:W0:Y:S02]  /*e6a0*/  SYNCS.PHASECHK.TRANS64.TRYWAIT P0, [R5+URZ+0x19c80], R0 ;  /* 0x019c8000050075a7 */ /* 0x000024000800017f */
[----:B0-----:R-:W-:Y:S05]  /*e6b0*/  @!P0 NANOSLEEP.SYNCS 0x989680 ;  /* 0x009896800000895d */ /* 0x001fea0003900000 */
[----:B------:R-:W0:Y:S02]  /*e6c0*/  @!P0 SYNCS.PHASECHK.TRANS64 P0, [R5+URZ+0x19c80], R0 ;  /* 0x019c8000050085a7 */ /* 0x000e24000800007f */
[----:B0-----:R-:W-:Y:S05]  /*e6d0*/  @!P0 BRA `(.L_x_1897) ;  /* 0xfffffffc00f08947 */ /* 0x001fea000383ffff */
.L_x_1885:
[----:B------:R-:W-:Y:S05]  /*e6e0*/  BSYNC B0 ;  /* 0x0000000000007941 */ /* 0x000fea0003800000 */
.L_x_1884:
[----:B------:R-:W-:Y:S05]  /*e6f0*/  EXIT ;  /* 0x000000000000794d */ /* 0x000fea0003800000 */
.L_x_1768:
[----:B0-----:R-:W-:-:S04]  /*e700*/  IMAD.U32 R3, RZ, RZ, UR46 ;  /* 0x0000002eff037e24 */ /* 0x001fc8000f8e00ff */
[----:B------:R0:W1:Y:S03]  /*e710*/  SYNCS.PHASECHK.TRANS64.TRYWAIT P1, [R3+URZ+0x19c00], R0 ;  /* 0x019c0000030075a7 */ /* 0x000066000802017f */
[----:B-1----:R-:W-:Y:S05]  /*e720*/  @!P1 NANOSLEEP.SYNCS 0x989680 ;  /* 0x009896800000995d */ /* 0x002fea0003900000 */
[----:B------:R-:W1:Y:S02]  /*e730*/  @!P1 SYNCS.PHASECHK.TRANS64 P1, [R3+URZ+0x19c00], R0 ;  /* 0x019c0000030095a7 */ /* 0x000e64000802007f */
[----:B-1----:R-:W-:Y:S05]  /*e740*/  @!P1 BRA `(.L_x_1768) ;  /* 0xfffffffc00ec9947 */ /* 0x002fea000383ffff */
[----:B------:R-:W-:Y:S05]  /*e750*/  BRA `(.L_x_1898) ;  /* 0xffffff3000447947 */ /* 0x000fea000383ffff */
.L_x_1772:
[----:B-1----:R1:W2:Y:S02]  /*e760*/  SYNCS.PHASECHK.TRANS64.TRYWAIT P1, [R3+URZ+0x19c30], R0 ;  /* 0x019c3000030075a7 */ /* 0x0022a4000802017f */
[----:B--2---:R-:W-:Y:S05]  /*e770*/  @!P1 NANOSLEEP.SYNCS 0x989680 ;  /* 0x009896800000995d */ /* 0x004fea0003900000 */
[----:B------:R-:W2:Y:S02]  /*e780*/  @!P1 SYNCS.PHASECHK.TRANS64 P1, [R3+URZ+0x19c30], R0 ;  /* 0x019c3000030095a7 */ /* 0x000ea4000802007f */
[----:B--2---:R-:W-:Y:S05]  /*e790*/  @!P1 BRA `(.L_x_1772) ;  /* 0xfffffffc00f09947 */ /* 0x004fea000383ffff */
[----:B------:R-:W-:Y:S05]  /*e7a0*/  BRA `(.L_x_1771) ;  /* 0xffffff3000607947 */ /* 0x000fea000383ffff */
.L_x_1778:
[----:B-1----:R-:W-:-:S04]  /*e7b0*/  IMAD.U32 R7, RZ, RZ, UR19 ;  /* 0x00000013ff077e24 */ /* 0x002fc8000f8e00ff */
[----:B------:R1:W2:Y:S03]  /*e7c0*/  SYNCS.PHASECHK.TRANS64.TRYWAIT P1, [R7+URZ+0x19c30], R0 ;  /* 0x019c3000070075a7 */ /* 0x0002a6000802017f */
[----:B--2---:R-:W-:Y:S05]  /*e7d0*/  @!P1 NANOSLEEP.SYNCS 0x989680 ;  /* 0x009896800000995d */ /* 0x004fea0003900000 */
[----:B------:R-:W2:Y:S02]  /*e7e0*/  @!P1 SYNCS.PHASECHK.TRANS64 P1, [R7+URZ+0x19c30], R0 ;  /* 0x019c3000070095a7 */ /* 0x000ea4000802007f */
[----:B--2---:R-:W-:Y:S05]  /*e7f0*/  @!P1 BRA `(.L_x_1778) ;  /* 0xfffffffc00ec9947 */ /* 0x004fea000383ffff */
[----:B------:R-:W-:Y:S05]  /*e800*/  BRA `(.L_x_1777) ;  /* 0xffffff5000dc7947 */ /* 0x000fea000383ffff */
.L_x_1782:
[----:B-1----:R-:W-:-:S04]  /*e810*/  IMAD.U32 R7, RZ, RZ, UR11 ;  /* 0x0000000bff077e24 */ /* 0x002fc8000f8e00ff */
[----:B------:R1:W2:Y:S03]  /*e820*/  SYNCS.PHASECHK.TRANS64.TRYWAIT P1, [R7+URZ+0x19c50], R0 ;  /* 0x019c5000070075a7 */ /* 0x0002a6000802017f */
[----:B--2---:R-:W-:Y:S05]  /*e830*/  @!P1 NANOSLEEP.SYNCS 0x989680 ;  /* 0x009896800000995d */ /* 0x004fea0003900000 */
[----:B------:R-:W2:Y:S02]  /*e840*/  @!P1 SYNCS.PHASECHK.TRANS64 P1, [R7+URZ+0x19c50], R0 ;  /* 0x019c5000070095a7 */ /* 0x000ea4000802007f */
[----:B--2---:R-:W-:Y:S05]  /*e850*/  @!P1 BRA `(.L_x_1782) ;  /* 0xfffffffc00ec9947 */ /* 0x004fea000383ffff */
[----:B------:R-:W-:Y:S05]  /*e860*/  BRA `(.L_x_1781) ;  /* 0xffffff54002c7947 */ /* 0x000fea000383ffff */
.L_x_1790:
[----:B-1----:R-:W-:-:S04]  /*e870*/  IMAD.U32 R9, RZ, RZ, UR6 ;  /* 0x00000006ff097e24 */ /* 0x002fc8000f8e00ff */
[----:B------:R1:W2:Y:S03]  /*e880*/  SYNCS.PHASECHK.TRANS64.TRYWAIT P1, [R9+URZ+0x19c30], R0 ;  /* 0x019c3000090075a7 */ /* 0x0002a6000802017f */
[----:B--2---:R-:W-:Y:S05]  /*e890*/  @!P1 NANOSLEEP.SYNCS 0x989680 ;  /* 0x009896800000995d */ /* 0x004fea0003900000 */
[----:B------:R-:W2:Y:S02]  /*e8a0*/  @!P1 SYNCS.PHASECHK.TRANS64 P1, [R9+URZ+0x19c30], R0 ;  /* 0x019c3000090095a7 */ /* 0x000ea4000802007f */
[----:B--2---:R-:W-:Y:S05]  /*e8b0*/  @!P1 BRA `(.L_x_1790) ;  /* 0xfffffffc00ec9947 */ /* 0x004fea000383ffff */
[----:B------:R-:W-:Y:S05]  /*e8c0*/  BRA `(.L_x_1789) ;  /* 0xffffff7800007947 */ /* 0x000fea000383ffff */
.L_x_1794:
[----:B-1----:R-:W-:-:S04]  /*e8d0*/  IMAD.U32 R9, RZ, RZ, UR11 ;  /* 0x0000000bff097e24 */ /* 0x002fc8000f8e00ff */
[----:B------:R1:W2:Y:S03]  /*e8e0*/  SYNCS.PHASECHK.TRANS64.TRYWAIT P1, [R9+URZ+0x19c50], R0 ;  /* 0x019c5000090075a7 */ /* 0x0002a6000802017f */
[----:B--2---:R-:W-:Y:S05]  /*e8f0*/  @!P1 NANOSLEEP.SYNCS 0x989680 ;  /* 0x009896800000995d */ /* 0x004fea0003900000 */
[----:B------:R-:W2:Y:S02]  /*e900*/  @!P1 SYNCS.PHASECHK.TRANS64 P1, [R9+URZ+0x19c50], R0 ;  /* 0x019c5000090095a7 */ /* 0x000ea4000802007f */
[----:B--2---:R-:W-:Y:S05]  /*e910*/  @!P1 BRA `(.L_x_1794) ;  /* 0xfffffffc00ec9947 */ /* 0x004fea000383ffff */
[----:B------:R-:W-:Y:S05]  /*e920*/  BRA `(.L_x_1793) ;  /* 0xffffff7800507947 */ /* 0x000fea000383ffff */
.L_x_1801:
[----:B-1----:R-:W-:-:S04]  /*e930*/  IMAD.U32 R6, RZ, RZ, UR14 ;  /* 0x0000000eff067e24 */ /* 0x002fc8000f8e00ff */
[----:B------:R1:W2:Y:S03]  /*e940*/  SYNCS.PHASECHK.TRANS64.TRYWAIT P1, [R6+URZ+0x19c50], R5 ;  /* 0x019c5005060075a7 */ /* 0x0002a6000802017f */
[----:B--2---:R-:W-:Y:S05]  /*e950*/  @!P1 NANOSLEEP.SYNCS 0x989680 ;  /* 0x009896800000995d */ /* 0x004fea0003900000 */
[----:B------:R-:W2:Y:S02]  /*e960*/  @!P1 SYNCS.PHASECHK.TRANS64 P1, [R6+URZ+0x19c50], R5 ;  /* 0x019c5005060095a7 */ /* 0x000ea4000802007f */
[----:B--2---:R-:W-:Y:S05]  /*e970*/  @!P1 BRA `(.L_x_1801) ;  /* 0xfffffffc00ec9947 */ /* 0x004fea000383ffff */
[----:B------:R-:W-:Y:S05]  /*e980*/  BRA `(.L_x_1800) ;  /* 0xffffff9000a07947 */ /* 0x000fea000383ffff */
.L_x_1827:
        /* <DEDUP_REMOVED lines=10> */
.L_x_1899:
[----:B------:R-:W-:Y:S05]  /*ea30*/  BRA `(.L_x_1900) ;  /* 0xffffffc800847947 */ /* 0x000fea000383ffff */
.L_x_1830:
[----:B0-----:R0:W1:Y:S02]  /*ea40*/  SYNCS.PHASECHK.TRANS64.TRYWAIT P0, [R4+URZ+0x19c80], R21 ;  /* 0x019c8015040075a7 */ /* 0x001064000800017f */
[----:B-1----:R-:W-:Y:S05]  /*ea50*/  @!P0 NANOSLEEP.SYNCS 0x989680 ;  /* 0x009896800000895d */ /* 0x002fea0003900000 */
[----:B------:R-:W1:Y:S02]  /*ea60*/  @!P0 SYNCS.PHASECHK.TRANS64 P0, [R4+URZ+0x19c80], R21 ;  /* 0x019c8015040085a7 */ /* 0x000e64000800007f */
[----:B-1----:R-:W-:Y:S05]  /*ea70*/  @!P0 BRA `(.L_x_1830) ;  /* 0xfffffffc00f08947 */ /* 0x002fea000383ffff */
[----:B------:R-:W-:Y:S05]  /*ea80*/  BRA `(.L_x_1901) ;  /* 0xffffffcc00287947 */ /* 0x000fea000383ffff */
.L_x_1831:
        /* <DEDUP_REMOVED lines=8> */
.L_x_1903:
[----:B------:R-:W-:Y:S05]  /*eb10*/  BSYNC B0 ;  /* 0x0000000000007941 */ /* 0x000fea0003800000 */
.L_x_1902:
        /* <DEDUP_REMOVED lines=9> */
.L_x_1904:
[----:B------:R-:W-:Y:S02]  /*ebb0*/  IMAD.MOV.U32 R13, RZ, RZ, R9 ;  /* 0x000000ffff0d7224 */ /* 0x000fe400078e0009 */
[----:B------:R-:W-:Y:S02]  /*ebc0*/  IMAD.MOV.U32 R12, RZ, RZ, 0x1 ;  /* 0x00000001ff0c7424 */ /* 0x000fe400078e00ff */
[----:B------:R-:W-:-:S07]  /*ebd0*/  IMAD.MOV.U32 R2, RZ, RZ, R14 ;  /* 0x000000ffff027224 */ /* 0x000fce00078e000e */
[----:B------:R-:W-:Y:S05]  /*ebe0*/  WARPSYNC.COLLECTIVE R15, `(.L_x_1905) ;  /* 0x000000000f087348 */ /* 0x000fea0003c00000 */
[----:B------:R0:W1:Y:S02]  /*ebf0*/  SHFL.IDX P6, R14, R13, R12, R11 ;  /* 0x0000000c0d0e7389 */ /* 0x00006400000c000b */
[----:B01----:R-:W-:Y:S01]  /*ec00*/  ENDCOLLECTIVE ;  /* 0x000000000000791b */ /* 0x003fe20003800000 */
.L_x_1905:
        /* <DEDUP_REMOVED lines=14> */
.L_x_1906:
        /* <DEDUP_REMOVED lines=8> */
.L_x_1836:
[----:B---3--:R3:W4:Y:S02]  /*ed70*/  SYNCS.PHASECHK.TRANS64.TRYWAIT P0, [R4+URZ+0x19c40], R21 ;  /* 0x019c4015040075a7 */ /* 0x008724000800017f */
[----:B----4-:R-:W-:Y:S05]  /*ed80*/  @!P0 NANOSLEEP.SYNCS 0x989680 ;  /* 0x009896800000895d */ /* 0x010fea0003900000 */
[----:B------:R-:W4:Y:S02]  /*ed90*/  @!P0 SYNCS.PHASECHK.TRANS64 P0, [R4+URZ+0x19c40], R21 ;  /* 0x019c4015040085a7 */ /* 0x000f24000800007f */
[----:B----4-:R-:W-:Y:S05]  /*eda0*/  @!P0 BRA `(.L_x_1836) ;  /* 0xfffffffc00f08947 */ /* 0x010fea000383ffff */
[----:B------:R-:W-:Y:S05]  /*edb0*/  BRA `(.L_x_1908) ;  /* 0xffffffcc00947947 */ /* 0x000fea000383ffff */
.L_x_1837:
        /* <DEDUP_REMOVED lines=8> */
.L_x_1910:
[----:B------:R-:W-:Y:S05]  /*ee40*/  BSYNC B0 ;  /* 0x0000000000007941 */ /* 0x000fea0003800000 */
.L_x_1909:
        /* <DEDUP_REMOVED lines=8> */
.L_x_1911:
[----:B------:R-:W-:Y:S02]  /*eed0*/  IMAD.MOV.U32 R13, RZ, RZ, R6 ;  /* 0x000000ffff0d7224 */ /* 0x000fe400078e0006 */
[----:B------:R-:W-:Y:S02]  /*eee0*/  IMAD.MOV.U32 R12, RZ, RZ, 0x1 ;  /* 0x00000001ff0c7424 */ /* 0x000fe400078e00ff */
[----:B------:R-:W-:-:S07]  /*eef0*/  IMAD.MOV.U32 R3, RZ, RZ, R14 ;  /* 0x000000ffff037224 */ /* 0x000fce00078e000e */
[----:B------:R-:W-:Y:S05]  /*ef00*/  WARPSYNC.COLLECTIVE R15, `(.L_x_1912) ;  /* 0x000000000f087348 */ /* 0x000fea0003c00000 */
[----:B------:R0:W1:Y:S02]  /*ef10*/  SHFL.IDX P6, R14, R13, R12, R11 ;  /* 0x0000000c0d0e7389 */ /* 0x00006400000c000b */
[----:B01----:R-:W-:Y:S01]  /*ef20*/  ENDCOLLECTIVE ;  /* 0x000000000000791b */ /* 0x003fe20003800000 */
.L_x_1912:
        /* <DEDUP_REMOVED lines=10> */
.L_x_1913:
        /* <DEDUP_REMOVED lines=8> */
.L_x_1842:
[----:B------:R-:W-:Y:S02]  /*f050*/  IMAD.MOV.U32 R13, RZ, RZ, R0 ;  /* 0x000000ffff0d7224 */ /* 0x000fe400078e0000 */
[----:B------:R-:W-:Y:S02]  /*f060*/  IMAD.MOV.U32 R12, RZ, RZ, RZ ;  /* 0x000000ffff0c7224 */ /* 0x000fe400078e00ff */
[----:B------:R-:W-:Y:S02]  /*f070*/  IMAD.MOV.U32 R11, RZ, RZ, 0x1e1f ;  /* 0x00001e1fff0b7424 */ /* 0x000fe400078e00ff */
[----:B------:R-:W-:Y:S02]  /*f080*/  IMAD.MOV.U32 R15, RZ, RZ, -0x1 ;  /* 0xffffffffff0f7424 */ /* 0x000fe400078e00ff */
[----:B------:R-:W-:-:S07]  /*f090*/  IMAD.U32 R5, RZ, RZ, UR43 ;  /* 0x0000002bff057e24 */ /* 0x000fce000f8e00ff */
[----:B-----5:R-:W-:Y:S05]  /*f0a0*/  WARPSYNC.COLLECTIVE R15, `(.L_x_1915) ;  /* 0x000000000f087348 */ /* 0x020fea0003c00000 */
[----:B------:R0:W1:Y:S02]  /*f0b0*/  SHFL.IDX P6, R14, R13, R12, R11 ;  /* 0x0000000c0d0e7389 */ /* 0x00006400000c000b */
[----:B01---5:R-:W-:Y:S01]  /*f0c0*/  ENDCOLLECTIVE ;  /* 0x000000000000791b */ /* 0x023fe20003800000 */
.L_x_1915:
[----:B------:R-:W-:-:S05]  /*f0d0*/  IMAD R5, R5, 0xc0, R10 ;  /* 0x000000c005057824 */ /* 0x000fca00078e020a */
[----:B------:R-:W-:Y:S01]  /*f0e0*/  ISETP.GE.AND P1, PT, R5, UR37, PT ;  /* 0x0000002505007c0c */ /* 0x000fe2000bf26270 */
[----:B------:R-:W-:Y:S02]  /*f0f0*/  IMAD.MOV.U32 R13, RZ, RZ, R4 ;  /* 0x000000ffff0d7224 */ /* 0x000fe400078e0004 */
[----:B------:R-:W-:-:S10]  /*f100*/  IMAD.MOV.U32 R2, RZ, RZ, R14 ;  /* 0x000000ffff027224 */ /* 0x000fd400078e000e */
[----:B------:R-:W-:Y:S05]  /*f110*/  WARPSYNC.COLLECTIVE R15, `(.L_x_1916) ;  /* 0x000000000f087348 */ /* 0x000fea0003c00000 */
[----:B------:R0:W1:Y:S02]  /*f120*/  SHFL.IDX P6, R14, R13, R12, R11 ;  /* 0x0000000c0d0e7389 */ /* 0x00006400000c000b */
[----:B01----:R-:W-:Y:S01]  /*f130*/  ENDCOLLECTIVE ;  /* 0x000000000000791b */ /* 0x003fe20003800000 */
.L_x_1916:
[----:B------:R-:W-:Y:S02]  /*f140*/  IMAD.MOV.U32 R13, RZ, RZ, R0 ;  /* 0x000000ffff0d7224 */ /* 0x000fe400078e0000 */
[----:B------:R-:W-:Y:S02]  /*f150*/  IMAD.MOV.U32 R12, RZ, RZ, 0x1 ;  /* 0x00000001ff0c7424 */ /* 0x000fe400078e00ff */
[----:B------:R-:W-:-:S07]  /*f160*/  IMAD.MOV.U32 R3, RZ, RZ, R14 ;  /* 0x000000ffff037224 */ /* 0x000fce00078e000e */
[----:B------:R-:W-:Y:S05]  /*f170*/  WARPSYNC.COLLECTIVE R15, `(.L_x_1917) ;  /* 0x000000000f087348 */ /* 0x000fea0003c00000 */
[----:B------:R0:W1:Y:S02]  /*f180*/  SHFL.IDX P6, R14, R13, R12, R11 ;  /* 0x0000000c0d0e7389 */ /* 0x00006400000c000b */
[----:B01----:R-:W-:Y:S01]  /*f190*/  ENDCOLLECTIVE ;  /* 0x000000000000791b */ /* 0x003fe20003800000 */
.L_x_1917:
        /* <DEDUP_REMOVED lines=10> */
.L_x_1918:
        /* <DEDUP_REMOVED lines=13> */
.L_x_1919:
        /* <DEDUP_REMOVED lines=9> */
.L_x_1920:
[----:B------:R-:W-:Y:S01]  /*f3a0*/  @!PT LDS RZ, [RZ] ;  /* 0x00000000fffff984 */ /* 0x000fe20000000800 */
[----:B------:R-:W-:Y:S01]  /*f3b0*/  @!PT LDS RZ, [RZ] ;  /* 0x00000000fffff984 */ /* 0x000fe20000000800 */
[----:B------:R-:W-:Y:S01]  /*f3c0*/  @!PT LDS RZ, [RZ] ;  /* 0x00000000fffff984 */ /* 0x000fe20000000800 */
[----:B------:R1:W-:Y:S04]  /*f3d0*/  @!P1 LDGSTS.E.BYPASS.LTC128B.128 [R8+0xf800], desc[UR50][R2.64], !P3 ;  /* 0x0f80000002089fae */ /* 0x0003e8000d901d72 */
[----:B------:R1:W-:Y:S04]  /*f3e0*/  @!P1 LDGSTS.E.BYPASS.LTC128B.128 [R8+0x11000], desc[UR50][R2.64+0x20], !P4 ;  /* 0x1100002002089fae */ /* 0x0003e8000e101d72 */
[----:B------:R1:W-:Y:S01]  /*f3f0*/  @!P1 LDGSTS.E.BYPASS.LTC128B.128 [R8+0x12800], desc[UR50][R2.64+0x40], !P5 ;  /* 0x1280004002089fae */ /* 0x0003e2000e901d72 */
[----:B------:R-:W-:Y:S05]  /*f400*/  BRA `(.L_x_1921) ;  /* 0xffffffd000f47947 */ /* 0x000fea000383ffff */
.L_x_1847:
[----:B0-----:R0:W1:Y:S02]  /*f410*/  SYNCS.PHASECHK.TRANS64.TRYWAIT P0, [R16+URZ+0x19c20], R3 ;  /* 0x019c2003100075a7 */ /* 0x001064000800017f */
[----:B-1----:R-:W-:Y:S05]  /*f420*/  @!P0 NANOSLEEP.SYNCS 0x989680 ;  /* 0x009896800000895d */ /* 0x002fea0003900000 */
[----:B------:R-:W1:Y:S02]  /*f430*/  @!P0 SYNCS.PHASECHK.TRANS64 P0, [R16+URZ+0x19c20], R3 ;  /* 0x019c2003100085a7 */ /* 0x000e64000800007f */
[----:B-1----:R-:W-:Y:S05]  /*f440*/  @!P0 BRA `(.L_x_1847) ;  /* 0xfffffffc00f08947 */ /* 0x002fea000383ffff */
[----:B------:R-:W-:Y:S05]  /*f450*/  BRA `(.L_x_1922) ;  /* 0xffffffd400647947 */ /* 0x000fea000383ffff */
.L_x_1851:
[----:B0-----:R0:W1:Y:S02]  /*f460*/  SYNCS.PHASECHK.TRANS64.TRYWAIT P0, [R4+URZ+0x19c80], R10 ;  /* 0x019c800a040075a7 */ /* 0x001064000800017f */
[----:B-1----:R-:W-:Y:S05]  /*f470*/  @!P0 NANOSLEEP.SYNCS 0x989680 ;  /* 0x009896800000895d */ /* 0x002fea0003900000 */
[----:B------:R-:W1:Y:S02]  /*f480*/  @!P0 SYNCS.PHASECHK.TRANS64 P0, [R4+URZ+0x19c80], R10 ;  /* 0x019c800a040085a7 */ /* 0x000e64000800007f */
[----:B-1----:R-:W-:Y:S05]  /*f490*/  @!P0 BRA `(.L_x_1851) ;  /* 0xfffffffc00f08947 */ /* 0x002fea000383ffff */
[----:B------:R-:W-:Y:S05]  /*f4a0*/  BRA `(.L_x_1923) ;  /* 0xffffffd800287947 */ /* 0x000fea000383ffff */
.L_x_1852:
        /* <DEDUP_REMOVED lines=8> */
.L_x_1925:
[----:B------:R-:W-:Y:S05]  /*f530*/  BSYNC B0 ;  /* 0x0000000000007941 */ /* 0x000fea0003800000 */
.L_x_1924:
        /* <DEDUP_REMOVED lines=10> */
.L_x_1926:
        /* <DEDUP_REMOVED lines=11> */
.L_x_1927:
        /* <DEDUP_REMOVED lines=11> */
.L_x_1928:
[----:B------:R-:W-:Y:S01]  /*f740*/  IMAD.MOV.U32 R2, RZ, RZ, R14 ;  /* 0x000000ffff027224 */ /* 0x000fe200078e000e */
[----:B------:R-:W-:Y:S06]  /*f750*/  BRA `(.L_x_1929) ;  /* 0xffffffd800147947 */ /* 0x000fec000383ffff */
.L_x_1857:
[----:B---3--:R3:W4:Y:S02]  /*f760*/  SYNCS.PHASECHK.TRANS64.TRYWAIT P0, [R4+URZ+0x19c40], R10 ;  /* 0x019c400a040075a7 */ /* 0x008724000800017f */
[----:B----4-:R-:W-:Y:S05]  /*f770*/  @!P0 NANOSLEEP.SYNCS 0x989680 ;  /* 0x009896800000895d */ /* 0x010fea0003900000 */
[----:B------:R-:W4:Y:S02]  /*f780*/  @!P0 SYNCS.PHASECHK.TRANS64 P0, [R4+URZ+0x19c40], R10 ;  /* 0x019c400a040085a7 */ /* 0x000f24000800007f */
[----:B----4-:R-:W-:Y:S05]  /*f790*/  @!P0 BRA `(.L_x_1857) ;  /* 0xfffffffc00f08947 */ /* 0x010fea000383ffff */
[----:B------:R-:W-:Y:S05]  /*f7a0*/  BRA `(.L_x_1930) ;  /* 0xffffffd800787947 */ /* 0x000fea000383ffff */
.L_x_1858:
        /* <DEDUP_REMOVED lines=8> */
.L_x_1932:
[----:B------:R-:W-:Y:S05]  /*f830*/  BSYNC B0 ;  /* 0x0000000000007941 */ /* 0x000fea0003800000 */
.L_x_1931:
        /* <DEDUP_REMOVED lines=8> */
.L_x_1933:
[----:B------:R-:W-:Y:S02]  /*f8c0*/  IMAD.MOV.U32 R13, RZ, RZ, R8 ;  /* 0x000000ffff0d7224 */ /* 0x000fe400078e0008 */
[----:B------:R-:W-:Y:S02]  /*f8d0*/  IMAD.MOV.U32 R12, RZ, RZ, 0x1 ;  /* 0x00000001ff0c7424 */ /* 0x000fe400078e00ff */
[----:B------:R-:W-:-:S07]  /*f8e0*/  IMAD.MOV.U32 R2, RZ, RZ, R14 ;  /* 0x000000ffff027224 */ /* 0x000fce00078e000e */
[----:B------:R-:W-:Y:S05]  /*f8f0*/  WARPSYNC.COLLECTIVE R15, `(.L_x_1934) ;  /* 0x000000000f087348 */ /* 0x000fea0003c00000 */
[----:B------:R0:W1:Y:S02]  /*f900*/  SHFL.IDX P6, R14, R13, R12, R11 ;  /* 0x0000000c0d0e7389 */ /* 0x00006400000c000b */
[----:B01----:R-:W-:Y:S01]  /*f910*/  ENDCOLLECTIVE ;  /* 0x000000000000791b */ /* 0x003fe20003800000 */
.L_x_1934:
        /* <DEDUP_REMOVED lines=13> */
.L_x_1935:
[----:B------:R-:W-:Y:S01]  /*f9f0*/  IMAD.MOV.U32 R2, RZ, RZ, R14 ;  /* 0x000000ffff027224 */ /* 0x000fe200078e000e */
[----:B------:R-:W-:Y:S06]  /*fa00*/  BRA `(.L_x_1936) ;  /* 0xffffffd8006c7947 */ /* 0x000fec000383ffff */
.L_x_1863:
[----:B0-----:R0:W4:Y:S02]  /*fa10*/  SYNCS.PHASECHK.TRANS64.TRYWAIT P2, [R2+URZ+0x19c70], R3 ;  /* 0x019c7003020075a7 */ /* 0x001124000804017f */
[----:B----4-:R-:W-:Y:S05]  /*fa20*/  @!P2 NANOSLEEP.SYNCS 0x989680 ;  /* 0x009896800000a95d */ /* 0x010fea0003900000 */
[----:B------:R-:W4:Y:S02]  /*fa30*/  @!P2 SYNCS.PHASECHK.TRANS64 P2, [R2+URZ+0x19c70], R3 ;  /* 0x019c70030200a5a7 */ /* 0x000f24000804007f */
[----:B----4-:R-:W-:Y:S05]  /*fa40*/  @!P2 BRA `(.L_x_1863) ;  /* 0xfffffffc00f0a947 */ /* 0x010fea000383ffff */
[----:B------:R-:W-:Y:S05]  /*fa50*/  BRA `(.L_x_1937) ;  /* 0xffffffd800d87947 */ /* 0x000fea000383ffff */
.L_x_1865:
[----:B0-----:R0:W2:Y:S02]  /*fa60*/  SYNCS.PHASECHK.TRANS64.TRYWAIT P2, [R2+URZ+0x19c60], R4 ;  /* 0x019c6004020075a7 */ /* 0x0010a4000804017f */
[----:B--2---:R-:W-:Y:S05]  /*fa70*/  @!P2 NANOSLEEP.SYNCS 0x989680 ;  /* 0x009896800000a95d */ /* 0x004fea0003900000 */
[----:B------:R-:W2:Y:S02]  /*fa80*/  @!P2 SYNCS.PHASECHK.TRANS64 P2, [R2+URZ+0x19c60], R4 ;  /* 0x019c60040200a5a7 */ /* 0x000ea4000804007f */
[----:B--2---:R-:W-:Y:S05]  /*fa90*/  @!P2 BRA `(.L_x_1865) ;  /* 0xfffffffc00f0a947 */ /* 0x004fea000383ffff */
[----:B------:R-:W-:Y:S05]  /*faa0*/  BRA `(.L_x_1938) ;  /* 0xffffffd800e87947 */ /* 0x000fea000383ffff */
.L_x_1873:
[----:B0-----:R0:W1:Y:S02]  /*fab0*/  SYNCS.PHASECHK.TRANS64.TRYWAIT P2, [R3+URZ+0x19c70], R0 ;  /* 0x019c7000030075a7 */ /* 0x001064000804017f */
[----:B-1----:R-:W-:Y:S05]  /*fac0*/  @!P2 NANOSLEEP.SYNCS 0x989680 ;  /* 0x009896800000a95d */ /* 0x002fea0003900000 */
[----:B------:R-:W1:Y:S02]  /*fad0*/  @!P2 SYNCS.PHASECHK.TRANS64 P2, [R3+URZ+0x19c70], R0 ;  /* 0x019c70000300a5a7 */ /* 0x000e64000804007f */
[----:B-1----:R-:W-:Y:S05]  /*fae0*/  @!P2 BRA `(.L_x_1873) ;  /* 0xfffffffc00f0a947 */ /* 0x002fea000383ffff */
[----:B------:R-:W-:Y:S05]  /*faf0*/  BRA `(.L_x_1939) ;  /* 0xffffffe000587947 */ /* 0x000fea000383ffff */
.L_x_1875:
[----:B0-----:R0:W1:Y:S02]  /*fb00*/  SYNCS.PHASECHK.TRANS64.TRYWAIT P2, [R3+URZ+0x19c60], R0 ;  /* 0x019c6000030075a7 */ /* 0x001064000804017f */
[----:B-1----:R-:W-:Y:S05]  /*fb10*/  @!P2 NANOSLEEP.SYNCS 0x989680 ;  /* 0x009896800000a95d */ /* 0x002fea0003900000 */
[----:B------:R-:W1:Y:S02]  /*fb20*/  @!P2 SYNCS.PHASECHK.TRANS64 P2, [R3+URZ+0x19c60], R0 ;  /* 0x019c60000300a5a7 */ /* 0x000e64000804007f */
[----:B-1----:R-:W-:Y:S05]  /*fb30*/  @!P2 BRA `(.L_x_1875) ;  /* 0xfffffffc00f0a947 */ /* 0x002fea000383ffff */
[----:B------:R-:W-:Y:S05]  /*fb40*/  BRA `(.L_x_1940) ;  /* 0xffffffe000647947 */ /* 0x000fea000383ffff */
.L_x_1882:
[----:B0-----:R0:W1:Y:S02]  /*fb50*/  SYNCS.PHASECHK.TRANS64.TRYWAIT P0, [R5+URZ+0x19c20], R0 ;  /* 0x019c2000050075a7 */ /* 0x001064000800017f */
[----:B-1----:R-:W-:Y:S05]  /*fb60*/  @!P0 NANOSLEEP.SYNCS 0x989680 ;  /* 0x009896800000895d */ /* 0x002fea0003900000 */
[----:B------:R-:W1:Y:S02]  /*fb70*/  @!P0 SYNCS.PHASECHK.TRANS64 P0, [R5+URZ+0x19c20], R0 ;  /* 0x019c2000050085a7 */ /* 0x000e64000800007f */
[----:B-1----:R-:W-:Y:S05]  /*fb80*/  @!P0 BRA `(.L_x_1882) ;  /* 0xfffffffc00f08947 */ /* 0x002fea000383ffff */
[----:B------:R-:W-:Y:S05]  /*fb90*/  BRA `(.L_x_1941) ;  /* 0xffffffe800007947 */ /* 0x000fea000383ffff */
.L_x_1883:
        /* <DEDUP_REMOVED lines=11> */
.L_x_1943:
[----:B------:R-:W-:Y:S05]  /*fc50*/  BSYNC B0 ;  /* 0x0000000000007941 */ /* 0x000fea0003800000 */
.L_x_1942:
[----:B------:R-:W-:Y:S05]  /*fc60*/  BRA `(.L_x_1944) ;  /* 0xffffffe400e87947 */ /* 0x000fea000383ffff */
.L_x_1886:
[----:B------:R-:W-:Y:S01]  /*fc70*/  BSSY B1, `(.L_x_1945) ;  /* 0x0000006000017945 */ /* 0x000fe20003800000 */
[----:B------:R-:W-:-:S07]  /*fc80*/  IMAD.MOV.U32 R15, RZ, RZ, -0x1 ;  /* 0xffffffffff0f7424 */ /* 0x000fce00078e00ff */
[----:B0-----:R-:W-:Y:S05]  /*fc90*/  WARPSYNC.COLLECTIVE R15, `(.L_x_1946) ;  /* 0x000000000f0c7348 */ /* 0x001fea0003c00000 */
[----:B------:R-:W-:Y:S02]  /*fca0*/  ELECT P6, UR62, PT ;  /* 0x00000000003e782f */ /* 0x000fe400038c0000 */
[----:B------:R-:W-:Y:S01]  /*fcb0*/  MOV R14, UR62 ;  /* 0x0000003e000e7c02 */ /* 0x000fe20008000f00 */
[----:B0-----:R-:W-:Y:S10]  /*fcc0*/  ENDCOLLECTIVE ;  /* 0x000000000000791b */ /* 0x001ff40003800000 */
.L_x_1946:
[----:B------:R-:W-:Y:S05]  /*fcd0*/  BSYNC B1 ;  /* 0x0000000000017941 */ /* 0x000fea0003800000 */
.L_x_1945:
[----:B------:R-:W-:Y:S05]  /*fce0*/  BRA `(.L_x_1947) ;  /* 0xffffffe400e07947 */ /* 0x000fea000383ffff */
.L_x_1888:
[----:B0-----:R0:W1:Y:S02]  /*fcf0*/  SYNCS.PHASECHK.TRANS64.TRYWAIT P1, [R3+URZ+0x19c40], R2 ;  /* 0x019c4002030075a7 */ /* 0x001064000802017f */
[----:B-1----:R-:W-:Y:S05]  /*fd00*/  @!P1 NANOSLEEP.SYNCS 0x989680 ;  /* 0x009896800000995d */ /* 0x002fea0003900000 */
[----:B------:R-:W1:Y:S02]  /*fd10*/  @!P1 SYNCS.PHASECHK.TRANS64 P1, [R3+URZ+0x19c40], R2 ;  /* 0x019c4002030095a7 */ /* 0x000e64000802007f */
[----:B-1----:R-:W-:Y:S05]  /*fd20*/  @!P1 BRA `(.L_x_1888) ;  /* 0xfffffffc00f09947 */ /* 0x002fea000383ffff */
[----:B------:R-:W-:Y:S05]  /*fd30*/  BRA `(.L_x_1948) ;  /* 0xffffffe800007947 */ /* 0x000fea000383ffff */
.L_x_1890:
[----:B-1----:R1:W2:Y:S02]  /*fd40*/  SYNCS.PHASECHK.TRANS64.TRYWAIT P1, [R5+URZ+0x19c40], R0 ;  /* 0x019c4000050075a7 */ /* 0x0022a4000802017f */
[----:B--2---:R-:W-:Y:S05]  /*fd50*/  @!P1 NANOSLEEP.SYNCS 0x989680 ;  /* 0x009896800000995d */ /* 0x004fea0003900000 */
[----:B------:R-:W2:Y:S02]  /*fd60*/  @!P1 SYNCS.PHASECHK.TRANS64 P1, [R5+URZ+0x19c40], R0 ;  /* 0x019c4000050095a7 */ /* 0x000ea4000802007f */
[----:B--2---:R-:W-:Y:S05]  /*fd70*/  @!P1 BRA `(.L_x_1890) ;  /* 0xfffffffc00f09947 */ /* 0x004fea000383ffff */
[----:B------:R-:W-:Y:S05]  /*fd80*/  BRA `(.L_x_1949) ;  /* 0xffffffe8000c7947 */ /* 0x000fea000383ffff */
.L_x_1892:
[----:B--2---:R2:W3:Y:S02]  /*fd90*/  SYNCS.PHASECHK.TRANS64.TRYWAIT P1, [R3+URZ+0x19c60], R2 ;  /* 0x019c6002030075a7 */ /* 0x0044e4000802017f */
[----:B---3--:R-:W-:Y:S05]  /*fda0*/  @!P1 NANOSLEEP.SYNCS 0x989680 ;  /* 0x009896800000995d */ /* 0x008fea0003900000 */
[----:B------:R-:W3:Y:S02]  /*fdb0*/  @!P1 SYNCS.PHASECHK.TRANS64 P1, [R3+URZ+0x19c60], R2 ;  /* 0x019c6002030095a7 */ /* 0x000ee4000802007f */
[----:B---3--:R-:W-:Y:S05]  /*fdc0*/  @!P1 BRA `(.L_x_1892) ;  /* 0xfffffffc00f09947 */ /* 0x008fea000383ffff */
[----:B------:R-:W-:Y:S05]  /*fdd0*/  BRA `(.L_x_1950) ;  /* 0xffffffe800087947 */ /* 0x000fea000383ffff */
.L_x_1894:
[----:B---3--:R3:W4:Y:S02]  /*fde0*/  SYNCS.PHASECHK.TRANS64.TRYWAIT P1, [R5+URZ+0x19c60], R0 ;  /* 0x019c6000050075a7 */ /* 0x008724000802017f */
[----:B----4-:R-:W-:Y:S05]  /*fdf0*/  @!P1 NANOSLEEP.SYNCS 0x989680 ;  /* 0x009896800000995d */ /* 0x010fea0003900000 */
[----:B------:R-:W4:Y:S02]  /*fe00*/  @!P1 SYNCS.PHASECHK.TRANS64 P1, [R5+URZ+0x19c60], R0 ;  /* 0x019c6000050095a7 */ /* 0x000f24000802007f */
[----:B----4-:R-:W-:Y:S05]  /*fe10*/  @!P1 BRA `(.L_x_1894) ;  /* 0xfffffffc00f09947 */ /* 0x010fea000383ffff */
[----:B------:R-:W-:Y:S05]  /*fe20*/  BRA `(.L_x_1951) ;  /* 0xffffffe800047947 */ /* 0x000fea000383ffff */
.L_x_1896:
[----:B----4-:R4:W0:Y:S02]  /*fe30*/  SYNCS.PHASECHK.TRANS64.TRYWAIT P1, [R3+URZ+0x19c80], R2 ;  /* 0x019c8002030075a7 */ /* 0x010824000802017f */
[----:B0-----:R-:W-:Y:S05]  /*fe40*/  @!P1 NANOSLEEP.SYNCS 0x989680 ;  /* 0x009896800000995d */ /* 0x001fea0003900000 */
[----:B------:R-:W0:Y:S02]  /*fe50*/  @!P1 SYNCS.PHASECHK.TRANS64 P1, [R3+URZ+0x19c80], R2 ;  /* 0x019c8002030095a7 */ /* 0x000e24000802007f */
[----:B0-----:R-:W-:Y:S05]  /*fe60*/  @!P1 BRA `(.L_x_1896) ;  /* 0xfffffffc00f09947 */ /* 0x001fea000383ffff */
[----:B------:R-:W-:Y:S05]  /*fe70*/  BRA `(.L_x_1952) ;  /* 0xffffffe800007947 */ /* 0x000fea000383ffff */
.L_x_1953:
        /* <DEDUP_REMOVED lines=16> */
.L_x_2584:


//--------------------- .text._ZN7cutlass13device_kernelIN5flash11enable_sm90INS1_16FlashAttnFwdSm90INS1_25CollectiveMainloopFwdSm90ILi2EN4cute5tupleIJNS5_1CILi1EEES8_S8_EEENS6_IJNS7_ILi192EEENS7_ILi128EEENS7_ILi96EEEEEELi96ENS_12float_e4m3_tEfNS_4arch4Sm90ELb1ELb0ELb0ELb1ELb1ELb0ELb0ELb1ELb1ELb1ELb0ELb0EEENS1_21CollectiveEpilogueFwdINS6_IJSA_SC_SB_EEES9_NS_10bfloat16_tESG_Li384ELb1ELb1ELb0ELb1EEENS1_36VarlenDynamicPersistentTileSchedulerILi192ELi128ELi384ELi128ELb0ELb1ELb1ELb1ELb1ELb1EEEEEEEEEvNT_6ParamsE --------------------------
	.section	.text._ZN7cutlass13device_kernelIN5flash11enable_sm90INS1_16FlashAttnFwdSm90INS1_25CollectiveMainloopFwdSm90ILi2EN4cute5tupleIJNS5_1CILi1EEES8_S8_EEENS6_IJNS7_ILi192EEENS7_ILi128EEENS7_ILi96EEEEEELi96ENS_12float_e4m3_tEfNS_4arch4Sm90ELb1ELb0ELb0ELb1ELb1ELb0ELb0ELb1ELb1ELb1ELb0ELb0EEENS1_21CollectiveEpilogueFwdINS6_IJSA_SC_SB_EEES9_NS_10bfloat16_tESG_Li384ELb1ELb1ELb0ELb1EEENS1_36VarlenDynamicPersistentTileSchedulerILi192ELi128ELi384ELi128ELb0ELb1ELb1ELb1ELb1ELb1EEEEEEEEEvNT_6ParamsE,"ax",@progbits
	.align	128
.text._ZN7cutlass13device_kernelIN5flash11enable_sm90INS1_16FlashAttnFwdSm90INS1_25CollectiveMainloopFwdSm90ILi2EN4cute5tupleIJNS5_1CILi1EEES8_S8_EEENS6_IJNS7_ILi192EEENS7_ILi128EEENS7_ILi96EEEEEELi96ENS_12float_e4m3_tEfNS_4arch4Sm90ELb1ELb0ELb0ELb1ELb1ELb0ELb0ELb1ELb1ELb1ELb0ELb0EEENS1_21CollectiveEpilogueFwdINS6_IJSA_SC_SB_EEES9_NS_10bfloat16_tESG_Li384ELb1ELb1ELb0ELb1EEENS1_36VarlenDynamicPersistentTileSchedulerILi192ELi128ELi384ELi128ELb0ELb1ELb1ELb1ELb1ELb1EEEEEEEEEvNT_6ParamsE:
        .type           _ZN7cutlass13device_kernelIN5flash11enable_sm90INS1_16FlashAttnFwdSm90INS1_25CollectiveMainloopFwdSm90ILi2EN4cute5tupleIJNS5_1CILi1EEES8_S8_EEENS6_IJNS7_ILi192EEENS7_ILi128EEENS7_ILi96EEEEEELi96ENS_12float_e4m3_tEfNS_4arch4Sm90ELb1ELb0ELb0ELb1ELb1ELb0ELb0ELb1ELb1ELb1ELb0ELb0EEENS1_21CollectiveEpilogueFwdINS6_IJSA_SC_SB_EEES9_NS_10bfloat16_tESG_Li384ELb1ELb1ELb0ELb1EEENS1_36VarlenDynamicPersistentTileSchedulerILi192ELi128ELi384ELi128ELb0ELb1ELb1ELb1ELb1ELb1EEEEEEEEEvNT_6ParamsE,@function
        .size           _ZN7cutlass13device_kernelIN5flash11enable_sm90INS1_16FlashAttnFwdSm90INS1_25CollectiveMainloopFwdSm90ILi2EN4cute5tupleIJNS5_1CILi1EEES8_S8_EEENS6_IJNS7_ILi192EEENS7_ILi128EEENS7_ILi96EEEEEELi96ENS_12float_e4m3_tEfNS_4arch4Sm90ELb1ELb0ELb0ELb1ELb1ELb0ELb0ELb1ELb1ELb1ELb0ELb0EEENS1_21CollectiveEpilogueFwdINS6_IJSA_SC_SB_EEES9_NS_10bfloat16_tESG_Li384ELb1ELb1ELb0ELb1EEENS1_36VarlenDynamicPersistentTileSchedulerILi192ELi128ELi384ELi128ELb0ELb1ELb1ELb1ELb1ELb1EEEEEEEEEvNT_6ParamsE,(.L_x_2585 - _ZN7cutlass13device_kernelIN5flash11enable_sm90INS1_16FlashAttnFwdSm90INS1_25CollectiveMainloopFwdSm90ILi2EN4cute5tupleIJNS5_1CILi1EEES8_S8_EEENS6_IJNS7_ILi192EEENS7_ILi128EEENS7_ILi96EEEEEELi96ENS_12float_e4m3_tEfNS_4arch4Sm90ELb1ELb0ELb0ELb1ELb1ELb0ELb0ELb1ELb1ELb1ELb0ELb0EEENS1_21CollectiveEpilogueFwdINS6_IJSA_SC_SB_EEES9_NS_10bfloat16_tESG_Li384ELb1ELb1ELb0ELb1EEENS1_36VarlenDynamicPersistentTileSchedulerILi192ELi128ELi384ELi128ELb0ELb1ELb1ELb1ELb1ELb1EEEEEEEEEvNT_6ParamsE)
        .other          _ZN7cutlass13device_kernelIN5flash11enable_sm90INS1_16FlashAttnFwdSm90INS1_25CollectiveMainloopFwdSm90ILi2EN4cute5tupleIJNS5_1CILi1EEES8_S8_EEENS6_IJNS7_ILi192EEENS7_ILi128EEENS7_ILi96EEEEEELi96ENS_12float_e4m3_tEfNS_4arch4Sm90ELb1ELb0ELb0ELb1ELb1ELb0ELb0ELb1ELb1ELb1ELb0ELb0EEENS1_21CollectiveEpilogueFwdINS6_IJSA_SC_SB_EEES9_NS_10bfloat16_tESG_Li384ELb1ELb1ELb0ELb1EEENS1_36VarlenDynamicPersistentTileSchedulerILi192ELi128ELi384ELi128ELb0ELb1ELb1ELb1ELb1ELb1EEEEEEEEEvNT_6ParamsE,@"STO_CUDA_ENTRY STV_DEFAULT"
_ZN7cutlass13device_kernelIN5flash11enable_sm90INS1_16FlashAttnFwdSm90INS1_25CollectiveMainloopFwdSm90ILi2EN4cute5tupleIJNS5_1CILi1EEES8_S8_EEENS6_IJNS7_ILi192EEENS7_ILi128EEENS7_ILi96EEEEEELi96ENS_12float_e4m3_tEfNS_4arch4Sm90ELb1ELb0ELb0ELb1ELb1ELb0ELb0ELb1ELb1ELb1ELb0ELb0EEENS1_21CollectiveEpilogueFwdINS6_IJSA_SC_SB_EEES9_NS_10bfloat16_tESG_Li384ELb1ELb1ELb0ELb1EEENS1_36VarlenDynamicPersistentTileSchedulerILi192ELi128ELi384ELi128ELb0ELb1ELb1ELb1ELb1ELb1EEEEEEEEEvNT_6ParamsE:
        /* <DEDUP_REMOVED lines=45> */
.L_x_1954:
        /* <DEDUP_REMOVED lines=22> */
.L_x_1955:
        /* <DEDUP_REMOVED lines=18> */
.L_x_1956:
        /* <DEDUP_REMOVED lines=22> */
.L_x_1957:
        /* <DEDUP_REMOVED lines=24> */
.L_x_1958:
        /* <DEDUP_REMOVED lines=8> */
.L_x_1960:
        /* <DEDUP_REMOVED lines=68> */
.L_x_2012:
[----:B01-34-:R-:W0:Y:S01]  /*0cf0*/  LDC.64 R2, c[0x0][0xc88] ;  /* 0x00032200ff027b82 */ /* 0x01be220000000a00 */
[----:B------:R-:W-:Y:S01]  /*0d00*/  ULDC.64 UR6, c[0x0][0xa28] ;  /* 0x00028a0000067ab9 */ /* 0x000fe20000000a00 */
[----:B------:R-:W-:Y:S01]  /*0d10*/  ULDC.64 UR8, c[0x0][0xa18] ;  /* 0x0002860000087ab9 */ /* 0x000fe20000000a00 */
[----:B------:R-:W-:Y:S01]  /*0d20*/  ULDC UR4, c[0x0][0x424] ;  /* 0x0001090000047ab9 */ /* 0x000fe20000000800 */
[----:B0-----:R-:W-:-:S06]  /*0d30*/  IMAD.WIDE R2, R47, 0x4, R2 ;  /* 0x000000042f027825 */ /* 0x001fcc00078e0202 */
[----:B--2---:R-:W2:Y:S01]  /*0d40*/  LDG.E R2, desc[UR52][R2.64] ;  /* 0x0000003402027981 */ /* 0x004ea2000c1e1900 */
[----:B------:R-:W-:Y:S02]  /*0d50*/  UISETP.NE.U32.AND UP0, UPT, UR6, URZ, UPT ;  /* 0x0000003f0600728c */ /* 0x000fe4000bf05070 */
[----:B------:R-:W-:Y:S02]  /*0d60*/  UISETP.NE.U32.AND UP1, UPT, UR8, URZ, UPT ;  /* 0x0000003f0800728c */ /* 0x000fe4000bf25070 */
[----:B------:R-:W-:Y:S02]  /*0d70*/  UISETP.NE.AND.EX UP0, UPT, UR7, URZ, UPT, UP0 ;  /* 0x0000003f0700728c */ /* 0x000fe4000bf05300 */
[----:B------:R-:W-:-:S04]  /*0d80*/  UISETP.NE.AND.EX UP1, UPT, UR9, URZ, UPT, UP1 ;  /* 0x0000003f0900728c */ /* 0x000fc8000bf25310 */
[----:B------:R-:W-:Y:S02]  /*0d90*/  PLOP3.LUT P0, PT, PT, PT, UP0, 0x80, 0x0 ;  /* 0x000000000000781c */ /* 0x000fe40003f0f008 */
[----:B------:R-:W-:Y:S02]  /*0da0*/  PLOP3.LUT P2, PT, PT, PT, UP1, 0x80, 0x0 ;  /* 0x000000000000781c */ /* 0x000fe40003f4f018 */
[----:B--2---:R-:W-:-:S13]  /*0db0*/  R2UR UR40, R2 ;  /* 0x00000000022872ca */ /* 0x004fda00000e0000 */
[----:B------:R-:W-:Y:S02]  /*0dc0*/  USHF.R.S32.HI UR41, URZ, 0x1f, UR40 ;  /* 0x0000001f3f297899 */ /* 0x000fe40008011428 */
[----:B------:R-:W-:-:S04]  /*0dd0*/  @UP0 ULEA UR6, UP2, UR40, UR6, 0x2 ;  /* 0x0000000628060291 */ /* 0x000fc8000f84103f */
[----:B------:R-:W-:Y:S02]  /*0de0*/  @UP0 ULEA.HI.X UR7, UR40, UR7, UR41, 0x2, UP2 ;  /* 0x0000000728070291 */ /* 0x000fe400090f1429 */
[----:B------:R-:W-:Y:S01]  /*0df0*/  @UP1 ULEA UR8, UP0, UR40, UR8, 0x2 ;  /* 0x0000000828081291 */ /* 0x000fe2000f80103f */
[----:B------:R-:W-:-:S03]  /*0e00*/  IMAD.U32 R2, RZ, RZ, UR6 ;  /* 0x00000006ff027e24 */ /* 0x000fc6000f8e00ff */
[----:B------:R-:W-:Y:S01]  /*0e10*/  @UP1 ULEA.HI.X UR9, UR40, UR9, UR41, 0x2, UP0 ;  /* 0x0000000928091291 */ /* 0x000fe200080f1429 */
[----:B------:R-:W-:Y:S01]  /*0e20*/  IMAD.U32 R3, RZ, RZ, UR7 ;  /* 0x00000007ff037e24 */ /* 0x000fe2000f8e00ff */
[----:B------:R-:W-:Y:S01]  /*0e30*/  ULDC.64 UR6, c[0x0][0x418] ;  /* 0x0001060000067ab9 */ /* 0x000fe20000000a00 */
[----:B-----5:R-:W-:-:S03]  /*0e40*/  IMAD.U32 R4, RZ, RZ, UR8 ;  /* 0x00000008ff047e24 */ /* 0x020fc6000f8e00ff */
[----:B------:R-:W-:Y:S01]  /*0e50*/  IMAD.U32 R5, RZ, RZ, UR9 ;  /* 0x00000009ff057e24 */ /* 0x000fe2000f8e00ff */
[----:B------:R-:W2:Y:S01]  /*0e60*/  @P0 LDG.E R2, desc[UR52][R2.64] ;  /* 0x0000003402020981 */ /* 0x000ea2000c1e1900 */
[----:B------:R-:W-:Y:S01]  /*0e70*/  UISETP.NE.U32.AND UP0, UPT, UR6, URZ, UPT ;  /* 0x0000003f0600728c */ /* 0x000fe2000bf05070 */
[----:B------:R-:W-:Y:S02]  /*0e80*/  ULDC.64 UR8, c[0x0][0xa20] ;  /* 0x0002880000087ab9 */ /* 0x000fe40000000a00 */
[----:B------:R-:W3:Y:S01]  /*0e90*/  @P2 LDG.E R4, desc[UR52][R4.64] ;  /* 0x0000003404042981 */ /* 0x000ee2000c1e1900 */
[----:B------:R-:W-:Y:S01]  /*0ea0*/  UISETP.NE.AND.EX UP0, UPT, UR7, URZ, UPT, UP0 ;  /* 0x0000003f0700728c */ /* 0x000fe2000bf05300 */
[----:B------:R-:W-:Y:S01]  /*0eb0*/  ISETP.NE.U32.AND P1, PT, RZ, UR8, PT ;  /* 0x00000008ff007c0c */ /* 0x000fe2000bf25070 */
[----:B------:R-:W-:Y:S01]  /*0ec0*/  ULDC UR6, c[0x0][0x2f0] ;  /* 0x0000bc0000067ab9 */ /* 0x000fe20000000800 */
[----:B------:R-:W-:Y:S01]  /*0ed0*/  UMOV UR49, URZ ;  /* 0x0000003f00317c82 */ /* 0x000fe20008000000 */
[----:B------:R-:W-:Y:S01]  /*0ee0*/  USEL UR4, UR4, 0x1, UP0 ;  /* 0x0000000104047887 */ /* 0x000fe20008000000 */
[----:B------:R-:W-:-:S03]  /*0ef0*/  ISETP.NE.AND.EX P1, PT, RZ, UR9, PT, P1 ;  /* 0x00000009ff007c0c */ /* 0x000fc6000bf25310 */
[----:B------:R-:W-:Y:S01]  /*0f00*/  UIMAD UR4, UR4, UR6, URZ ;  /* 0x00000006040472a4 */ /* 0x000fe2000f8e023f */
        /* <DEDUP_REMOVED lines=17> */
.L_x_1961:
[----:B------:R-:W-:Y:S01]  /*1020*/  UMOV UR42, UR48 ;  /* 0x00000030002a7c82 */ /* 0x000fe20008000000 */
[----:B------:R-:W-:Y:S05]  /*1030*/  @!P1 BRA `(.L_x_1962) ;  /* 0x00000000001c9947 */ /* 0x000fea0003800000 */
[----:B------:R-:W-:-:S04]  /*1040*/  ULEA UR4, UP0, UR40, UR8, 0x2 ;  /* 0x0000000828047291 */ /* 0x000fc8000f80103f */
[----:B------:R-:W-:Y:S02]  /*1050*/  ULEA.HI.X UR6, UR40, UR9, UR41, 0x2, UP0 ;  /* 0x0000000928067291 */ /* 0x000fe400080f1429 */
[----:B------:R-:W-:-:S04]  /*1060*/  IMAD.U32 R2, RZ, RZ, UR4 ;  /* 0x00000004ff027e24 */ /* 0x000fc8000f8e00ff */
[----:B------:R-:W-:-:S05]  /*1070*/  IMAD.U32 R3, RZ, RZ, UR6 ;  /* 0x00000006ff037e24 */ /* 0x000fca000f8e00ff */
[----:B------:R-:W2:Y:S02]  /*1080*/  LDG.E R2, desc[UR52][R2.64] ;  /* 0x0000003402027981 */ /* 0x000ea4000c1e1900 */
[----:B--2---:R-:W-:Y:S01]  /*1090*/  R2UR UR4, R2 ;  /* 0x00000000020472ca */ /* 0x004fe200000e0000 */
[----:B------:R-:W-:-:S14]  /*10a0*/  BRA `(.L_x_1963) ;  /* 0x0000000000347947 */ /* 0x000fdc0003800000 */
.L_x_1962:
        /* <DEDUP_REMOVED lines=13> */
.L_x_1963:
        /* <DEDUP_REMOVED lines=13> */
[----:B------:R-:W-:Y:S02]  /*1250*/  @UP0 UIMAD UR10, UR41, UR16, URZ ;  /* 0x00000010290a02a4 */ /* 0x000fe4000f8e023f */
[----:B------:R-:W-:Y:S02]  /*1260*/  @UP1 UIMAD UR12, UR41, UR18, URZ ;  /* 0x00000012290c12a4 */ /* 0x000fe4000f8e023f */
[----:B------:R-:W-:Y:S02]  /*1270*/  @UP0 UIMAD UR17, UR40, UR17, UR10 ;  /* 0x00000011281102a4 */ /* 0x000fe4000f8e020a */
[----:B------:R-:W-:Y:S02]  /*1280*/  @UP1 UIMAD.WIDE.U32 UR10, UR40, UR18, URZ ;  /* 0x00000012280a12a5 */ /* 0x000fe4000f8e003f */
[----:B------:R-:W-:-:S02]  /*1290*/  @UP0 UIMAD.WIDE.U32 UR14, UR40, UR16, URZ ;  /* 0x00000010280e02a5 */ /* 0x000fc4000f8e003f */
[----:B------:R-:W-:Y:S02]  /*12a0*/  @UP1 UIMAD UR18, UR40, UR19, UR12 ;  /* 0x00000013281212a4 */ /* 0x000fe4000f8e020c */
[----:B------:R-:W-:Y:S02]  /*12b0*/  @UP1 USHF.R.S32.HI UR19, URZ, 0x1f, UR48 ;  /* 0x0000001f3f131899 */ /* 0x000fe40008011430 */
[----:B------:R-:W-:Y:S01]  /*12c0*/  @UP0 USHF.R.S32.HI UR16, URZ, 0x1f, UR48 ;  /* 0x0000001f3f100899 */ /* 0x000fe20008011430 */
[----:B------:R-:W-:Y:S01]  /*12d0*/  @UP1 ULDC.64 UR12, c[0x0][0x9c0] ;  /* 0x00027000000c1ab9 */ /* 0x000fe20000000a00 */
[----:B------:R-:W-:Y:S02]  /*12e0*/  @UP0 UIADD3 UR15, UR15, UR17, URZ ;  /* 0x000000110f0f0290 */ /* 0x000fe4000fffe03f */
[----:B------:R-:W-:Y:S02]  /*12f0*/  @UP1 UIMAD UR17, UR19, UR12, URZ ;  /* 0x0000000c131112a4 */ /* 0x000fe4000f8e023f */
[----:B------:R-:W-:-:S02]  /*1300*/  @UP0 UIMAD UR16, UR16, UR20, URZ ;  /* 0x00000014101002a4 */ /* 0x000fc4000f8e023f */
[----:B------:R-:W-:Y:S02]  /*1310*/  @UP1 UIADD3 UR11, UR11, UR18, URZ ;  /* 0x000000120b0b1290 */ /* 0x000fe4000fffe03f */
[----:B------:R-:W-:Y:S02]  /*1320*/  @UP1 UIMAD UR17, UR48, UR13, UR17 ;  /* 0x0000000d301112a4 */ /* 0x000fe4000f8e0211 */
[----:B------:R-:W-:Y:S02]  /*1330*/  @UP0 UIMAD UR16, UR48, UR21, UR16 ;  /* 0x00000015301002a4 */ /* 0x000fe4000f8e0210 */
[----:B------:R-:W-:Y:S02]  /*1340*/  @UP0 UIMAD.WIDE.U32 UR14, UR48, UR20, UR14 ;  /* 0x00000014300e02a5 */ /* 0x000fe4000f8e000e */
[----:B------:R-:W-:Y:S02]  /*1350*/  @UP1 UIMAD.WIDE.U32 UR12, UR48, UR12, UR10 ;  /* 0x0000000c300c12a5 */ /* 0x000fe4000f8e000a */
[----:B------:R-:W-:-:S02]  /*1360*/  @UP0 UIADD3 UR11, UR15, UR16, URZ ;  /* 0x000000100f0b0290 */ /* 0x000fc4000fffe03f */
[----:B------:R-:W-:Y:S02]  /*1370*/  @UP0 ULEA UR8, UP2, UR14, UR8, 0x2 ;  /* 0x000000080e080291 */ /* 0x000fe4000f84103f */
[----:B------:R-:W-:Y:S02]  /*1380*/  @UP1 UIADD3 UR10, UR13, UR17, URZ ;  /* 0x000000110d0a1290 */ /* 0x000fe4000fffe03f */
[----:B------:R-:W-:Y:S02]  /*1390*/  @UP1 ULEA UR6, UP3, UR12, UR6, 0x2 ;  /* 0x000000060c061291 */ /* 0x000fe4000f86103f */
[----:B------:R-:W-:Y:S01]  /*13a0*/  @UP0 ULEA.HI.X UR9, UR14, UR9, UR11, 0x2, UP2 ;  /* 0x000000090e090291 */ /* 0x000fe200090f140b */
[----:B------:R-:W-:Y:S01]  /*13b0*/  IMAD.U32 R2, RZ, RZ, UR8 ;  /* 0x00000008ff027e24 */ /* 0x000fe2000f8e00ff */
[----:B------:R-:W-:Y:S02]  /*13c0*/  @UP1 ULEA.HI.X UR7, UR12, UR7, UR10, 0x2, UP3 ;  /* 0x000000070c071291 */ /* 0x000fe400098f140a */
[----:B------:R-:W-:Y:S01]  /*13d0*/  IMAD.U32 R4, RZ, RZ, UR6 ;  /* 0x00000006ff047e24 */ /* 0x000fe2000f8e00ff */
[----:B------:R-:W-:Y:S01]  /*13e0*/  UIMAD UR43, UR5, 0xc0, URZ ;  /* 0x000000c0052b78a4 */ /* 0x000fe2000f8e023f */
[----:B------:R-:W-:Y:S01]  /*13f0*/  IMAD.U32 R3, RZ, RZ, UR9 ;  /* 0x00000009ff037e24 */ /* 0x000fe2000f8e00ff */
[----:B------:R-:W-:Y:S01]  /*1400*/  ULDC UR6, c[0x0][0x988] ;  /* 0x0002620000067ab9 */ /* 0x000fe20000000800 */
[----:B------:R-:W-:Y:S01]  /*1410*/  IMAD.U32 R5, RZ, RZ, UR7 ;  /* 0x00000007ff057e24 */ /* 0x000fe2000f8e00ff */
[----:B------:R-:W-:-:S02]  /*1420*/  ULDC UR5, c[0x0][0x448] ;  /* 0x0001120000057ab9 */ /* 0x000fc40000000800 */
[----:B------:R0:W2:Y:S04]  /*1430*/  @P0 LDG.E R7, desc[UR52][R2.64] ;  /* 0x0000003402070981 */ /* 0x0000a8000c1e1900 */
[----:B------:R-:W2:Y:S01]  /*1440*/  @P1 LDG.E R0, desc[UR52][R4.64] ;  /* 0x0000003404001981 */ /* 0x000ea2000c1e1900 */
[----:B------:R-:W-:Y:S01]  /*1450*/  UISETP.NE.AND UP4, UPT, UR5, 0x1, UPT ;  /* 0x000000010500788c */ /* 0x000fe2000bf85270 */
[----:B------:R-:W-:Y:S01]  /*1460*/  PLOP3.LUT P0, PT, PT, PT, PT, 0x80, 0x0 ;  /* 0x000000000000781c */ /* 0x000fe20003f0f070 */
[----:B------:R-:W-:Y:S01]  /*1470*/  UIADD3 UR49, -UR49, UR4, URZ ;  /* 0x0000000431317290 */ /* 0x000fe2000fffe13f */
[----:B------:R-:W-:Y:S01]  /*1480*/  CS2R R8, SRZ ;  /* 0x0000000000087805 */ /* 0x000fe2000001ff00 */
[----:B------:R-:W-:Y:S01]  /*1490*/  UP2UR UR51, UPR, URZ, 0x10 ;  /* 0x000000103f337883 */ /* 0x000fe20008000000 */
[----:B0-----:R-:W-:Y:S01]  /*14a0*/  IMAD.MOV.U32 R3, RZ, RZ, RZ ;  /* 0x000000ffff037224 */ /* 0x001fe200078e00ff */
[----:B------:R-:W-:Y:S01]  /*14b0*/  UIADD3 UR7, UR49, 0x80, -UR50 ;  /* 0x0000008031077890 */ /* 0x000fe2000fffe832 */
[----:B------:R-:W-:-:S02]  /*14c0*/  CS2R R134, SRZ ;  /* 0x0000000000867805 */ /* 0x000fc4000001ff00 */
[----:B------:R-:W-:Y:S02]  /*14d0*/  CS2R R132, SRZ ;  /* 0x0000000000847805 */ /* 0x000fe4000001ff00 */
[----:B------:R-:W-:Y:S02]  /*14e0*/  CS2R R10, SRZ ;  /* 0x00000000000a7805 */ /* 0x000fe4000001ff00 */
[----:B------:R-:W-:Y:S01]  /*14f0*/  CS2R R126, SRZ ;  /* 0x00000000007e7805 */ /* 0x000fe2000001ff00 */
[----:B------:R-:W-:Y:S01]  /*1500*/  @UP4 ULDC UR4, c[0x0][0x44c] ;  /* 0x0001130000044ab9 */ /* 0x000fe20000000800 */
[----:B------:R-:W-:Y:S01]  /*1510*/  @UP4 ULDC UR8, c[0x0][0x450] ;  /* 0x0001140000084ab9 */ /* 0x000fe20000000800 */
        /* <DEDUP_REMOVED lines=20> */
[----:B------:R-:W-:-:S03]  /*1660*/  CS2R R6, SRZ ;  /* 0x0000000000067805 */ /* 0x000fc6000001ff00 */
[----:B------:R-:W-:Y:S01]  /*1670*/  FMUL.FTZ R0, R0, UR6 ;  /* 0x0000000600007c20 */ /* 0x000fe20008410000 */
[----:B------:R-:W-:-:S04]  /*1680*/  UIADD3 UR6, UR43, 0xbf, URZ ;  /* 0x000000bf2b067890 */ /* 0x000fc8000fffe03f */
[----:B------:R-:W-:Y:S01]  /*1690*/  UIMAD.WIDE.U32 UR4, UR6, UR4, URZ ;  /* 0x00000004060472a5 */ /* 0x000fe2000f8e003f */
[----:B------:R-:W-:Y:S01]  /*16a0*/  R2UR UR44, R0 ;  /* 0x00000000002c72ca */ /* 0x000fe200000e0000 */
[----:B------:R-:W-:Y:S02]  /*16b0*/  UIADD3 UR4, UR49, 0x7f, URZ ;  /* 0x0000007f31047890 */ /* 0x000fe4000fffe03f */
        /* <DEDUP_REMOVED lines=44> */
.L_x_1965:
        /* <DEDUP_REMOVED lines=9> */
.L_x_2114:
[----:B------:R-:W-:Y:S05]  /*1a10*/  @!P0 BRA `(.L_x_1967) ;  /* 0x0000000000048947 */ /* 0x000fea0003800000 */
[----:B------:R-:W-:Y:S01]  /*1a20*/  BPT.TRAP 0x1 ;  /* 0x000000040000795c */ /* 0x000fe20000300000 */
.L_x_1967:
[----:B0-----:R-:W-:Y:S02]  /*1a30*/  IMAD.U32 R3, RZ, RZ, UR38 ;  /* 0x00000026ff037e24 */ /* 0x001fe4000f8e00ff */
[----:B------:R-:W-:-:S03]  /*1a40*/  IMAD.U32 R0, RZ, RZ, UR37 ;  /* 0x00000025ff007e24 */ /* 0x000fc6000f8e00ff */
[----:B------:R-:W-:Y:S02]  /*1a50*/  LEA R3, R3, UR46, 0x3 ;  /* 0x0000002e03037c11 */ /* 0x000fe4000f8e18ff */
[----:B------:R-:W-:-:S04]  /*1a60*/  SHF.L.U32 R0, R0, 0x1f, RZ ;  /* 0x0000001f00007819 */ /* 0x000fc800000006ff */
[----:B------:R0:W1:Y:S01]  /*1a70*/  SYNCS.PHASECHK.TRANS64.TRYWAIT P1, [R3+URZ+0x19c30], R0 ;  /* 0x019c3000030075a7 */ /* 0x000062000802017f */
[----:B------:R-:W-:Y:S05]  /*1a80*/  @!P0 BRA `(.L_x_1968) ;  /* 0x0000000000048947 */ /* 0x000fea0003800000 */
[----:B------:R-:W-:Y:S01]  /*1a90*/  BPT.TRAP 0x1 ;  /* 0x000000040000795c */ /* 0x000fe20000300000 */
.L_x_1968:
[----:B-1----:R-:W-:Y:S05]  /*1aa0*/  @P1 BRA `(.L_x_1969) ;  /* 0x0000000000081947 */ /* 0x002fea0003800000 */
[----:B------:R-:W1:Y:S02]  /*1ab0*/  SYNCS.PHASECHK.TRANS64.TRYWAIT P1, [R3+URZ+0x19c30], R0 ;  /* 0x019c3000030075a7 */ /* 0x000e64000802017f */
[----:B-1----:R-:W-:Y:S05]  /*1ac0*/  @!P1 BRA `(.L_x_1970) ;  /* 0x000000e800009947 */ /* 0x002fea0003800000 */
.L_x_1969:
        /* <DEDUP_REMOVED lines=28> */
.L_x_1971:
[----:B------:R-:W-:Y:S01]  /*1c90*/  UISETP.NE.AND UP0, UPT, UR51, URZ, UPT ;  /* 0x0000003f3300728c */ /* 0x000fe2000bf05270 */
[----:B------:R-:W-:Y:S01]  /*1ca0*/  VIADD R6, R17, UR43 ;  /* 0x0000002b11067c36 */ /* 0x000fe20008000000 */
[----:B------:R-:W-:Y:S01]  /*1cb0*/  R2UR UR11, R3 ;  /* 0x00000000030b72ca */ /* 0x000fe200000e0000 */
[----:B------:R-:W-:Y:S01]  /*1cc0*/  IMAD.U32 R111, RZ, RZ, UR44 ;  /* 0x0000002cff6f7e24 */ /* 0x000fe2000f8e00ff */
[----:B------:R-:W-:Y:S01]  /*1cd0*/  UMOV UR10, UR43 ;  /* 0x0000002b000a7c82 */ /* 0x000fe20008000000 */
[----:B------:R-:W-:Y:S01]  /*1ce0*/  UIADD3 UR18, UR54, -0x2, URZ ;  /* 0xfffffffe36127890 */ /* 0x000fe2000fffe03f */
[----:B------:R-:W-:Y:S02]  /*1cf0*/  PLOP3.LUT P1, PT, PT, PT, UP0, 0x80, 0x0 ;  /* 0x000000000000781c */ /* 0x000fe40003f2f008 */
[----:B------:R-:W-:Y:S02]  /*1d00*/  CS2R R134, SRZ ;  /* 0x0000000000867805 */ /* 0x000fe4000001ff00 */
[----:B------:R-:W-:-:S02]  /*1d10*/  PLOP3.LUT P2, PT, PT, PT, UP0, 0x80, 0x0 ;  /* 0x000000000000781c */ /* 0x000fc40003f4f008 */
[----:B------:R-:W-:Y:S02]  /*1d20*/  CS2R R132, SRZ ;  /* 0x0000000000847805 */ /* 0x000fe4000001ff00 */
[----:B------:R-:W-:Y:S01]  /*1d30*/  CS2R R130, SRZ ;  /* 0x0000000000827805 */ /* 0x000fe2000001ff00 */
[----:B------:R-:W-:Y:S01]  /*1d40*/  @UP0 ULDC UR6, c[0x0][0x44c] ;  /* 0x0001130000060ab9 */ /* 0x000fe20000000800 */
[----:B------:R-:W-:Y:S01]  /*1d50*/  @UP0 ULDC UR14, c[0x0][0x450] ;  /* 0x00011400000e0ab9 */ /* 0x000fe20000000800 */
[----:B------:R-:W-:Y:S02]  /*1d60*/  CS2R R128, SRZ ;  /* 0x0000000000807805 */ /* 0x000fe4000001ff00 */
[----:B------:R-:W-:Y:S02]  /*1d70*/  CS2R R126, SRZ ;  /* 0x00000000007e7805 */ /* 0x000fe4000001ff00 */
[----:B------:R-:W-:Y:S02]  /*1d80*/  CS2R R124, SRZ ;  /* 0x00000000007c7805 */ /* 0x000fe4000001ff00 */
[----:B------:R-:W-:-:S02]  /*1d90*/  CS2R R122, SRZ ;  /* 0x00000000007a7805 */ /* 0x000fc4000001ff00 */
[----:B------:R-:W-:Y:S02]  /*1da0*/  CS2R R120, SRZ ;  /* 0x0000000000787805 */ /* 0x000fe4000001ff00 */
[----:B------:R-:W-:Y:S01]  /*1db0*/  CS2R R118, SRZ ;  /* 0x0000000000767805 */ /* 0x000fe2000001ff00 */
[----:B01----:R-:W-:Y:S01]  /*1dc0*/  @P1 IMAD.HI.U32 R0, R6, UR6, RZ ;  /* 0x0000000606001c27 */ /* 0x003fe2000f8e00ff */
[----:B------:R-:W-:Y:S01]  /*1dd0*/  @UP0 ULDC UR6, c[0x0][0x450] ;  /* 0x0001140000060ab9 */ /* 0x000fe20000000800 */
[----:B------:R-:W-:Y:S02]  /*1de0*/  CS2R R116, SRZ ;  /* 0x0000000000747805 */ /* 0x000fe4000001ff00 */
[----:B------:R-:W-:Y:S02]  /*1df0*/  CS2R R114, SRZ ;  /* 0x0000000000727805 */ /* 0x000fe4000001ff00 */
[----:B------:R-:W-:Y:S02]  /*1e00*/  CS2R R112, SRZ ;  /* 0x0000000000707805 */ /* 0x000fe4000001ff00 */
[----:B------:R-:W-:Y:S01]  /*1e10*/  @P2 SHF.R.U32.HI R6, RZ, UR6, R0 ;  /* 0x00000006ff062c19 */ /* 0x000fe20008011600 */
[----:B------:R-:W-:-:S02]  /*1e20*/  UMOV UR6, 0xffffff80 ;  /* 0xffffff8000067882 */ /* 0x000fc40000000000 */
[----:B------:R-:W-:Y:S02]  /*1e30*/  UIMAD UR6, UR54, UR6, 0x80 ;  /* 0x00000080360674a4 */ /* 0x000fe4000f8e0206 */
[----:B------:R-:W0:Y:S02]  /*1e40*/  SHFL.IDX PT, R4, R6, 0x1, 0x1c1f ;  /* 0x003c1f0006047f89 */ /* 0x000e2400000e0000 */
[----:B------:R-:W-:Y:S02]  /*1e50*/  UIADD3 UR7, UR6, 0x1, URZ ;  /* 0x0000000106077890 */ /* 0x000fe4000fffe03f */
[----:B------:R-:W-:Y:S01]  /*1e60*/  UIADD3 UR6, UR49, UR6, URZ ;  /* 0x0000000631067290 */ /* 0x000fe2000fffe03f */
[----:B------:R-:W1:Y:S03]  /*1e70*/  SHFL.IDX PT, R6, R6, RZ, 0x1c1f ;  /* 0x001c1fff06067589 */ /* 0x000e6600000e0000 */
[----:B------:R-:W-:-:S02]  /*1e80*/  IMAD.U32 R7, RZ, RZ, UR7 ;  /* 0x00000007ff077e24 */ /* 0x000fc4000f8e00ff */
[----:B------:R-:W-:Y:S01]  /*1e90*/  IMAD.U32 R5, RZ, RZ, UR6 ;  /* 0x00000006ff057e24 */ /* 0x000fe2000f8e00ff */
[----:B------:R-:W-:Y:S01]  /*1ea0*/  @UP0 ULDC UR6, c[0x0][0x44c] ;  /* 0x0001130000060ab9 */ /* 0x000fe20000000800 */
[C---:B------:R-:W-:Y:S01]  /*1eb0*/  IMAD R0, R16.reuse, -0x2, R7 ;  /* 0xfffffffe10007824 */ /* 0x040fe200078e0207 */
[----:B------:R-:W-:Y:S01]  /*1ec0*/  UIMAD.WIDE.U32 UR6, UR43, UR6, URZ ;  /* 0x000000062b0672a5 */ /* 0x000fe2000f8e003f */
[----:B------:R-:W-:Y:S02]  /*1ed0*/  IMAD.U32 R7, RZ, RZ, UR50 ;  /* 0x00000032ff077e24 */ /* 0x000fe4000f8e00ff */
[----:B------:R-:W-:Y:S01]  /*1ee0*/  IMAD R2, R16, -0x2, R5 ;  /* 0xfffffffe10027824 */ /* 0x000fe200078e0205 */
[----:B------:R-:W-:Y:S02]  /*1ef0*/  @UP0 USHF.R.U32.HI UR10, URZ, UR14, UR7 ;  /* 0x0000000e3f0a0299 */ /* 0x000fe40008011607 */
[----:B------:R-:W-:Y:S02]  /*1f00*/  IADD3 R5, -R7, UR49, R0 ;  /* 0x0000003107057c10 */ /* 0x000fe4000fffe100 */
[----:B------:R-:W-:-:S02]  /*1f10*/  UIADD3 UR6, UR10, UR49, -UR50 ;  /* 0x000000310a067290 */ /* 0x000fc4000fffe832 */
[----:B0-----:R-:W-:Y:S02]  /*1f20*/  VIADDMNMX R4, R4, R5, R2, PT ;  /* 0x0000000504047246 */ /* 0x001fe40003800102 */
[----:B------:R-:W-:Y:S02]  /*1f30*/  USHF.R.S32.HI UR7, URZ, 0x1f, UR6 ;  /* 0x0000001f3f077899 */ /* 0x000fe40008011406 */
[C---:B------:R-:W-:Y:S02]  /*1f40*/  ISETP.GT.AND P1, PT, R4.reuse, RZ, PT ;  /* 0x000000ff0400720c */ /* 0x040fe40003f24270 */
[----:B------:R-:W-:Y:S01]  /*1f50*/  ULEA.HI UR7, UR7, UR6, URZ, 0x7 ;  /* 0x0000000607077291 */ /* 0x000fe2000f8f383f */
[C---:B------:R-:W-:Y:S01]  /*1f60*/  ISETP.GT.AND P2, PT, R4.reuse, 0x1, PT ;  /* 0x000000010400780c */ /* 0x040fe20003f44270 */
[----:B------:R-:W-:Y:S01]  /*1f70*/  UIADD3 UR6, UR11, 0x19c40, URZ ;  /* 0x00019c400b067890 */ /* 0x000fe2000fffe03f */
[----:B------:R-:W-:Y:S01]  /*1f80*/  ISETP.GT.AND P3, PT, R4, 0x8, PT ;  /* 0x000000080400780c */ /* 0x000fe20003f64270 */
[----:B------:R-:W-:Y:S01]  /*1f90*/  USHF.R.S32.HI UR7, URZ, 0x7, UR7 ;  /* 0x000000073f077899 */ /* 0x000fe20008011407 */
[----:B------:R-:W-:Y:S01]  /*1fa0*/  FSEL R105, R26, -INF , P1 ;  /* 0xff8000001a697808 */ /* 0x000fe20000800000 */
[----:B------:R-:W-:Y:S01]  /*1fb0*/  UPRMT UR6, UR45, 0x654, UR6 ;  /* 0x000006542d067896 */ /* 0x000fe20008000006 */
[----:B------:R-:W-:Y:S01]  /*1fc0*/  FSEL R107, R27, -INF , P2 ;  /* 0xff8000001b6b7808 */ /* 0x000fe20001000000 */
[----:B------:R-:W-:Y:S01]  /*1fd0*/  UISETP.LT.AND UP0, UPT, URZ, UR7, UPT ;  /* 0x000000073f00728c */ /* 0x000fe2000bf01270 */
[----:B------:R-:W-:-:S02]  /*1fe0*/  ISETP.GT.AND P1, PT, R4, 0x9, PT ;  /* 0x000000090400780c */ /* 0x000fc40003f24270 */
[----:B------:R-:W-:Y:S01]  /*1ff0*/  FSEL R7, R30, -INF , P3 ;  /* 0xff8000001e077808 */ /* 0x000fe20001800000 */
[----:B------:R-:W-:Y:S01]  /*2000*/  USEL UR17, URZ, UR7, !UP0 ;  /* 0x000000073f117287 */ /* 0x000fe2000c000000 */
[----:B------:R-:W-:Y:S02]  /*2010*/  FMNMX.FTZ R0, R105, R107, !PT ;  /* 0x0000006b69007209 */ /* 0x000fe40007810000 */
[C---:B------:R-:W-:Y:S01]  /*2020*/  ISETP.GT.AND P2, PT, R4.reuse, 0x10, PT ;  /* 0x000000100400780c */ /* 0x040fe20003f44270 */
[----:B------:R-:W-:Y:S01]  /*2030*/  UISETP.GE.AND UP0, UPT, UR18, UR17, UPT ;  /* 0x000000111200728c */ /* 0x000fe2000bf06270 */
[----:B------:R-:W-:Y:S01]  /*2040*/  FSEL R103, R31, -INF , P1 ;  /* 0xff8000001f677808 */ /* 0x000fe20000800000 */
[----:B------:R-:W-:Y:S01]  /*2050*/  SYNCS.ARRIVE.TRANS64.RED.A1T0 RZ, [UR6], RZ ;  /* 0x000000ffffff79a7 */ /* 0x000fe20008100406 */
[----:B------:R-:W-:Y:S02]  /*2060*/  FMNMX.FTZ R0, R7, R0, !PT ;  /* 0x0000000007007209 */ /* 0x000fe40007810000 */
        /* <DEDUP_REMOVED lines=82> */
[----:B------:R-:W-:Y:S02]  /*2590*/  FMNMX.FTZ R0, R11, R0, !PT ;  /* 0x000000000b007209 */ /* 0x000fe40007810000 */
[----:B-1----:R-:W-:Y:S02]  /*25a0*/  VIADDMNMX R2, R6, R5, R2, PT ;  /* 0x0000000506027246 */ /* 0x002fe40003800102 */
[----:B------:R-:W-:-:S02]  /*25b0*/  FMNMX.FTZ R8, R87, R0, !PT ;  /* 0x0000000057087209 */ /* 0x000fc40007810000 */
[C---:B------:R-:W-:Y:S02]  /*25c0*/  ISETP.GT.AND P2, PT, R2.reuse, 0x1, PT ;  /* 0x000000010200780c */ /* 0x040fe40003f44270 */
[----:B------:R-:W-:Y:S01]  /*25d0*/  ISETP.GT.AND P3, PT, R2, 0x8, PT ;  /* 0x000000080200780c */ /* 0x000fe20003f64270 */
[----:B------:R-:W0:Y:S01]  /*25e0*/  SHFL.BFLY PT, R109, R8, 0x2, 0x1f ;  /* 0x0c401f00086d7f89 */ /* 0x000e2200000e0000 */
[----:B------:R-:W-:Y:S02]  /*25f0*/  FSEL R25, R25, -INF , P2 ;  /* 0xff80000019197808 */ /* 0x000fe40001000000 */
[----:B------:R-:W-:Y:S02]  /*2600*/  FSEL R28, R28, -INF , P3 ;  /* 0xff8000001c1c7808 */ /* 0x000fe40001800000 */
[----:B------:R-:W-:-:S04]  /*2610*/  ISETP.GT.AND P2, PT, R2, 0x10, PT ;  /* 0x000000100200780c */ /* 0x000fc80003f44270 */
[----:B------:R-:W-:Y:S02]  /*2620*/  FSEL R32, R32, -INF , P2 ;  /* 0xff80000020207808 */ /* 0x000fe40001000000 */
[----:B------:R-:W-:-:S04]  /*2630*/  ISETP.GT.AND P2, PT, R2, 0x18, PT ;  /* 0x000000180200780c */ /* 0x000fc80003f44270 */
[----:B------:R-:W-:Y:S02]  /*2640*/  FSEL R36, R36, -INF , P2 ;  /* 0xff80000024247808 */ /* 0x000fe40001000000 */
[----:B------:R-:W-:-:S04]  /*2650*/  ISETP.GT.AND P2, PT, R2, 0x20, PT ;  /* 0x000000200200780c */ /* 0x000fc80003f44270 */
[----:B------:R-:W-:Y:S02]  /*2660*/  FSEL R40, R40, -INF , P2 ;  /* 0xff80000028287808 */ /* 0x000fe40001000000 */
[----:B------:R-:W-:Y:S02]  /*2670*/  ISETP.GT.AND P2, PT, R2, 0x28, PT ;  /* 0x000000280200780c */ /* 0x000fe40003f44270 */
[----:B0-----:R-:W-:Y:S02]  /*2680*/  FMNMX.FTZ R109, R8, R109, !PT ;  /* 0x0000006d086d7209 */ /* 0x001fe40007810000 */
[----:B------:R-:W-:Y:S02]  /*2690*/  FSEL R44, R44, -INF , P2 ;  /* 0xff8000002c2c7808 */ /* 0x000fe40001000000 */
[----:B------:R-:W-:Y:S01]  /*26a0*/  ISETP.GT.AND P2, PT, R2, 0x30, PT ;  /* 0x000000300200780c */ /* 0x000fe20003f44270 */
[----:B------:R-:W0:Y:S03]  /*26b0*/  SHFL.BFLY PT, R0, R109, 0x1, 0x1f ;  /* 0x0c201f006d007f89 */ /* 0x000e2600000e0000 */
[----:B------:R-:W-:-:S02]  /*26c0*/  FSEL R48, R48, -INF , P2 ;  /* 0xff80000030307808 */ /* 0x000fc40001000000 */
        /* <DEDUP_REMOVED lines=8> */
[----:B------:R-:W-:Y:S02]  /*2750*/  CS2R R108, SRZ ;  /* 0x00000000006c7805 */ /* 0x000fe4000001ff00 */
[----:B------:R-:W-:Y:S02]  /*2760*/  FSEL R64, R64, -INF , P2 ;  /* 0xff80000040407808 */ /* 0x000fe40001000000 */
[C---:B------:R-:W-:Y:S01]  /*2770*/  FSETP.NEU.FTZ.AND P1, PT, R0.reuse, -INF , PT ;  /* 0xff8000000000780b */ /* 0x040fe20003f3d000 */
[----:B------:R-:W-:-:S01]  /*2780*/  FFMA.FTZ R4, R0, R111, -8 ;  /* 0xc100000000047423 */ /* 0x000fc2000001006f */
[----:B------:R-:W-:-:S02]  /*2790*/  ISETP.GT.AND P2, PT, R2, 0x58, PT ;  /* 0x000000580200780c */ /* 0x000fc40003f44270 */
[----:B------:R-:W-:Y:S02]  /*27a0*/  CS2R R110, SRZ ;  /* 0x00000000006e7805 */ /* 0x000fe4000001ff00 */
[----:B------:R-:W-:Y:S02]  /*27b0*/  FSEL R4, R4, RZ, P1 ;  /* 0x000000ff04047208 */ /* 0x000fe40000800000 */
[----:B------:R-:W-:Y:S02]  /*27c0*/  ISETP.GT.AND P1, PT, R2, RZ, PT ;  /* 0x000000ff0200720c */ /* 0x000fe40003f24270 */
[----:B------:R-:W-:Y:S01]  /*27d0*/  FSEL R68, R68, -INF , P2 ;  /* 0xff80000044447808 */ /* 0x000fe20001000000 */
[----:B------:R-:W-:-:S01]  /*27e0*/  FFMA.FTZ R5, R105, UR44, -R4 ;  /* 0x0000002c69057c23 */ /* 0x000fc20008010804 */
[----:B------:R-:W-:Y:S01]  /*27f0*/  FSEL R24, R24, -INF , P1 ;  /* 0xff80000018187808 */ /* 0x000fe20000800000 */
[----:B------:R-:W-:-:S01]  /*2800*/  FFMA.FTZ R26, R99, UR44, -R4 ;  /* 0x0000002c631a7c23 */ /* 0x000fc20008010804 */
[----:B------:R-:W-:Y:S01]  /*2810*/  ISETP.GT.AND P1, PT, R2, 0x9, PT ;  /* 0x000000090200780c */ /* 0x000fe20003f24270 */
[----:B------:R-:W-:-:S01]  /*2820*/  FFMA.FTZ R46, R51, UR44, -R4 ;  /* 0x0000002c332e7c23 */ /* 0x000fc20008010804 */
[----:B------:R-:W-:Y:S01]  /*2830*/  FMNMX.FTZ R105, R24, R25, !PT ;  /* 0x0000001918697209 */ /* 0x000fe20007810000 */
[----:B------:R-:W-:-:S01]  /*2840*/  FFMA.FTZ R6, R107, UR44, -R4 ;  /* 0x0000002c6b067c23 */ /* 0x000fc20008010804 */
[----:B------:R-:W-:Y:S01]  /*2850*/  FSEL R29, R29, -INF , P1 ;  /* 0xff8000001d1d7808 */ /* 0x000fe20000800000 */
[----:B------:R-:W-:-:S01]  /*2860*/  FFMA.FTZ R7, R7, UR44, -R4 ;  /* 0x0000002c07077c23 */ /* 0x000fc20008010804 */
[----:B------:R-:W-:Y:S01]  /*2870*/  FMNMX.FTZ R8, R28, R105, !PT ;  /* 0x000000691c087209 */ /* 0x000fe20007810000 */
[----:B------:R-:W-:Y:S01]  /*2880*/  MUFU.EX2 R5, R5 ;  /* 0x0000000500057308 */ /* 0x000fe20000000800 */
[----:B------:R-:W-:Y:S01]  /*2890*/  ISETP.GT.AND P1, PT, R2, 0x11, PT ;  /* 0x000000110200780c */ /* 0x000fe20003f24270 */
[--C-:B------:R-:W-:Y:S01]  /*28a0*/  FFMA.FTZ R10, R101, UR44, -R4.reuse ;  /* 0x0000002c650a7c23 */ /* 0x100fe20008010804 */
[----:B------:R-:W-:Y:S01]  /*28b0*/  FMNMX.FTZ R105, R29, R8, !PT ;  /* 0x000000081d697209 */ /* 0x000fe20007810000 */
[--C-:B------:R-:W-:Y:S01]  /*28c0*/  FFMA.FTZ R8, R103, UR44, -R4.reuse ;  /* 0x0000002c67087c23 */ /* 0x100fe20008010804 */
[----:B------:R-:W-:Y:S01]  /*28d0*/  FSEL R12, R33, -INF , P1 ;  /* 0xff800000210c7808 */ /* 0x000fe20000800000 */
[--C-:B------:R-:W-:Y:S01]  /*28e0*/  FFMA.FTZ R62, R75, UR44, -R4.reuse ;  /* 0x0000002c4b3e7c23 */ /* 0x100fe20008010804 */
        /* <DEDUP_REMOVED lines=17> */
[----:B------:R-:W0:Y:S01]  /*2a00*/  MUFU.EX2 R8, R8 ;  /* 0x0000000800087308 */ /* 0x000e220000000800 */
[----:B------:R-:W-:Y:S01]  /*2a10*/  ISETP.GT.AND P1, PT, R2, 0x29, PT ;  /* 0x000000290200780c */ /* 0x000fe20003f24270 */
[--C-:B------:R-:W-:Y:S01]  /*2a20*/  FFMA.FTZ R27, R27, UR44, -R4.reuse ;  /* 0x0000002c1b1b7c23 */ /* 0x100fe20008010804 */
[----:B------:R-:W-:Y:S01]  /*2a30*/  FMNMX.FTZ R99, R41, R14, !PT ;  /* 0x0000000e29637209 */ /* 0x000fe20007810000 */
[--C-:B------:R-:W-:Y:S01]  /*2a40*/  FFMA.FTZ R14, R97, UR44, -R4.reuse ;  /* 0x0000002c610e7c23 */ /* 0x100fe20008010804 */
[----:B------:R-:W-:Y:S01]  /*2a50*/  FSEL R45, R45, -INF , P1 ;  /* 0xff8000002d2d7808 */ /* 0x000fe20000800000 */
[--C-:B------:R-:W-:Y:S01]  /*2a60*/  FFMA.FTZ R35, R35, UR44, -R4.reuse ;  /* 0x0000002c23237c23 */ /* 0x100fe20008010804 */
[----:B------:R-:W-:Y:S01]  /*2a70*/  FMNMX.FTZ R20, R44, R99, !PT ;  /* 0x000000632c147209 */ /* 0x000fe20007810000 */
[----:B------:R1:W-:Y:S01]  /*2a80*/  MUFU.EX2 R33, R26 ;  /* 0x0000001a00217308 */ /* 0x0003e20000000800 */
[C---:B------:R-:W-:Y:S01]  /*2a90*/  ISETP.GT.AND P1, PT, R2.reuse, 0x31, PT ;  /* 0x000000310200780c */ /* 0x040fe20003f24270 */
[--C-:B------:R-:W-:Y:S01]  /*2aa0*/  FFMA.FTZ R21, R21, UR44, -R4.reuse ;  /* 0x0000002c15157c23 */ /* 0x100fe20008010804 */
[----:B------:R-:W-:Y:S01]  /*2ab0*/  FMNMX.FTZ R97, R45, R20, !PT ;  /* 0x000000142d617209 */ /* 0x000fe20007810000 */
[--C-:B------:R-:W-:Y:S01]  /*2ac0*/  FFMA.FTZ R20, R93, UR44, -R4.reuse ;  /* 0x0000002c5d147c23 */ /* 0x100fe20008010804 */
[----:B------:R-:W-:Y:S01]  /*2ad0*/  ISETP.GT.AND P2, PT, R2, 0x60, PT ;  /* 0x000000600200780c */ /* 0x000fe20003f44270 */
[--C-:B------:R-:W-:Y:S01]  /*2ae0*/  FFMA.FTZ R31, R31, UR44, -R4.reuse ;  /* 0x0000002c1f1f7c23 */ /* 0x100fe20008010804 */
[----:B------:R-:W-:Y:S01]  /*2af0*/  FMNMX.FTZ R97, R48, R97, !PT ;  /* 0x0000006130617209 */ /* 0x000fe20007810000 */
[----:B------:R-:W-:Y:S01]  /*2b00*/  MUFU.EX2 R10, R10 ;  /* 0x0000000a000a7308 */ /* 0x000fe20000000800 */
[----:B-1----:R-:W-:Y:S01]  /*2b10*/  FSEL R26, R49, -INF , P1 ;  /* 0xff800000311a7808 */ /* 0x002fe20000800000 */
[--C-:B------:R-:W-:Y:S01]  /*2b20*/  FFMA.FTZ R49, R95, UR44, -R4.reuse ;  /* 0x0000002c5f317c23 */ /* 0x100fe20008010804 */
        /* <DEDUP_REMOVED lines=13> */
[----:B------:R-:W-:Y:S01]  /*2c00*/  FFMA.FTZ R11, R11, UR44, -R4 ;  /* 0x0000002c0b0b7c23 */ /* 0x000fe20008010804 */
[----:B------:R-:W-:Y:S01]  /*2c10*/  FMNMX.FTZ R34, R56, R97, !PT ;  /* 0x0000006138227209 */ /* 0x000fe20007810000 */
[----:B------:R-:W1:Y:S01]  /*2c20*/  MUFU.EX2 R49, R49 ;  /* 0x0000003100317308 */ /* 0x000e620000000800 */
[----:B------:R-:W-:-:S02]  /*2c30*/  ISETP.GT.AND P1, PT, R2, 0x49, PT ;  /* 0x000000490200780c */ /* 0x000fc40003f24270 */
[----:B------:R-:W-:Y:S02]  /*2c40*/  CS2R R106, SRZ ;  /* 0x00000000006a7805 */ /* 0x000fe4000001ff00 */
[----:B------:R-:W-:Y:S01]  /*2c50*/  FMNMX.FTZ R91, R57, R34, !PT ;  /* 0x00000022395b7209 */ /* 0x000fe20007810000 */
[----:B------:R-:W-:Y:S01]  /*2c60*/  FFMA.FTZ R34, R89, UR44, -R4 ;  /* 0x0000002c59227c23 */ /* 0x000fe20008010804 */
[----:B------:R-:W-:Y:S02]  /*2c70*/  FSEL R61, R61, -INF , P1 ;  /* 0xff8000003d3d7808 */ /* 0x000fe40000800000 */
[----:B------:R-:W-:Y:S02]  /*2c80*/  CS2R R104, SRZ ;  /* 0x0000000000687805 */ /* 0x000fe4000001ff00 */
[----:B------:R-:W-:Y:S01]  /*2c90*/  FMNMX.FTZ R38, R60, R91, !PT ;  /* 0x0000005b3c267209 */ /* 0x000fe20007810000 */
[----:B------:R-:W-:Y:S01]  /*2ca0*/  MUFU.EX2 R20, R20 ;  /* 0x0000001400147308 */ /* 0x000fe20000000800 */
[----:B------:R-:W-:-:S02]  /*2cb0*/  ISETP.GT.AND P1, PT, R2, 0x51, PT ;  /* 0x000000510200780c */ /* 0x000fc40003f24270 */
[----:B------:R-:W-:Y:S02]  /*2cc0*/  CS2R R102, SRZ ;  /* 0x0000000000667805 */ /* 0x000fe4000001ff00 */
[----:B------:R-:W-:Y:S02]  /*2cd0*/  FMNMX.FTZ R89, R61, R38, !PT ;  /* 0x000000263d597209 */ /* 0x000fe40007810000 */
[----:B------:R-:W-:Y:S02]  /*2ce0*/  CS2R R100, SRZ ;  /* 0x0000000000647805 */ /* 0x000fe4000001ff00 */
[----:B------:R-:W-:Y:S02]  /*2cf0*/  FSEL R65, R65, -INF , P1 ;  /* 0xff80000041417808 */ /* 0x000fe40000800000 */
[----:B------:R-:W-:Y:S02]  /*2d00*/  CS2R R98, SRZ ;  /* 0x0000000000627805 */ /* 0x000fe4000001ff00 */
[----:B------:R-:W-:Y:S01]  /*2d10*/  FMNMX.FTZ R38, R64, R89, !PT ;  /* 0x0000005940267209 */ /* 0x000fe20007810000 */
[----:B------:R-:W-:Y:S01]  /*2d20*/  MUFU.EX2 R53, R53 ;  /* 0x0000003500357308 */ /* 0x000fe20000000800 */
        /* <DEDUP_REMOVED lines=10> */
[----:B------:R-:W-:Y:S02]  /*2dd0*/  FSEL R72, R72, -INF , P2 ;  /* 0xff80000048487808 */ /* 0x000fe40001000000 */
[----:B------:R-:W-:Y:S02]  /*2de0*/  CS2R R90, SRZ ;  /* 0x00000000005a7805 */ /* 0x000fe4000001ff00 */
[----:B------:R-:W-:Y:S02]  /*2df0*/  FMNMX.FTZ R43, R69, R42, !PT ;  /* 0x0000002a452b7209 */ /* 0x000fe40007810000 */
[----:B------:R-:W-:Y:S02]  /*2e00*/  CS2R R88, SRZ ;  /* 0x0000000000587805 */ /* 0x000fe4000001ff00 */
[----:B------:R-:W-:Y:S01]  /*2e10*/  ISETP.GT.AND P2, PT, R2, 0x68, PT ;  /* 0x000000680200780c */ /* 0x000fe20003f44270 */
[----:B------:R-:W-:Y:S01]  /*2e20*/  MUFU.EX2 R47, R47 ;  /* 0x0000002f002f7308 */ /* 0x000fe20000000800 */
[----:B------:R-:W-:-:S02]  /*2e30*/  FSEL R73, R73, -INF , P1 ;  /* 0xff80000049497808 */ /* 0x000fc40000800000 */
[----:B------:R-:W-:Y:S02]  /*2e40*/  FMNMX.FTZ R42, R72, R43, !PT ;  /* 0x0000002b482a7209 */ /* 0x000fe40007810000 */
[----:B------:R-:W-:Y:S02]  /*2e50*/  ISETP.GT.AND P1, PT, R2, 0x69, PT ;  /* 0x000000690200780c */ /* 0x000fe40003f24270 */
[----:B------:R-:W-:Y:S01]  /*2e60*/  FSEL R76, R76, -INF , P2 ;  /* 0xff8000004c4c7808 */ /* 0x000fe20001000000 */
[----:B------:R2:W-:Y:S01]  /*2e70*/  MUFU.EX2 R43, R46 ;  /* 0x0000002e002b7308 */ /* 0x0005e20000000800 */
[----:B------:R-:W-:Y:S02]  /*2e80*/  FMNMX.FTZ R51, R73, R42, !PT ;  /* 0x0000002a49337209 */ /* 0x000fe40007810000 */
[----:B------:R-:W-:Y:S02]  /*2e90*/  ISETP.GT.AND P2, PT, R2, 0x70, PT ;  /* 0x000000700200780c */ /* 0x000fe40003f44270 */
[----:B------:R-:W-:-:S02]  /*2ea0*/  FSEL R77, R77, -INF , P1 ;  /* 0xff8000004d4d7808 */ /* 0x000fc40000800000 */
        /* <DEDUP_REMOVED lines=177> */
[C---:B0-----:R-:W-:Y:S01]  /*39c0*/  F2FP.SATFINITE.E4M3.F32.PACK_AB_MERGE_C R15, R66.reuse, R15, RZ ;  /* 0x0000000f420f723e */ /* 0x041fe200048070ff */
[----:B------:R-:W-:-:S03]  /*39d0*/  FADD.FTZ R66, R66, R7 ;  /* 0x0000000742427221 */ /* 0x000fc60000010000 */
[----:B------:R-:W-:-:S03]  /*39e0*/  F2FP.SATFINITE.E4M3.F32.PACK_AB_MERGE_C R137, R62, R31, R15 ;  /* 0x0000001f3e89723e */ /* 0x000fc6000480700f */
[----:B------:R-:W0:Y:S01]  /*39f0*/  MUFU.EX2 R80, R80 ;  /* 0x0000005000507308 */ /* 0x000e220000000800 */
[C---:B--2---:R-:W-:Y:S01]  /*3a00*/  F2FP.SATFINITE.E4M3.F32.PACK_AB_MERGE_C R76, R77.reuse, R76, RZ ;  /* 0x0000004c4d4c723e */ /* 0x044fe200048070ff */
[----:B------:R-:W-:-:S03]  /*3a10*/  FADD.FTZ R77, R77, R6 ;  /* 0x000000064d4d7221 */ /* 0x000fc60000010000 */
[----:B------:R-:W-:-:S03]  /*3a20*/  F2FP.SATFINITE.E4M3.F32.PACK_AB_MERGE_C R136, R40, R3, R76 ;  /* 0x000000032888723e */ /* 0x000fc6000480704c */
[----:B------:R-:W2:Y:S01]  /*3a30*/  MUFU.EX2 R70, R70 ;  /* 0x0000004600467308 */ /* 0x000ea20000000800 */
[----:B-1----:R-:W-:-:S07]  /*3a40*/  FADD.FTZ R5, R9, R66 ;  /* 0x0000004209057221 */ /* 0x002fce0000010000 */
[----:B------:R-:W1:Y:S01]  /*3a50*/  MUFU.EX2 R81, R81 ;  /* 0x0000005100517308 */ /* 0x000e620000000800 */
[----:B0-----:R-:W-:-:S07]  /*3a60*/  FADD.FTZ R6, R80, R77 ;  /* 0x0000004d50067221 */ /* 0x001fce0000010000 */
[----:B------:R-:W-:Y:S01]  /*3a70*/  MUFU.EX2 R11, R11 ;  /* 0x0000000b000b7308 */ /* 0x000fe20000000800 */
[----:B--2---:R-:W-:-:S07]  /*3a80*/  FADD.FTZ R8, R70, R5 ;  /* 0x0000000546087221 */ /* 0x004fce0000010000 */
[----:B------:R-:W0:Y:S01]  /*3a90*/  MUFU.EX2 R4, R4 ;  /* 0x0000000400047308 */ /* 0x000e220000000800 */
[----:B-1----:R-:W-:-:S07]  /*3aa0*/  FADD.FTZ R3, R81, R6 ;  /* 0x0000000651037221 */ /* 0x002fce0000010000 */
[----:B------:R-:W-:Y:S08]  /*3ab0*/  MUFU.EX2 R84, R84 ;  /* 0x0000005400547308 */ /* 0x000ff00000000800 */
[----:B------:R-:W1:Y:S01]  /*3ac0*/  MUFU.EX2 R51, R51 ;  /* 0x0000003300337308 */ /* 0x000e620000000800 */
[----:B0-----:R-:W-:Y:S01]  /*3ad0*/  F2FP.SATFINITE.E4M3.F32.PACK_AB_MERGE_C R6, R4, R11, RZ ;  /* 0x0000000b0406723e */ /* 0x001fe200048070ff */
[----:B------:R-:W-:-:S03]  /*3ae0*/  FADD.FTZ R11, R11, R8 ;  /* 0x000000080b0b7221 */ /* 0x000fc60000010000 */
[----:B------:R-:W-:Y:S02]  /*3af0*/  F2FP.SATFINITE.E4M3.F32.PACK_AB_MERGE_C R139, R70, R9, R6 ;  /* 0x00000009468b723e */ /* 0x000fe40004807006 */
[----:B-1----:R-:W-:Y:S01]  /*3b00*/  F2FP.SATFINITE.E4M3.F32.PACK_AB_MERGE_C R5, R51, R84, RZ ;  /* 0x000000543305723e */ /* 0x002fe200048070ff */
        /* <DEDUP_REMOVED lines=9> */
[----:B------:R-:W-:-:S07]  /*3ba0*/  IMAD.MOV.U32 R135, RZ, RZ, RZ ;  /* 0x000000ffff877224 */ /* 0x000fce00078e00ff */
.L_x_1983:
[----:B------:R-:W-:-:S04]  /*3bb0*/  UISETP.NE.AND UP0, UPT, UR21, 0x1, UPT ;  /* 0x000000011500788c */ /* 0x000fc8000bf05270 */
[----:B------:R-:W-:-:S04]  /*3bc0*/  USEL UR37, URZ, 0x1, UP0 ;  /* 0x000000013f257887 */ /* 0x000fc80008000000 */
[----:B------:R-:W-:Y:S01]  /*3bd0*/  ULOP3.LUT UR37, UR20, UR37, URZ, 0x3c, !UPT ;  /* 0x0000002514257292 */ /* 0x000fe2000f8e3c3f */
[----:B------:R-:W-:Y:S11]  /*3be0*/  @!P0 BRA `(.L_x_1973) ;  /* 0x0000000000048947 */ /* 0x000ff60003800000 */
[----:B------:R-:W-:Y:S01]  /*3bf0*/  BPT.TRAP 0x1 ;  /* 0x000000040000795c */ /* 0x000fe20000300000 */
.L_x_1973:
        /* <DEDUP_REMOVED lines=9> */
.L_x_1974:
[----:B-1----:R-:W-:Y:S05]  /*3c90*/  @P1 BRA `(.L_x_1975) ;  /* 0x0000000000081947 */ /* 0x002fea0003800000 */
[----:B------:R-:W1:Y:S02]  /*3ca0*/  SYNCS.PHASECHK.TRANS64.TRYWAIT P1, [UR19+0x19c30], R0 ;  /* 0x019c3000ff0075a7 */ /* 0x000e640008020153 */
[----:B-1----:R-:W-:Y:S05]  /*3cb0*/  @!P1 BRA `(.L_x_1976) ;  /* 0x000000c400989947 */ /* 0x002fea0003800000 */
.L_x_1975:
        /* <DEDUP_REMOVED lines=17> */
.L_x_1977:
[----:B------:R-:W-:Y:S01]  /*3dd0*/  ULEA UR11, UR21, UR46, 0x3 ;  /* 0x0000002e150b7291 */ /* 0x000fe2000f8e183f */
[----:B01----:R-:W-:-:S05]  /*3de0*/  IMAD.U32 R0, RZ, RZ, UR20 ;  /* 0x00000014ff007e24 */ /* 0x003fca000f8e00ff */
[----:B------:R-:W-:-:S04]  /*3df0*/  SHF.L.U32 R0, R0, 0x1f, RZ ;  /* 0x0000001f00007819 */ /* 0x000fc800000006ff */
[----:B------:R0:W1:Y:S01]  /*3e00*/  SYNCS.PHASECHK.TRANS64.TRYWAIT P1, [UR11+0x19c50], R0 ;  /* 0x019c5000ff0075a7 */ /* 0x000062000802014b */
[----:B------:R-:W-:Y:S05]  /*3e10*/  @!P0 BRA `(.L_x_1978) ;  /* 0x0000000000048947 */ /* 0x000fea0003800000 */
[----:B------:R-:W-:Y:S01]  /*3e20*/  BPT.TRAP 0x1 ;  /* 0x000000040000795c */ /* 0x000fe20000300000 */
.L_x_1978:
[----:B-1----:R-:W-:Y:S05]  /*3e30*/  @P1 BRA `(.L_x_1979) ;  /* 0x0000000000081947 */ /* 0x002fea0003800000 */
[----:B------:R-:W1:Y:S02]  /*3e40*/  SYNCS.PHASECHK.TRANS64.TRYWAIT P1, [UR11+0x19c50], R0 ;  /* 0x019c5000ff0075a7 */ /* 0x000e64000802014b */
[----:B-1----:R-:W-:Y:S05]  /*3e50*/  @!P1 BRA `(.L_x_1980) ;  /* 0x000000c400489947 */ /* 0x002fea0003800000 */
.L_x_1979:
        /* <DEDUP_REMOVED lines=27> */
.L_x_1981:
[----:B------:R-:W-:Y:S01]  /*4010*/  UISETP.NE.AND UP0, UPT, UR51, URZ, UPT ;  /* 0x0000003f3300728c */ /* 0x000fe2000bf05270 */
[----:B-1----:R-:W-:Y:S01]  /*4020*/  VIADD R7, R17, UR43 ;  /* 0x0000002b11077c36 */ /* 0x002fe20008000000 */
[----:B------:R-:W-:Y:S01]  /*4030*/  UIADD3 UR19, UR19, 0x19c40, URZ ;  /* 0x00019c4013137890 */ /* 0x000fe2000fffe03f */
[----:B------:R-:W-:-:S03]  /*4040*/  IMAD.MOV.U32 R11, RZ, RZ, -0x2 ;  /* 0xfffffffeff0b7424 */ /* 0x000fc600078e00ff */
[----:B------:R-:W-:Y:S01]  /*4050*/  PLOP3.LUT P1, PT, PT, PT, UP0, 0x80, 0x0 ;  /* 0x000000000000781c */ /* 0x000fe20003f2f008 */
[----:B------:R-:W-:Y:S01]  /*4060*/  UPRMT UR19, UR45, 0x654, UR19 ;  /* 0x000006542d137896 */ /* 0x000fe20008000013 */
[----:B------:R-:W-:-:S03]  /*4070*/  PLOP3.LUT P2, PT, PT, PT, UP0, 0x80, 0x0 ;  /* 0x000000000000781c */ /* 0x000fc60003f4f008 */
[----:B------:R-:W-:-:S05]  /*4080*/  @UP0 ULDC UR6, c[0x0][0x44c] ;  /* 0x0001130000060ab9 */ /* 0x000fca0000000800 */
[----:B------:R-:W-:Y:S03]  /*4090*/  SYNCS.ARRIVE.TRANS64.RED.A1T0 RZ, [UR19], RZ ;  /* 0x000000ffffff79a7 */ /* 0x000fe60008100413 */
[----:B0-----:R-:W-:Y:S01]  /*40a0*/  @P1 IMAD.HI.U32 R0, R7, UR6, RZ ;  /* 0x0000000607001c27 */ /* 0x001fe2000f8e00ff */
[----:B------:R-:W-:-:S04]  /*40b0*/  @UP0 ULDC UR6, c[0x0][0x450] ;  /* 0x0001140000060ab9 */ /* 0x000fc80000000800 */
[----:B------:R-:W-:Y:S01]  /*40c0*/  @P2 SHF.R.U32.HI R7, RZ, UR6, R0 ;  /* 0x00000006ff072c19 */ /* 0x000fe20008011600 */
[----:B------:R-:W-:Y:S02]  /*40d0*/  UMOV UR6, 0xffffff80 ;  /* 0xffffff8000067882 */ /* 0x000fe40000000000 */
[----:B------:R-:W-:Y:S02]  /*40e0*/  UIMAD UR6, UR18, UR6, 0x1 ;  /* 0x00000001120674a4 */ /* 0x000fe4000f8e0206 */
[----:B------:R-:W0:Y:S04]  /*40f0*/  SHFL.IDX PT, R9, R7, RZ, 0x1c1f ;  /* 0x001c1fff07097589 */ /* 0x000e2800000e0000 */
[----:B------:R-:W-:Y:S01]  /*4100*/  IMAD R0, R16, R11, UR6 ;  /* 0x0000000610007e24 */ /* 0x000fe2000f8e020b */
[----:B------:R-:W1:Y:S01]  /*4110*/  SHFL.IDX PT, R7, R7, 0x1, 0x1c1f ;  /* 0x003c1f0007077f89 */ /* 0x000e6200000e0000 */
[----:B------:R-:W-:-:S05]  /*4120*/  IMAD.U32 R11, RZ, RZ, UR50 ;  /* 0x00000032ff0b7e24 */ /* 0x000fca000f8e00ff */
[----:B------:R-:W-:-:S05]  /*4130*/  IADD3 R0, -R11, UR49, R0 ;  /* 0x000000310b007c10 */ /* 0x000fca000fffe100 */
[----:B0-----:R-:W-:-:S05]  /*4140*/  IMAD.IADD R2, R0, 0x1, R9 ;  /* 0x0000000100027824 */ /* 0x001fca00078e0209 */
[----:B------:R-:W-:Y:S01]  /*4150*/  ISETP.GT.AND P1, PT, R2, RZ, PT ;  /* 0x000000ff0200720c */ /* 0x000fe20003f24270 */
[----:B-1----:R-:W-:Y:S01]  /*4160*/  IMAD.IADD R0, R0, 0x1, R7 ;  /* 0x0000000100007824 */ /* 0x002fe200078e0207 */
        /* <DEDUP_REMOVED lines=94> */
[----:B------:R-:W-:-:S02]  /*4750*/  ISETP.GT.AND P2, PT, R0, RZ, PT ;  /* 0x000000ff0000720c */ /* 0x000fc40003f44270 */
[----:B------:R-:W-:Y:S02]  /*4760*/  FMNMX.FTZ R10, R85, R2, !PT ;  /* 0x00000002550a7209 */ /* 0x000fe40007810000 */
[----:B------:R-:W-:Y:S02]  /*4770*/  ISETP.GT.AND P3, PT, R0, 0x1, PT ;  /* 0x000000010000780c */ /* 0x000fe40003f64270 */
[----:B------:R-:W-:Y:S01]  /*4780*/  FSEL R7, R26, -INF , P2 ;  /* 0xff8000001a077808 */ /* 0x000fe20001000000 */
[----:B------:R-:W0:Y:S01]  /*4790*/  SHFL.BFLY PT, R9, R10, 0x2, 0x1f ;  /* 0x0c401f000a097f89 */ /* 0x000e2200000e0000 */
        /* <DEDUP_REMOVED lines=12> */
[----:B0-----:R-:W-:Y:S01]  /*4860*/  FMNMX.FTZ R11, R10, R9, !PT ;  /* 0x000000090a0b7209 */ /* 0x001fe20007810000 */
[----:B------:R-:W-:Y:S01]  /*4870*/  IMAD.U32 R9, RZ, RZ, UR44 ;  /* 0x0000002cff097e24 */ /* 0x000fe2000f8e00ff */
[----:B------:R-:W-:Y:S02]  /*4880*/  ISETP.GT.AND P2, PT, R0, 0x18, PT ;  /* 0x000000180000780c */ /* 0x000fe40003f44270 */
[----:B------:R-:W-:Y:S01]  /*4890*/  FSEL R35, R35, -INF , P3 ;  /* 0xff80000023237808 */ /* 0x000fe20001800000 */
[----:B------:R-:W0:Y:S01]  /*48a0*/  SHFL.BFLY PT, R2, R11, 0x1, 0x1f ;  /* 0x0c201f000b027f89 */ /* 0x000e2200000e0000 */
        /* <DEDUP_REMOVED lines=12> */
[----:B0-----:R-:W-:-:S02]  /*4970*/  FMNMX.FTZ R2, R11, R2, !PT ;  /* 0x000000020b027209 */ /* 0x001fc40007810000 */
[----:B------:R-:W-:Y:S02]  /*4980*/  FMNMX.FTZ R20, R42, R15, !PT ;  /* 0x0000000f2a147209 */ /* 0x000fe40007810000 */
[C---:B------:R-:W-:Y:S01]  /*4990*/  FSETP.NEU.FTZ.AND P1, PT, R2.reuse, -INF , PT ;  /* 0xff8000000200780b */ /* 0x040fe20003f3d000 */
[----:B------:R-:W-:-:S01]  /*49a0*/  FFMA.FTZ R8, R2, R9, -8 ;  /* 0xc100000002087423 */ /* 0x000fc20000010009 */
[----:B------:R-:W-:Y:S02]  /*49b0*/  ISETP.GT.AND P3, PT, R0, 0x29, PT ;  /* 0x000000290000780c */ /* 0x000fe40003f64270 */
[----:B------:R-:W-:Y:S02]  /*49c0*/  FSEL R46, R46, -INF , P2 ;  /* 0xff8000002e2e7808 */ /* 0x000fe40001000000 */
[----:B------:R-:W-:Y:S02]  /*49d0*/  FSEL R8, R8, RZ, P1 ;  /* 0x000000ff08087208 */ /* 0x000fe40000800000 */
[----:B------:R-:W-:-:S02]  /*49e0*/  FMNMX.FTZ R21, R43, R20, !PT ;  /* 0x000000142b157209 */ /* 0x000fc40007810000 */
        /* <DEDUP_REMOVED lines=44> */
[----:B------:R-:W-:-:S01]  /*4cb0*/  FFMA.FTZ R26, R45, UR44, -R8 ;  /* 0x0000002c2d1a7c23 */ /* 0x000fc20008010808 */
[----:B------:R-:W-:Y:S01]  /*4cc0*/  ISETP.GT.AND P2, PT, R0, 0x50, PT ;  /* 0x000000500000780c */ /* 0x000fe20003f44270 */
[----:B------:R-:W-:-:S01]  /*4cd0*/  FFMA.FTZ R45, R65, UR44, -R8 ;  /* 0x0000002c412d7c23 */ /* 0x000fc20008010808 */
[----:B------:R-:W-:Y:S01]  /*4ce0*/  FSEL R63, R63, -INF , P3 ;  /* 0xff8000003f3f7808 */ /* 0x000fe20001800000 */
[----:B------:R-:W-:Y:S01]  /*4cf0*/  IMAD.U32 R65, RZ, RZ, UR44 ;  /* 0x0000002cff417e24 */ /* 0x000fe2000f8e00ff */
[----:B------:R-:W-:Y:S01]  /*4d00*/  FMNMX.FTZ R28, R62, R29, !PT ;  /* 0x0000001d3e1c7209 */ /* 0x000fe20007810000 */
[----:B------:R0:W-:Y:S01]  /*4d10*/  MUFU.EX2 R25, R44 ;  /* 0x0000002c00197308 */ /* 0x0001e20000000800 */
[----:B------:R-:W-:-:S02]  /*4d20*/  ISETP.GT.AND P3, PT, R0, 0x51, PT ;  /* 0x000000510000780c */ /* 0x000fc40003f64270 */
[----:B------:R-:W-:Y:S02]  /*4d30*/  FSEL R66, R66, -INF , P2 ;  /* 0xff80000042427808 */ /* 0x000fe40001000000 */
[----:B------:R-:W-:Y:S01]  /*4d40*/  FMNMX.FTZ R29, R63, R28, !PT ;  /* 0x0000001c3f1d7209 */ /* 0x000fe20007810000 */
[--C-:B------:R-:W-:Y:S01]  /*4d50*/  FFMA.FTZ R28, R48, UR44, -R8.reuse ;  /* 0x0000002c301c7c23 */ /* 0x100fe20008010808 */
[----:B------:R-:W-:Y:S01]  /*4d60*/  ISETP.GT.AND P2, PT, R0, 0x58, PT ;  /* 0x000000580000780c */ /* 0x000fe20003f44270 */
[--C-:B------:R-:W-:Y:S01]  /*4d70*/  FFMA.FTZ R48, R68, UR44, -R8.reuse ;  /* 0x0000002c44307c23 */ /* 0x100fe20008010808 */
[----:B------:R-:W-:Y:S01]  /*4d80*/  FSEL R67, R67, -INF , P3 ;  /* 0xff80000043437808 */ /* 0x000fe20001800000 */
[--C-:B0-----:R-:W-:Y:S01]  /*4d90*/  FFMA.FTZ R44, R64, UR44, -R8.reuse ;  /* 0x0000002c402c7c23 */ /* 0x101fe20008010808 */
        /* <DEDUP_REMOVED lines=8> */
[----:B------:R-:W-:Y:S01]  /*4e20*/  MUFU.EX2 R11, R11 ;  /* 0x0000000b000b7308 */ /* 0x000fe20000000800 */
[----:B------:R-:W-:Y:S02]  /*4e30*/  FMNMX.FTZ R32, R70, R29, !PT ;  /* 0x0000001d46207209 */ /* 0x000fe40007810000 */
[----:B------:R-:W-:Y:S02]  /*4e40*/  ISETP.GT.AND P3, PT, R0, 0x61, PT ;  /* 0x000000610000780c */ /* 0x000fe40003f64270 */
[----:B------:R-:W-:-:S02]  /*4e50*/  FSEL R74, R74, -INF , P2 ;  /* 0xff8000004a4a7808 */ /* 0x000fc40001000000 */
[----:B------:R-:W-:Y:S01]  /*4e60*/  FMNMX.FTZ R33, R71, R32, !PT ;  /* 0x0000002047217209 */ /* 0x000fe20007810000 */
[----:B------:R-:W-:Y:S01]  /*4e70*/  MUFU.EX2 R29, R49 ;  /* 0x00000031001d7308 */ /* 0x000fe20000000800 */
[----:B------:R-:W-:Y:S01]  /*4e80*/  ISETP.GT.AND P2, PT, R0, 0x68, PT ;  /* 0x000000680000780c */ /* 0x000fe20003f44270 */
[--C-:B------:R-:W-:Y:S01]  /*4e90*/  FFMA.FTZ R32, R52, UR44, -R8.reuse ;  /* 0x0000002c34207c23 */ /* 0x100fe20008010808 */
[----:B------:R-:W-:Y:S01]  /*4ea0*/  FSEL R75, R75, -INF , P3 ;  /* 0xff8000004b4b7808 */ /* 0x000fe20001800000 */
[----:B------:R-:W-:Y:S01]  /*4eb0*/  FFMA.FTZ R52, R72, UR44, -R8 ;  /* 0x0000002c48347c23 */ /* 0x000fe20008010808 */
[----:B------:R-:W-:Y:S02]  /*4ec0*/  FMNMX.FTZ R36, R74, R33, !PT ;  /* 0x000000214a247209 */ /* 0x000fe40007810000 */
        /* <DEDUP_REMOVED lines=11> */
[----:B------:R0:W-:Y:S01]  /*4f80*/  MUFU.EX2 R33, R53 ;  /* 0x0000003500217308 */ /* 0x0001e20000000800 */
[----:B------:R-:W-:Y:S01]  /*4f90*/  ISETP.GT.AND P2, PT, R0, 0x78, PT ;  /* 0x000000780000780c */ /* 0x000fe20003f44270 */
[--C-:B------:R-:W-:Y:S01]  /*4fa0*/  FFMA.FTZ R36, R56, UR44, -R8.reuse ;  /* 0x0000002c38247c23 */ /* 0x100fe20008010808 */
[----:B------:R-:W-:Y:S01]  /*4fb0*/  FSEL R83, R83, -INF , P3 ;  /* 0xff80000053537808 */ /* 0x000fe20001800000 */
[--C-:B------:R-:W-:Y:S01]  /*4fc0*/  FFMA.FTZ R56, R76, UR44, -R8.reuse ;  /* 0x0000002c4c387c23 */ /* 0x100fe20008010808 */
[----:B------:R-:W-:Y:S02]  /*4fd0*/  FMNMX.FTZ R40, R82, R37, !PT ;  /* 0x0000002552287209 */ /* 0x000fe40007810000 */
[----:B------:R-:W-:Y:S01]  /*4fe0*/  ISETP.GT.AND P3, PT, R0, 0x79, PT ;  /* 0x000000790000780c */ /* 0x000fe20003f64270 */
[----:B------:R-:W-:Y:S01]  /*4ff0*/  MUFU.EX2 R20, R20 ;  /* 0x0000001400147308 */ /* 0x000fe20000000800 */
[----:B------:R-:W-:Y:S01]  /*5000*/  FSEL R86, R86, -INF , P2 ;  /* 0xff80000056567808 */ /* 0x000fe20001000000 */
[--C-:B0-----:R-:W-:Y:S01]  /*5010*/  FFMA.FTZ R53, R73, UR44, -R8.reuse ;  /* 0x0000002c49357c23 */ /* 0x101fe20008010808 */
[----:B------:R-:W-:Y:S01]  /*5020*/  FMNMX.FTZ R37, R83, R40, !PT ;  /* 0x0000002853257209 */ /* 0x000fe20007810000 */
[--C-:B------:R-:W-:Y:S01]  /*5030*/  FFMA.FTZ R40, R60, UR44, -R8.reuse ;  /* 0x0000002c3c287c23 */ /* 0x100fe20008010808 */
[----:B------:R-:W-:Y:S01]  /*5040*/  FSEL R87, R87, -INF , P3 ;  /* 0xff80000057577808 */ /* 0x000fe20001800000 */
[----:B------:R-:W-:Y:S01]  /*5050*/  FFMA.FTZ R60, R80, UR44, -R8 ;  /* 0x0000002c503c7c23 */ /* 0x000fe20008010808 */
[----:B------:R-:W-:Y:S01]  /*5060*/  FMNMX.FTZ R0, R86, R37, !PT ;  /* 0x0000002556007209 */ /* 0x000fe20007810000 */
[----:B------:R-:W-:Y:S01]  /*5070*/  MUFU.EX2 R24, R24 ;  /* 0x0000001800187308 */ /* 0x000fe20000000800 */
[----:B------:R-:W-:-:S02]  /*5080*/  FSEL R72, R2, RZ, P1 ;  /* 0x000000ff02487208 */ /* 0x000fc40000800000 */
        /* <DEDUP_REMOVED lines=128> */
[--C-:B------:R-:W-:Y:S01]  /*5890*/  FFMA.FTZ R75, R86, UR44, -R8.reuse ;  /* 0x0000002c564b7c23 */ /* 0x100fe20008010808 */
[----:B------:R-:W-:-:S02]  /*58a0*/  FFMA.FTZ R8, R87, UR44, -R8 ;  /* 0x0000002c57087c23 */ /* 0x000fc40008010808 */
[----:B------:R-:W-:-:S03]  /*58b0*/  FADD.FTZ R77, R49, R78 ;  /* 0x0000004e314d7221 */ /* 0x000fc60000010000 */
        /* <DEDUP_REMOVED lines=32> */
[----:B0-----:R-:W-:-:S03]  /*5ac0*/  FADD.FTZ R4, R65, R78 ;  /* 0x0000004e41047221 */ /* 0x001fc60000010000 */
[----:B-1----:R-:W-:Y:S01]  /*5ad0*/  FADD.FTZ R3, R8, R3 ;  /* 0x0000000308037221 */ /* 0x002fe20000010000 */
[----:B------:R-:W-:Y:S06]  /*5ae0*/  @!P0 BRA `(.L_x_1982) ;  /* 0x0000000000048947 */ /* 0x000fec0003800000 */
[----:B------:R-:W-:Y:S01]  /*5af0*/  BPT.TRAP 0x1 ;  /* 0x000000040000795c */ /* 0x000fe20000300000 */
.L_x_1982:
        /* <DEDUP_REMOVED lines=91> */
.L_x_1972:
[----:B------:R-:W-:-:S13]  /*60b0*/  ISETP.LE.AND P1, PT, RZ, UR18, PT ;  /* 0x00000012ff007c0c */ /* 0x000fda000bf23270 */
[----:B------:R-:W-:Y:S05]  /*60c0*/  @!P1 BRA `(.L_x_1984) ;  /* 0x0000001800f09947 */ /* 0x000fea0003800000 */
[----:B------:R-:W-:Y:S01]  /*60d0*/  IMAD.MOV.U32 R7, RZ, RZ, R0 ;  /* 0x000000ffff077224 */ /* 0x000fe200078e0000 */
[----:B------:R-:W-:Y:S01]  /*60e0*/  UMOV UR17, UR37 ;  /* 0x0000002500117c82 */ /* 0x000fe20008000000 */
[----:B------:R-:W-:Y:S01]  /*60f0*/  IMAD.MOV.U32 R5, RZ, RZ, R2 ;  /* 0x000000ffff057224 */ /* 0x000fe200078e0002 */
[----:B------:R-:W-:-:S06]  /*6100*/  UMOV UR19, UR38 ;  /* 0x0000002600137c82 */ /* 0x000fcc0008000000 */
.L_x_1995:
[----:B------:R-:W-:-:S04]  /*6110*/  UIADD3 UR38, UR19, 0x1, URZ ;  /* 0x0000000113267890 */ /* 0x000fc8000fffe03f */
[----:B------:R-:W-:-:S04]  /*6120*/  UISETP.NE.AND UP0, UPT, UR38, 0x2, UPT ;  /* 0x000000022600788c */ /* 0x000fc8000bf05270 */
[----:B------:R-:W-:Y:S02]  /*6130*/  USEL UR37, URZ, 0x1, UP0 ;  /* 0x000000013f257887 */ /* 0x000fe40008000000 */
[----:B------:R-:W-:Y:S02]  /*6140*/  USEL UR38, UR38, URZ, UP0 ;  /* 0x0000003f26267287 */ /* 0x000fe40008000000 */
[----:B------:R-:W-:Y:S01]  /*6150*/  ULOP3.LUT UR37, UR17, UR37, URZ, 0x3c, !UPT ;  /* 0x0000002511257292 */ /* 0x000fe2000f8e3c3f */
[----:B------:R-:W-:Y:S11]  /*6160*/  @!P0 BRA `(.L_x_1985) ;  /* 0x0000000000048947 */ /* 0x000ff60003800000 */
[----:B------:R-:W-:Y:S01]  /*6170*/  BPT.TRAP 0x1 ;  /* 0x000000040000795c */ /* 0x000fe20000300000 */
.L_x_1985:
[----:B------:R-:W-:Y:S01]  /*6180*/  ULEA UR6, UR38, UR46, 0x3 ;  /* 0x0000002e26067291 */ /* 0x000fe2000f8e183f */
[----:B------:R-:W-:-:S05]  /*6190*/  IMAD.U32 R0, RZ, RZ, UR37 ;  /* 0x00000025ff007e24 */ /* 0x000fca000f8e00ff */
[----:B------:R-:W-:-:S04]  /*61a0*/  SHF.L.U32 R0, R0, 0x1f, RZ ;  /* 0x0000001f00007819 */ /* 0x000fc800000006ff */
[----:B------:R0:W1:Y:S01]  /*61b0*/  SYNCS.PHASECHK.TRANS64.TRYWAIT P1, [UR6+0x19c30], R0 ;  /* 0x019c3000ff0075a7 */ /* 0x0000620008020146 */
[----:B------:R-:W-:Y:S05]  /*61c0*/  @!P0 BRA `(.L_x_1986) ;  /* 0x0000000000048947 */ /* 0x000fea0003800000 */
[----:B------:R-:W-:Y:S01]  /*61d0*/  BPT.TRAP 0x1 ;  /* 0x000000040000795c */ /* 0x000fe20000300000 */
.L_x_1986:
[----:B-1----:R-:W-:Y:S05]  /*61e0*/  @P1 BRA `(.L_x_1987) ;  /* 0x0000000000081947 */ /* 0x002fea0003800000 */
[----:B------:R-:W1:Y:S02]  /*61f0*/  SYNCS.PHASECHK.TRANS64.TRYWAIT P1, [UR6+0x19c30], R0 ;  /* 0x019c3000ff0075a7 */ /* 0x000e640008020146 */
[----:B-1----:R-:W-:Y:S05]  /*6200*/  @!P1 BRA `(.L_x_1988) ;  /* 0x000000a000749947 */ /* 0x002fea0003800000 */
.L_x_1987:
        /* <DEDUP_REMOVED lines=17> */
.L_x_1989:
[----:B------:R-:W-:Y:S01]  /*6320*/  ULEA UR11, UR19, UR46, 0x3 ;  /* 0x0000002e130b7291 */ /* 0x000fe2000f8e183f */
[----:B01----:R-:W-:-:S05]  /*6330*/  IMAD.U32 R0, RZ, RZ, UR17 ;  /* 0x00000011ff007e24 */ /* 0x003fca000f8e00ff */
[----:B------:R-:W-:-:S04]  /*6340*/  SHF.L.U32 R0, R0, 0x1f, RZ ;  /* 0x0000001f00007819 */ /* 0x000fc800000006ff */
[----:B------:R0:W1:Y:S01]  /*6350*/  SYNCS.PHASECHK.TRANS64.TRYWAIT P1, [UR11+0x19c50], R0 ;  /* 0x019c5000ff0075a7 */ /* 0x000062000802014b */
[----:B------:R-:W-:Y:S05]  /*6360*/  @!P0 BRA `(.L_x_1990) ;  /* 0x0000000000048947 */ /* 0x000fea0003800000 */
[----:B------:R-:W-:Y:S01]  /*6370*/  BPT.TRAP 0x1 ;  /* 0x000000040000795c */ /* 0x000fe20000300000 */
.L_x_1990:
[----:B-1----:R-:W-:Y:S05]  /*6380*/  @P1 BRA `(.L_x_1991) ;  /* 0x0000000000081947 */ /* 0x002fea0003800000 */
[----:B------:R-:W1:Y:S02]  /*6390*/  SYNCS.PHASECHK.TRANS64.TRYWAIT P1, [UR11+0x19c50], R0 ;  /* 0x019c5000ff0075a7 */ /* 0x000e64000802014b */
[----:B-1----:R-:W-:Y:S05]  /*63a0*/  @!P1 BRA `(.L_x_1992) ;  /* 0x000000a000249947 */ /* 0x002fea0003800000 */
.L_x_1991:
        /* <DEDUP_REMOVED lines=27> */
.L_x_1993:
        /* <DEDUP_REMOVED lines=280> */
.L_x_1994:
        /* <DEDUP_REMOVED lines=91> */
.L_x_1984:
[----:B------:R-:W-:Y:S06]  /*7c90*/  BAR.ARV 0x8, 0x200 ;  /* 0x0208000000007b1d */ /* 0x000fec0000002000 */
[----:B------:R-:W-:Y:S05]  /*7ca0*/  @!P0 BRA `(.L_x_1996) ;  /* 0x0000000000048947 */ /* 0x000fea0003800000 */
[----:B------:R-:W-:Y:S01]  /*7cb0*/  BPT.TRAP 0x1 ;  /* 0x000000040000795c */ /* 0x000fe20000300000 */
.L_x_1996:
[----:B------:R-:W-:Y:S01]  /*7cc0*/  ULEA UR14, UR38, UR46, 0x3 ;  /* 0x0000002e260e7291 */ /* 0x000fe2000f8e183f */
[----:B------:R-:W-:-:S05]  /*7cd0*/  IMAD.U32 R5, RZ, RZ, UR37 ;  /* 0x00000025ff057e24 */ /* 0x000fca000f8e00ff */
[----:B------:R-:W-:-:S04]  /*7ce0*/  SHF.L.U32 R5, R5, 0x1f, RZ ;  /* 0x0000001f05057819 */ /* 0x000fc800000006ff */
[----:B------:R0:W1:Y:S01]  /*7cf0*/  SYNCS.PHASECHK.TRANS64.TRYWAIT P1, [UR14+0x19c50], R5 ;  /* 0x019c5005ff0075a7 */ /* 0x000062000802014e */
[----:B------:R-:W-:Y:S05]  /*7d00*/  @!P0 BRA `(.L_x_1997) ;  /* 0x0000000000048947 */ /* 0x000fea0003800000 */
[----:B------:R-:W-:Y:S01]  /*7d10*/  BPT.TRAP 0x1 ;  /* 0x000000040000795c */ /* 0x000fe20000300000 */
.L_x_1997:
[----:B-1----:R-:W-:Y:S05]  /*7d20*/  @P1 BRA `(.L_x_1998) ;  /* 0x0000000000081947 */ /* 0x002fea0003800000 */
[----:B------:R-:W1:Y:S02]  /*7d30*/  SYNCS.PHASECHK.TRANS64.TRYWAIT P1, [UR14+0x19c50], R5 ;  /* 0x019c5005ff0075a7 */ /* 0x000e64000802014e */
[----:B-1----:R-:W-:Y:S05]  /*7d40*/  @!P1 BRA `(.L_x_1999) ;  /* 0x0000008400d49947 */ /* 0x002fea0003800000 */
.L_x_1998:
        /* <DEDUP_REMOVED lines=81> */
.L_x_2000:
        /* <DEDUP_REMOVED lines=58> */
.L_x_1964:
        /* <DEDUP_REMOVED lines=43> */
[----:B------:R-:W-:Y:S02]  /*88b0*/  SEL R51, R7, R6, P0 ;  /* 0x0000000607337207 */ /* 0x000fe40000000000 */
[----:B------:R-:W-:Y:S02]  /*88c0*/  SEL R54, R6, R7, P0 ;  /* 0x0000000706367207 */ /* 0x000fe40000000000 */
[----:B------:R-:W-:Y:S02]  /*88d0*/  IADD3 R9, P5, R12, 0x20, RZ ;  /* 0x000000200c097810 */ /* 0x000fe40007fbe0ff */
[----:B------:R-:W-:-:S02]  /*88e0*/  F2FP.BF16.F32.PACK_AB R27, R108, R27 ;  /* 0x0000001b6c1b723e */ /* 0x000fc400000010ff */
[----:B------:R-:W-:Y:S02]  /*88f0*/  LOP3.LUT R6, R9, 0x180, RZ, 0xc0, !PT ;  /* 0x0000018009067812 */ /* 0x000fe400078ec0ff */
[----:B------:R-:W-:Y:S02]  /*8900*/  F2FP.BF16.F32.PACK_AB R28, R109, R28 ;  /* 0x0000001c6d1c723e */ /* 0x000fe400000010ff */
[----:B------:R-:W-:Y:S02]  /*8910*/  SEL R37, R35, R36, P0 ;  /* 0x0000002423257207 */ /* 0x000fe40000000000 */
[----:B------:R-:W-:Y:S02]  /*8920*/  SEL R36, R36, R35, P0 ;  /* 0x0000002324247207 */ /* 0x000fe40000000000 */
[----:B------:R-:W-:Y:S02]  /*8930*/  F2FP.BF16.F32.PACK_AB R21, R116, R21 ;  /* 0x000000157415723e */ /* 0x000fe400000010ff */
[----:B------:R-:W-:-:S02]  /*8940*/  F2FP.BF16.F32.PACK_AB R24, R117, R24 ;  /* 0x000000187518723e */ /* 0x000fc400000010ff */
[----:B------:R-:W-:Y:S02]  /*8950*/  SEL R35, R31, R32, P0 ;  /* 0x000000201f237207 */ /* 0x000fe40000000000 */
[----:B------:R-:W-:Y:S02]  /*8960*/  F2FP.BF16.F32.PACK_AB R33, R94, R33 ;  /* 0x000000215e21723e */ /* 0x000fe400000010ff */
[----:B------:R-:W-:Y:S02]  /*8970*/  F2FP.BF16.F32.PACK_AB R34, R95, R34 ;  /* 0x000000225f22723e */ /* 0x000fe400000010ff */
[----:B------:R-:W-:Y:S02]  /*8980*/  SEL R32, R32, R31, P0 ;  /* 0x0000001f20207207 */ /* 0x000fe40000000000 */
[----:B------:R-:W-:Y:S02]  /*8990*/  SHF.R.U64 R6, R6, 0x3, RZ ;  /* 0x0000000306067819 */ /* 0x000fe400000012ff */
[----:B------:R-:W-:-:S02]  /*89a0*/  F2FP.BF16.F32.PACK_AB R29, R102, R29 ;  /* 0x0000001d661d723e */ /* 0x000fc400000010ff */
[----:B------:R-:W-:Y:S02]  /*89b0*/  F2FP.BF16.F32.PACK_AB R30, R103, R30 ;  /* 0x0000001e671e723e */ /* 0x000fe400000010ff */
[----:B------:R-:W-:Y:S02]  /*89c0*/  SEL R31, R27, R28, P0 ;  /* 0x0000001c1b1f7207 */ /* 0x000fe40000000000 */
[----:B------:R-:W-:Y:S02]  /*89d0*/  IADD3 R10, P3, R12, 0x3020, RZ ;  /* 0x000030200c0a7810 */ /* 0x000fe40007f7e0ff */
[----:B------:R-:W-:Y:S02]  /*89e0*/  F2FP.BF16.F32.PACK_AB R25, R110, R25 ;  /* 0x000000196e19723e */ /* 0x000fe400000010ff */
[----:B------:R-:W-:Y:S02]  /*89f0*/  F2FP.BF16.F32.PACK_AB R26, R111, R26 ;  /* 0x0000001a6f1a723e */ /* 0x000fe400000010ff */
[----:B------:R-:W-:-:S02]  /*8a00*/  SEL R28, R28, R27, P0 ;  /* 0x0000001b1c1c7207 */ /* 0x000fc40000000000 */
[----:B------:R-:W-:Y:S02]  /*8a10*/  SEL R27, R21, R24, P0 ;  /* 0x00000018151b7207 */ /* 0x000fe40000000000 */
[----:B------:R-:W-:Y:S02]  /*8a20*/  SEL R40, R24, R21, P0 ;  /* 0x0000001518287207 */ /* 0x000fe40000000000 */
[----:B------:R-:W-:Y:S02]  /*8a30*/  IADD3 R55, P2, R12, 0x6000, RZ ;  /* 0x000060000c377810 */ /* 0x000fe40007f5e0ff */
[----:B------:R-:W-:Y:S02]  /*8a40*/  SEL R43, R33, R34, P0 ;  /* 0x00000022212b7207 */ /* 0x000fe40000000000 */
[----:B------:R-:W-:Y:S02]  /*8a50*/  SEL R46, R34, R33, P0 ;  /* 0x00000021222e7207 */ /* 0x000fe40000000000 */
[----:B------:R-:W-:-:S02]  /*8a60*/  IADD3 R53, P4, R12, 0x3000, RZ ;  /* 0x000030000c357810 */ /* 0x000fc40007f9e0ff */
[----:B------:R-:W-:Y:S02]  /*8a70*/  LOP3.LUT R24, R6, R9, RZ, 0x3c, !PT ;  /* 0x0000000906187212 */ /* 0x000fe400078e3cff */
[----:B------:R-:W-:Y:S01]  /*8a80*/  SEL R33, R29, R30, P0 ;  /* 0x0000001e1d217207 */ /* 0x000fe20000000000 */
[----:B------:R-:W-:Y:S01]  /*8a90*/  IMAD.X R21, RZ, RZ, R13, P4 ;  /* 0x000000ffff157224 */ /* 0x000fe200020e060d */
[----:B------:R-:W-:Y:S02]  /*8aa0*/  SEL R48, R30, R29, P0 ;  /* 0x0000001d1e307207 */ /* 0x000fe40000000000 */
[----:B------:R-:W-:Y:S02]  /*8ab0*/  IADD3 R57, P1, R12, 0x6020, RZ ;  /* 0x000060200c397810 */ /* 0x000fe40007f3e0ff */
[----:B------:R-:W-:Y:S02]  /*8ac0*/  LOP3.LUT R9, R10, 0x180, RZ, 0xc0, !PT ;  /* 0x000001800a097812 */ /* 0x000fe400078ec0ff */
[----:B------:R-:W-:-:S02]  /*8ad0*/  SEL R29, R25, R26, P0 ;  /* 0x0000001a191d7207 */ /* 0x000fc40000000000 */
[----:B------:R-:W-:Y:S01]  /*8ae0*/  SEL R50, R26, R25, P0 ;  /* 0x000000191a327207 */ /* 0x000fe20000000000 */
[----:B------:R-:W-:Y:S01]  /*8af0*/  IMAD.X R25, RZ, RZ, R13, P5 ;  /* 0x000000ffff197224 */ /* 0x000fe200028e060d */
[----:B------:R-:W-:Y:S02]  /*8b00*/  LOP3.LUT R26, R55, 0x180, RZ, 0xc0, !PT ;  /* 0x00000180371a7812 */ /* 0x000fe400078ec0ff */
[----:B------:R-:W-:Y:S02]  /*8b10*/  LOP3.LUT R6, R53, 0x180, RZ, 0xc0, !PT ;  /* 0x0000018035067812 */ /* 0x000fe400078ec0ff */
[----:B------:R-:W-:Y:S02]  /*8b20*/  F2FP.BF16.F32.PACK_AB R11, R126, R11 ;  /* 0x0000000b7e0b723e */ /* 0x000fe400000010ff */
[----:B------:R-:W-:Y:S02]  /*8b30*/  LOP3.LUT R30, R57, 0x180, RZ, 0xc0, !PT ;  /* 0x00000180391e7812 */ /* 0x000fe400078ec0ff */
[----:B------:R-:W-:-:S02]  /*8b40*/  SHF.R.U64 R9, R9, 0x3, RZ ;  /* 0x0000000309097819 */ /* 0x000fc400000012ff */
[----:B------:R-:W-:Y:S02]  /*8b50*/  F2FP.BF16.F32.PACK_AB R15, R118, R15 ;  /* 0x0000000f760f723e */ /* 0x000fe400000010ff */
[----:B------:R-:W-:Y:S02]  /*8b60*/  F2FP.BF16.F32.PACK_AB R20, R119, R20 ;  /* 0x000000147714723e */ /* 0x000fe400000010ff */
[----:B------:R-:W-:Y:S02]  /*8b70*/  SHF.R.U64 R26, R26, 0x3, RZ ;  /* 0x000000031a1a7819 */ /* 0x000fe400000012ff */
[----:B------:R-:W-:Y:S02]  /*8b80*/  SHF.R.U64 R6, R6, 0x3, RZ ;  /* 0x0000000306067819 */ /* 0x000fe400000012ff */
[----:B------:R-:W-:Y:S02]  /*8b90*/  SEL R49, R11, R38, P0 ;  /* 0x000000260b317207 */ /* 0x000fe40000000000 */
[----:B------:R-:W-:-:S02]  /*8ba0*/  SHF.R.U64 R30, R30, 0x3, RZ ;  /* 0x000000031e1e7819 */ /* 0x000fc400000012ff */
[----:B------:R-:W-:Y:S02]  /*8bb0*/  LOP3.LUT R14, R9, R10, RZ, 0x3c, !PT ;  /* 0x0000000a090e7212 */ /* 0x000fe400078e3cff */
[----:B------:R-:W-:Y:S01]  /*8bc0*/  SEL R38, R38, R11, P0 ;  /* 0x0000000b26267207 */ /* 0x000fe20000000000 */
[--C-:B------:R-:W-:Y:S01]  /*8bd0*/  IMAD.X R11, RZ, RZ, R13.reuse, P2 ;  /* 0x000000ffff0b7224 */ /* 0x100fe200010e060d */
[----:B------:R-:W-:Y:S02]  /*8be0*/  SEL R45, R15, R20, P0 ;  /* 0x000000140f2d7207 */ /* 0x000fe40000000000 */
[----:B------:R-:W-:Y:S01]  /*8bf0*/  SEL R52, R20, R15, P0 ;  /* 0x0000000f14347207 */ /* 0x000fe20000000000 */
[----:B------:R-:W-:Y:S01]  /*8c00*/  IMAD.X R15, RZ, RZ, R13, P3 ;  /* 0x000000ffff0f7224 */ /* 0x000fe200018e060d */
[----:B------:R-:W-:Y:S02]  /*8c10*/  LOP3.LUT R10, R26, R55, RZ, 0x3c, !PT ;  /* 0x000000371a0a7212 */ /* 0x000fe400078e3cff */
[----:B------:R-:W-:-:S02]  /*8c20*/  LOP3.LUT R20, R6, R53, RZ, 0x3c, !PT ;  /* 0x0000003506147212 */ /* 0x000fc400078e3cff */
[----:B------:R-:W-:Y:S02]  /*8c30*/  LOP3.LUT R6, R30, R57, RZ, 0x3c, !PT ;  /* 0x000000391e067212 */ /* 0x000fe400078e3cff */
[----:B------:R-:W-:Y:S02]  /*8c40*/  MOV R56, R20 ;  /* 0x0000001400387202 */ /* 0x000fe40000000f00 */
[----:B------:R-:W-:Y:S02]  /*8c50*/  MOV R53, R10 ;  /* 0x0000000a00357202 */ /* 0x000fe40000000f00 */
[----:B------:R-:W-:Y:S02]  /*8c60*/  LOP3.LUT R7, R12, 0x180, RZ, 0xc0, !PT ;  /* 0x000001800c077812 */ /* 0x000fe400078ec0ff */
[----:B------:R-:W-:Y:S02]  /*8c70*/  MOV R55, R14 ;  /* 0x0000000e00377202 */ /* 0x000fe40000000f00 */
[----:B------:R-:W-:-:S02]  /*8c80*/  SHF.R.U64 R7, R7, 0x3, RZ ;  /* 0x0000000307077819 */ /* 0x000fc400000012ff */
[----:B------:R-:W-:Y:S02]  /*8c90*/  MOV R57, R24 ;  /* 0x0000001800397202 */ /* 0x000fe40000000f00 */
[----:B------:R-:W-:Y:S01]  /*8ca0*/  LOP3.LUT R12, R7, R12, RZ, 0x3c, !PT ;  /* 0x0000000c070c7212 */ /* 0x000fe200078e3cff */
[----:B------:R-:W-:Y:S01]  /*8cb0*/  IMAD.X R7, RZ, RZ, R13, P1 ;  /* 0x000000ffff077224 */ /* 0x000fe200008e060d */
[----:B------:R-:W-:Y:S02]  /*8cc0*/  PLOP3.LUT P2, PT, PT, PT, UP0, 0x80, 0x0 ;  /* 0x000000000000781c */ /* 0x000fe40003f4f008 */
[----:B------:R-:W-:Y:S02]  /*8cd0*/  MOV R58, R12 ;  /* 0x0000000c003a7202 */ /* 0x000fe40000000f00 */
[----:B--2---:R-:W-:Y:S01]  /*8ce0*/  LOP3.LUT R9, R2, 0x2, RZ, 0x3c, !PT ;  /* 0x0000000202097812 */ /* 0x004fe200078e3cff */
[----:B------:R-:W-:Y:S04]  /*8cf0*/  SHFL.IDX PT, R37, R37, R2, 0x1c1f ;  /* 0x001c1f0225257589 */ /* 0x000fe800000e0000 */
[----:B------:R-:W0:Y:S04]  /*8d00*/  SHFL.IDX PT, R36, R36, R9, 0x1c1f ;  /* 0x001c1f0924247589 */ /* 0x000e2800000e0000 */
[----:B------:R-:W-:Y:S04]  /*8d10*/  SHFL.IDX PT, R43, R43, R2, 0x1c1f ;  /* 0x001c1f022b2b7589 */ /* 0x000fe800000e0000 */
[----:B------:R-:W1:Y:S04]  /*8d20*/  SHFL.IDX PT, R46, R46, R9, 0x1c1f ;  /* 0x001c1f092e2e7589 */ /* 0x000e6800000e0000 */
[----:B------:R-:W-:Y:S04]  /*8d30*/  SHFL.IDX PT, R31, R31, R2, 0x1c1f ;  /* 0x001c1f021f1f7589 */ /* 0x000fe800000e0000 */
[----:B------:R-:W2:Y:S04]  /*8d40*/  SHFL.IDX PT, R30, R28, R9, 0x1c1f ;  /* 0x001c1f091c1e7589 */ /* 0x000ea800000e0000 */
[----:B------:R-:W-:Y:S04]  /*8d50*/  SHFL.IDX PT, R35, R35, R2, 0x1c1f ;  /* 0x001c1f0223237589 */ /* 0x000fe800000e0000 */
[----:B------:R-:W3:Y:S01]  /*8d60*/  SHFL.IDX PT, R32, R32, R9, 0x1c1f ;  /* 0x001c1f0920207589 */ /* 0x000ee200000e0000 */
[----:B0-----:R-:W-:-:S02]  /*8d70*/  SEL R12, R37, R36, P0 ;  /* 0x00000024250c7207 */ /* 0x001fc40000000000 */
[----:B------:R-:W-:Y:S01]  /*8d80*/  SEL R14, R36, R37, P0 ;  /* 0x00000025240e7207 */ /* 0x000fe20000000000 */
[----:B------:R-:W-:Y:S04]  /*8d90*/  SHFL.IDX PT, R33, R33, R2, 0x1c1f ;  /* 0x001c1f0221217589 */ /* 0x000fe800000e0000 */
[----:B------:R-:W0:Y:S01]  /*8da0*/  SHFL.IDX PT, R48, R48, R9, 0x1c1f ;  /* 0x001c1f0930307589 */ /* 0x000e2200000e0000 */
[----:B-1----:R-:W-:Y:S02]  /*8db0*/  SEL R13, R43, R46, P0 ;  /* 0x0000002e2b0d7207 */ /* 0x002fe40000000000 */
[----:B------:R-:W-:Y:S01]  /*8dc0*/  SEL R15, R46, R43, P0 ;  /* 0x0000002b2e0f7207 */ /* 0x000fe20000000000 */
[----:B------:R1:W-:Y:S01]  /*8dd0*/  SHFL.IDX PT, R34, R27, R2, 0x1c1f ;  /* 0x001c1f021b227589 */ /* 0x0003e200000e0000 */
[----:B------:R-:W-:Y:S01]  /*8de0*/  MOV R46, R6 ;  /* 0x00000006002e7202 */ /* 0x000fe20000000f00 */
[----:B------:R-:W-:-:S02]  /*8df0*/  IMAD.U32 R6, RZ, RZ, UR6 ;  /* 0x00000006ff067e24 */ /* 0x000fc4000f8e00ff */
[----:B------:R-:W-:Y:S01]  /*8e00*/  SHFL.IDX PT, R10, R29, R2, 0x1c1f ;  /* 0x001c1f021d0a7589 */ /* 0x000fe200000e0000 */
[----:B--2---:R-:W-:Y:S01]  /*8e10*/  SEL R28, R31, R30, P0 ;  /* 0x0000001e1f1c7207 */ /* 0x004fe20000000000 */
[----:B------:R-:W-:Y:S01]  /*8e20*/  IMAD.U32 R7, RZ, RZ, UR7 ;  /* 0x00000007ff077e24 */ /* 0x000fe2000f8e00ff */
[----:B------:R-:W-:Y:S01]  /*8e30*/  SEL R30, R30, R31, P0 ;  /* 0x0000001f1e1e7207 */ /* 0x000fe20000000000 */
[----:B------:R-:W2:Y:S01]  /*8e40*/  SHFL.IDX PT, R11, R40, R9, 0x1c1f ;  /* 0x001c1f09280b7589 */ /* 0x000ea200000e0000 */
[----:B------:R-:W-:-:S03]  /*8e50*/  ULDC.64 UR6, c[0x0][0xc08] ;  /* 0x0003020000067ab9 */ /* 0x000fc60000000a00 */
[----:B------:R-:W4:Y:S01]  /*8e60*/  SHFL.IDX PT, R21, R50, R9, 0x1c1f ;  /* 0x001c1f0932157589 */ /* 0x000f2200000e0000 */
[----:B---3--:R-:W-:Y:S02]  /*8e70*/  SEL R24, R35, R32, P0 ;  /* 0x0000002023187207 */ /* 0x008fe40000000000 */
[----:B------:R-:W-:Y:S01]  /*8e80*/  SEL R26, R32, R35, P0 ;  /* 0x00000023201a7207 */ /* 0x000fe20000000000 */
[----:B------:R-:W-:Y:S04]  /*8e90*/  SHFL.IDX PT, R39, R39, R2, 0x1c1f ;  /* 0x001c1f0227277589 */ /* 0x000fe800000e0000 */
[----:B------:R-:W-:Y:S01]  /*8ea0*/  SHFL.IDX PT, R45, R45, R2, 0x1c1f ;  /* 0x001c1f022d2d7589 */ /* 0x000fe200000e0000 */
[----:B0-----:R-:W-:Y:S02]  /*8eb0*/  SEL R25, R33, R48, P0 ;  /* 0x0000003021197207 */ /* 0x001fe40000000000 */
[----:B-1----:R-:W-:Y:S01]  /*8ec0*/  SEL R27, R48, R33, P0 ;  /* 0x00000021301b7207 */ /* 0x002fe20000000000 */
[----:B------:R-:W0:Y:S04]  /*8ed0*/  SHFL.IDX PT, R42, R42, R9, 0x1c1f ;  /* 0x001c1f092a2a7589 */ /* 0x000e2800000e0000 */
[----:B------:R-:W1:Y:S04]  /*8ee0*/  SHFL.IDX PT, R52, R52, R9, 0x1c1f ;  /* 0x001c1f0934347589 */ /* 0x000e6800000e0000 */
[----:B------:R-:W-:Y:S01]  /*8ef0*/  SHFL.IDX PT, R41, R41, R2, 0x1c1f ;  /* 0x001c1f0229297589 */ /* 0x000fe200000e0000 */
[----:B--2---:R-:W-:-:S02]  /*8f00*/  SEL R32, R34, R11, P0 ;  /* 0x0000000b22207207 */ /* 0x004fc40000000000 */
[----:B------:R-:W-:Y:S01]  /*8f10*/  SEL R34, R11, R34, P0 ;  /* 0x000000220b227207 */ /* 0x000fe20000000000 */
[----:B------:R-:W-:Y:S01]  /*8f20*/  SHFL.IDX PT, R49, R49, R2, 0x1c1f ;  /* 0x001c1f0231317589 */ /* 0x000fe200000e0000 */
[----:B----4-:R-:W-:Y:S02]  /*8f30*/  SEL R29, R10, R21, P0 ;  /* 0x000000150a1d7207 */ /* 0x010fe40000000000 */
[----:B------:R-:W-:Y:S01]  /*8f40*/  SEL R31, R21, R10, P0 ;  /* 0x0000000a151f7207 */ /* 0x000fe20000000000 */
[----:B------:R-:W2:Y:S04]  /*8f50*/  SHFL.IDX PT, R44, R44, R9, 0x1c1f ;  /* 0x001c1f092c2c7589 */ /* 0x000ea800000e0000 */
[----:B------:R3:W4:Y:S04]  /*8f60*/  SHFL.IDX PT, R20, R38, R9, 0x1c1f ;  /* 0x001c1f0926147589 */ /* 0x00072800000e0000 */
[----:B------:R-:W-:Y:S01]  /*8f70*/  SHFL.IDX PT, R51, R51, R2, 0x1c1f ;  /* 0x001c1f0233337589 */ /* 0x000fe200000e0000 */
[----:B0-----:R-:W-:-:S03]  /*8f80*/  SEL R36, R39, R42, P0 ;  /* 0x0000002a27247207 */ /* 0x001fc60000000000 */
[----:B------:R-:W0:Y:S01]  /*8f90*/  SHFL.IDX PT, R54, R54, R9, 0x1c1f ;  /* 0x001c1f0936367589 */ /* 0x000e2200000e0000 */
[----:B-1----:R-:W-:Y:S02]  /*8fa0*/  SEL R33, R45, R52, P0 ;  /* 0x000000342d217207 */ /* 0x002fe40000000000 */
[----:B---3--:R-:W-:Y:S01]  /*8fb0*/  SEL R38, R42, R39, P0 ;  /* 0x000000272a267207 */ /* 0x008fe20000000000 */
[----:B------:R-:W-:Y:S01]  /*8fc0*/  BAR.SYNC.DEFER_BLOCKING 0x1, 0x180 ;  /* 0x0046000000007b1d */ /* 0x000fe20000010000 */
[----:B------:R-:W-:Y:S01]  /*8fd0*/  SEL R35, R52, R45, P0 ;  /* 0x0000002d34237207 */ /* 0x000fe20000000000 */
[----:B------:R-:W-:Y:S01]  /*8fe0*/  UISETP.NE.U32.AND UP1, UPT, UR6, URZ, UPT ;  /* 0x0000003f0600728c */ /* 0x000fe2000bf25070 */
[----:B--2---:R-:W-:Y:S02]  /*8ff0*/  SEL R40, R41, R44, P0 ;  /* 0x0000002c29287207 */ /* 0x004fe40000000000 */
[----:B------:R-:W-:Y:S01]  /*9000*/  SEL R42, R44, R41, P0 ;  /* 0x000000292c2a7207 */ /* 0x000fe20000000000 */
[----:B------:R-:W-:Y:S01]  /*9010*/  UMOV UR4, URZ ;  /* 0x0000003f00047c82 */ /* 0x000fe20008000000 */
[----:B----4-:R-:W-:Y:S01]  /*9020*/  SEL R37, R49, R20, P0 ;  /* 0x0000001431257207 */ /* 0x010fe20000000000 */
[----:B------:R-:W-:Y:S01]  /*9030*/  ULDC UR8, c[0x0][0xa88] ;  /* 0x0002a20000087ab9 */ /* 0x000fe20000000800 */
[----:B------:R-:W-:Y:S01]  /*9040*/  SEL R39, R20, R49, P0 ;  /* 0x0000003114277207 */ /* 0x000fe20000000000 */
[----:B------:R-:W1:Y:S01]  /*9050*/  LDC R45, c[0x0][0xbe8] ;  /* 0x0002fa00ff2d7b82 */ /* 0x000e620000000800 */
[----:B0-----:R-:W-:-:S02]  /*9060*/  SEL R41, R51, R54, P0 ;  /* 0x0000003633297207 */ /* 0x001fc40000000000 */
[----:B------:R-:W-:Y:S01]  /*9070*/  SEL R43, R54, R51, P0 ;  /* 0x00000033362b7207 */ /* 0x000fe20000000000 */
[----:B------:R0:W-:Y:S04]  /*9080*/  STSM.16.M88.4 [R58], R12 ;  /* 0x0000000c3a007844 */ /* 0x0001e80000000200 */
[----:B------:R2:W-:Y:S04]  /*9090*/  STSM.16.M88.4 [R57], R24 ;  /* 0x0000001839007844 */ /* 0x0005e80000000200 */
[----:B------:R2:W-:Y:S04]  /*90a0*/  STSM.16.M88.4 [R56], R28 ;  /* 0x0000001c38007844 */ /* 0x0005e80000000200 */
[----:B------:R2:W-:Y:S04]  /*90b0*/  STSM.16.M88.4 [R55], R32 ;  /* 0x0000002037007844 */ /* 0x0005e80000000200 */
[----:B------:R2:W-:Y:S04]  /*90c0*/  STSM.16.M88.4 [R53], R36 ;  /* 0x0000002435007844 */ /* 0x0005e80000000200 */
[----:B------:R2:W-:Y:S01]  /*90d0*/  STSM.16.M88.4 [R46], R40 ;  /* 0x000000282e007844 */ /* 0x0005e20000000200 */
[----:B------:R-:W-:Y:S06]  /*90e0*/  BAR.SYNC.DEFER_BLOCKING 0x1, 0x180 ;  /* 0x0046000000007b1d */ /* 0x000fec0000010000 */
[----:B------:R-:W3:Y:S01]  /*90f0*/  @P2 LDG.E R2, desc[UR52][R6.64] ;  /* 0x0000003406022981 */ /* 0x000ee2000c1e1900 */
[----:B------:R-:W-:Y:S01]  /*9100*/  UISETP.NE.AND.EX UP1, UPT, UR7, URZ, UPT, UP1 ;  /* 0x0000003f0700728c */ /* 0x000fe2000bf25310 */
[----:B-1----:R-:W-:Y:S01]  /*9110*/  ISETP.NE.AND P1, PT, R45, 0x1, PT ;  /* 0x000000012d00780c */ /* 0x002fe20003f25270 */
[----:B0-----:R-:W-:-:S04]  /*9120*/  VIADD R12, R17, UR43 ;  /* 0x0000002b110c7c36 */ /* 0x001fc80008000000 */
[----:B------:R-:W-:-:S05]  /*9130*/  PLOP3.LUT P0, PT, PT, PT, UP1, 0x80, 0x0 ;  /* 0x000000000000781c */ /* 0x000fca0003f0f018 */
[----:B------:R-:W-:-:S03]  /*9140*/  @UP1 ULEA UR6, UP2, UR40, UR6, 0x2 ;  /* 0x0000000628061291 */ /* 0x000fc6000f84103f */
[----:B------:R-:W0:Y:S01]  /*9150*/  @P1 LDC R9, c[0x0][0xbec] ;  /* 0x0002fb00ff091b82 */ /* 0x000e220000000800 */
[----:B------:R-:W-:Y:S02]  /*9160*/  @UP1 ULEA.HI.X UR7, UR40, UR7, UR41, 0x2, UP2 ;  /* 0x0000000728071291 */ /* 0x000fe400090f1429 */
[----:B------:R-:W-:-:S04]  /*9170*/  IMAD.U32 R14, RZ, RZ, UR6 ;  /* 0x00000006ff0e7e24 */ /* 0x000fc8000f8e00ff */
[----:B------:R-:W-:Y:S01]  /*9180*/  IMAD.U32 R15, RZ, RZ, UR7 ;  /* 0x00000007ff0f7e24 */ /* 0x000fe2000f8e00ff */
[----:B------:R-:W1:Y:S01]  /*9190*/  @P1 LDC R10, c[0x0][0xbf0] ;  /* 0x0002fc00ff0a1b82 */ /* 0x000e620000000800 */
[----:B---3--:R-:W-:Y:S01]  /*91a0*/  @P2 R2UR UR4, R2 ;  /* 0x00000000020422ca */ /* 0x008fe200000e0000 */
[----:B------:R-:W-:-:S06]  /*91b0*/  IMAD.U32 R2, RZ, RZ, UR8 ;  /* 0x00000008ff027e24 */ /* 0x000fcc000f8e00ff */
[----:B------:R2:W5:Y:S01]  /*91c0*/  @P0 LDG.E R2, desc[UR52][R14.64] ;  /* 0x000000340e020981 */ /* 0x000562000c1e1900 */
[----:B01----:R-:W-:Y:S07]  /*91d0*/  @P0 BRA `(.L_x_2003) ;  /* 0x0000000000100947 */ /* 0x003fee0003800000 */
[----:B------:R-:W-:Y:S05]  /*91e0*/  @!P2 BRA `(.L_x_2003) ;  /* 0x00000000000ca947 */ /* 0x000fea0003800000 */
[----:B------:R-:W3:Y:S04]  /*91f0*/  LDG.E R11, desc[UR52][R6.64] ;  /* 0x00000034060b7981 */ /* 0x000ee8000c1e1900 */
[----:B-----5:R-:W3:Y:S02]  /*9200*/  LDG.E R2, desc[UR52][R6.64+0x4] ;  /* 0x0000043406027981 */ /* 0x020ee4000c1e1900 */
[----:B---3--:R-:W-:-:S07]  /*9210*/  IMAD.IADD R2, R2, 0x1, -R11 ;  /* 0x0000000102027824 */ /* 0x008fce00078e0a0b */
.L_x_2003:
[----:B------:R-:W-:Y:S01]  /*9220*/  USHF.R.S32.HI UR14, URZ, 0x1f, UR42 ;  /* 0x0000001f3f0e7899 */ /* 0x000fe2000801142a */
[----:B------:R-:W-:Y:S01]  /*9230*/  @P1 IMAD.HI.U32 R7, R12, R9, RZ ;  /* 0x000000090c071227 */ /* 0x000fe200078e00ff */
[----:B------:R-:W-:Y:S01]  /*9240*/  ULDC.64 UR12, c[0x0][0xb90] ;  /* 0x0002e400000c7ab9 */ /* 0x000fe20000000a00 */
[----:B------:R-:W-:Y:S01]  /*9250*/  USHF.R.S32.HI UR9, URZ, 0x1f, UR4 ;  /* 0x0000001f3f097899 */ /* 0x000fe20008011404 */
[----:B--2---:R-:W0:Y:S01]  /*9260*/  @P1 LDC R42, c[0x0][0xbec] ;  /* 0x0002fb00ff2a1b82 */ /* 0x004e220000000800 */
[----:B------:R-:W-:Y:S01]  /*9270*/  UIMAD UR10, UR14, UR12, URZ ;  /* 0x0000000c0e0a72a4 */ /* 0x000fe2000f8e023f */
[----:B------:R-:W-:Y:S01]  /*9280*/  IMAD.MOV.U32 R6, RZ, RZ, R12 ;  /* 0x000000ffff067224 */ /* 0x000fe200078e000c */
[----:B------:R-:W-:Y:S01]  /*9290*/  UMOV UR8, UR4 ;  /* 0x0000000400087c82 */ /* 0x000fe20008000000 */
[----:B------:R-:W-:Y:S01]  /*92a0*/  @P1 SHF.R.U32.HI R6, RZ, R10, R7 ;  /* 0x0000000aff061219 */ /* 0x000fe20000011607 */
[----:B------:R-:W-:Y:S01]  /*92b0*/  USEL UR41, UR41, URZ, !UP0 ;  /* 0x0000003f29297287 */ /* 0x000fe2000c000000 */
[----:B------:R-:W-:Y:S01]  /*92c0*/  IMAD R7, R152, 0x20, R18 ;  /* 0x0000002098077824 */ /* 0x000fe200078e0212 */
[----:B------:R-:W-:Y:S01]  /*92d0*/  UIMAD.WIDE.U32 UR6, UR42, UR12, UR8 ;  /* 0x0000000c2a0672a5 */ /* 0x000fe2000f8e0008 */
[----:B-----5:R-:W-:Y:S01]  /*92e0*/  IMAD R43, R2, R45, RZ ;  /* 0x0000002d022b7224 */ /* 0x020fe200078e02ff */
[----:B------:R-:W-:Y:S01]  /*92f0*/  UIMAD UR10, UR42, UR13, UR10 ;  /* 0x0000000d2a0a72a4 */ /* 0x000fe2000f8e020a */
[----:B------:R-:W-:Y:S01]  /*9300*/  IMAD.MOV R10, RZ, RZ, -R6 ;  /* 0x000000ffff0a7224 */ /* 0x000fe200078e0a06 */
[----:B------:R-:W-:Y:S01]  /*9310*/  USEL UR40, UR40, URZ, !UP0 ;  /* 0x0000003f28287287 */ /* 0x000fe2000c000000 */
[----:B------:R-:W-:Y:S01]  /*9320*/  IMAD.WIDE R4, R7, 0x2, R4 ;  /* 0x0000000207047825 */ /* 0x000fe200078e0204 */
[----:B------:R-:W-:Y:S01]  /*9330*/  ULDC.64 UR12, c[0x0][0xb98] ;  /* 0x0002e600000c7ab9 */ /* 0x000fe20000000a00 */
[----:B------:R-:W-:-:S02]  /*9340*/  UIADD3 UR7, UR7, UR10, URZ ;  /* 0x0000000a07077290 */ /* 0x000fc4000fffe03f */
[----:B------:R-:W-:Y:S01]  /*9350*/  UIMAD UR8, UR41, UR12, URZ ;  /* 0x0000000c290872a4 */ /* 0x000fe2000f8e023f */
[----:B------:R-:W-:Y:S01]  /*9360*/  IMAD R9, R45, R10, R12 ;  /* 0x0000000a2d097224 */ /* 0x000fe200078e020c */
[----:B------:R-:W-:Y:S01]  /*9370*/  UIMAD.WIDE.U32 UR6, UR40, UR12, UR6 ;  /* 0x0000000c280672a5 */ /* 0x000fe2000f8e0006 */
[----:B------:R-:W-:Y:S01]  /*9380*/  IADD3 R12, P2, R4, 0x1800, RZ ;  /* 0x00001800040c7810 */ /* 0x000fe20007f5e0ff */
[----:B------:R-:W-:Y:S01]  /*9390*/  UIMAD UR8, UR40, UR13, UR8 ;  /* 0x0000000d280872a4 */ /* 0x000fe2000f8e0208 */
[----:B------:R-:W-:Y:S01]  /*93a0*/  SHF.R.S32.HI R10, RZ, 0x1f, R6 ;  /* 0x0000001fff0a7819 */ /* 0x000fe20000011406 */
[----:B------:R-:W-:Y:S01]  /*93b0*/  ULDC.64 UR10, c[0x0][0xb88] ;  /* 0x0002e200000a7ab9 */ /* 0x000fe20000000a00 */
[----:B------:R-:W-:Y:S02]  /*93c0*/  SHF.R.S32.HI R7, RZ, 0x1f, R9 ;  /* 0x0000001fff077819 */ /* 0x000fe40000011409 */
[----:B------:R-:W-:Y:S01]  /*93d0*/  LOP3.LUT R11, R12, 0x180, RZ, 0xc0, !PT ;  /* 0x000001800c0b7812 */ /* 0x000fe200078ec0ff */
[----:B------:R-:W-:Y:S01]  /*93e0*/  IMAD.U32 R13, RZ, RZ, UR8 ;  /* 0x00000008ff0d7e24 */ /* 0x000fe2000f8e00ff */
[----:B------:R-:W-:Y:S01]  /*93f0*/  IADD3 R6, P0, R6, UR6, RZ ;  /* 0x0000000606067c10 */ /* 0x000fe2000ff1e0ff */
[----:B------:R-:W-:Y:S01]  /*9400*/  IMAD R14, R7, UR10, RZ ;  /* 0x0000000a070e7c24 */ /* 0x000fe2000f8e02ff */
[----:B------:R-:W-:-:S02]  /*9410*/  SHF.R.U64 R11, R11, 0x3, RZ ;  /* 0x000000030b0b7819 */ /* 0x000fc400000012ff */
[----:B------:R-:W-:Y:S01]  /*9420*/  IADD3.X R7, R10, UR7, R13, P0, !PT ;  /* 0x000000070a077c10 */ /* 0x000fe200087fe40d */
[----:B------:R-:W-:Y:S01]  /*9430*/  ULDC.64 UR6, c[0x0][0xb50] ;  /* 0x0002d40000067ab9 */ /* 0x000fe20000000a00 */
[----:B------:R-:W-:Y:S01]  /*9440*/  LOP3.LUT R10, R11, R12, RZ, 0x3c, !PT ;  /* 0x0000000c0b0a7212 */ /* 0x000fe200078e3cff */
[C---:B------:R-:W-:Y:S01]  /*9450*/  IMAD R11, R9.reuse, UR11, R14 ;  /* 0x0000000b090b7c24 */ /* 0x040fe2000f8e020e */
[C---:B------:R-:W-:Y:S01]  /*9460*/  IADD3 R33, P6, R4.reuse, 0x3000, RZ ;  /* 0x0000300004217810 */ /* 0x040fe20007fde0ff */
[----:B------:R-:W-:Y:S01]  /*9470*/  IMAD.WIDE.U32 R6, R9, UR10, R6 ;  /* 0x0000000a09067c25 */ /* 0x000fe2000f8e0006 */
[C---:B------:R-:W-:Y:S01]  /*9480*/  IADD3 R25, P5, R4.reuse, 0x4800, RZ ;  /* 0x0000480004197810 */ /* 0x040fe20007fbe0ff */
[----:B------:R-:W-:Y:S01]  /*9490*/  ULDC.64 UR10, c[0x0][0xaa0] ;  /* 0x0002a800000a7ab9 */ /* 0x000fe20000000a00 */
[----:B------:R-:W-:Y:S01]  /*94a0*/  IADD3 R37, P4, R4, 0x6000, RZ ;  /* 0x0000600004257810 */ /* 0x000fe20007f9e0ff */
[----:B------:R-:W-:Y:S01]  /*94b0*/  IMAD.IADD R7, R7, 0x1, R11 ;  /* 0x0000000107077824 */ /* 0x000fe200078e020b */
[C---:B------:R-:W-:Y:S01]  /*94c0*/  LEA R9, P0, R6.reuse, UR6, 0x2 ;  /* 0x0000000606097c11 */ /* 0x040fe2000f8010ff */
[----:B------:R-:W-:Y:S01]  /*94d0*/  VIADD R12, R155, UR43 ;  /* 0x0000002b9b0c7c36 */ /* 0x000fe20008000000 */
[----:B------:R-:W-:Y:S01]  /*94e0*/  LOP3.LUT R32, R33, 0x180, RZ, 0xc0, !PT ;  /* 0x0000018021207812 */ /* 0x000fe200078ec0ff */
[----:B------:R-:W-:Y:S01]  /*94f0*/  IMAD.X R11, RZ, RZ, R5, P2 ;  /* 0x000000ffff0b7224 */ /* 0x000fe200010e0605 */
[----:B------:R-:W-:Y:S01]  /*9500*/  LEA.HI.X R6, R6, UR7, R7, 0x2, P0 ;  /* 0x0000000706067c11 */ /* 0x000fe200080f1407 */
[----:B------:R-:W-:Y:S01]  /*9510*/  SHFL.IDX PT, R20, R9, RZ, 0x1c1f ;  /* 0x001c1fff09147589 */ /* 0x000fe200000e0000 */
[----:B------:R-:W-:Y:S01]  /*9520*/  LOP3.LUT P0, RZ, R153, 0x3, RZ, 0xc0, !PT ;  /* 0x0000000399ff7812 */ /* 0x000fe2000780c0ff */
[----:B------:R-:W-:Y:S01]  /*9530*/  VIADD R2, R12, 0x8 ;  /* 0x000000080c027836 */ /* 0x000fe20000000000 */
[----:B------:R-:W-:Y:S01]  /*9540*/  IADD3 R7, P3, R4, 0x7800, RZ ;  /* 0x0000780004077810 */ /* 0x000fe20007f7e0ff */
[----:B------:R-:W1:Y:S01]  /*9550*/  SHFL.IDX PT, R21, R6, RZ, 0x1c1f ;  /* 0x001c1fff06157589 */ /* 0x000e6200000e0000 */
[----:B------:R-:W-:-:S02]  /*9560*/  ISETP.GE.OR P2, PT, R12, R43, P0 ;  /* 0x0000002b0c00720c */ /* 0x000fc40000746670 */
[----:B------:R-:W-:Y:S01]  /*9570*/  ISETP.GE.OR P0, PT, R2, R43, P0 ;  /* 0x0000002b0200720c */ /* 0x000fe20000706670 */
[----:B------:R-:W-:Y:S01]  /*9580*/  SHFL.IDX PT, R40, R9, 0x1, 0x1c1f ;  /* 0x003c1f0009287f89 */ /* 0x000fe200000e0000 */
[----:B------:R-:W-:Y:S01]  /*9590*/  LOP3.LUT R2, R7, 0x180, RZ, 0xc0, !PT ;  /* 0x0000018007027812 */ /* 0x000fe200078ec0ff */
[----:B------:R-:W-:Y:S01]  /*95a0*/  UIMAD UR8, UR9, UR10, URZ ;  /* 0x0000000a090872a4 */ /* 0x000fe2000f8e023f */
[----:B------:R-:W-:Y:S01]  /*95b0*/  LOP3.LUT R24, R25, 0x180, RZ, 0xc0, !PT ;  /* 0x0000018019187812 */ /* 0x000fe200078ec0ff */
[----:B------:R-:W2:Y:S01]  /*95c0*/  SHFL.IDX PT, R41, R6, 0x1, 0x1c1f ;  /* 0x003c1f0006297f89 */ /* 0x000ea200000e0000 */
[----:B------:R-:W-:Y:S02]  /*95d0*/  LOP3.LUT R36, R37, 0x180, RZ, 0xc0, !PT ;  /* 0x0000018025247812 */ /* 0x000fe400078ec0ff */
[----:B------:R-:W-:Y:S01]  /*95e0*/  LOP3.LUT R13, R4, 0x180, RZ, 0xc0, !PT ;  /* 0x00000180040d7812 */ /* 0x000fe200078ec0ff */
[----:B------:R-:W-:Y:S01]  /*95f0*/  UIMAD.WIDE.U32 UR6, UR4, UR10, URZ ;  /* 0x0000000a040672a5 */ /* 0x000fe2000f8e003f */
[----:B------:R-:W-:Y:S01]  /*9600*/  SHF.R.U64 R2, R2, 0x3, RZ ;  /* 0x0000000302027819 */ /* 0x000fe200000012ff */
[----:B------:R-:W-:Y:S01]  /*9610*/  UIMAD UR8, UR4, UR11, UR8 ;  /* 0x0000000b040872a4 */ /* 0x000fe2000f8e0208 */
[----:B------:R-:W-:Y:S01]  /*9620*/  SHF.R.U64 R32, R32, 0x3, RZ ;  /* 0x0000000320207819 */ /* 0x000fe200000012ff */
[----:B------:R-:W-:Y:S01]  /*9630*/  IMAD.X R29, RZ, RZ, R5, P3 ;  /* 0x000000ffff1d7224 */ /* 0x000fe200018e0605 */
[----:B------:R-:W-:Y:S01]  /*9640*/  SHF.R.U64 R24, R24, 0x3, RZ ;  /* 0x0000000318187819 */ /* 0x000fe200000012ff */
[----:B------:R-:W-:Y:S01]  /*9650*/  ULDC.64 UR10, c[0x0][0xae8] ;  /* 0x0002ba00000a7ab9 */ /* 0x000fe20000000a00 */
[----:B------:R-:W-:-:S02]  /*9660*/  SHF.R.U64 R36, R36, 0x3, RZ ;  /* 0x0000000324247819 */ /* 0x000fc400000012ff */
[----:B------:R-:W-:Y:S02]  /*9670*/  SHF.R.U64 R13, R13, 0x3, RZ ;  /* 0x000000030d0d7819 */ /* 0x000fe400000012ff */
[----:B------:R-:W-:Y:S01]  /*9680*/  LOP3.LUT R28, R2, R7, RZ, 0x3c, !PT ;  /* 0x00000007021c7212 */ /* 0x000fe200078e3cff */
[----:B-1----:R1:W-:Y:S01]  /*9690*/  @!P2 ST.E desc[UR52][R20.64], R3 ;  /* 0x000000031400a985 */ /* 0x0023e2000c101934 */
[----:B------:R-:W-:Y:S01]  /*96a0*/  IMAD R2, R23, 0x60, R152 ;  /* 0x0000006017027824 */ /* 0x000fe200078e0298 */
[----:B------:R-:W-:Y:S01]  /*96b0*/  LOP3.LUT R32, R32, R33, RZ, 0x3c, !PT ;  /* 0x0000002120207212 */ /* 0x000fe200078e3cff */
[----:B------:R-:W-:Y:S01]  /*96c0*/  UIADD3 UR7, UR7, UR8, URZ ;  /* 0x0000000807077290 */ /* 0x000fe2000fffe03f */
[----:B------:R-:W-:Y:S01]  /*96d0*/  LOP3.LUT R24, R24, R25, RZ, 0x3c, !PT ;  /* 0x0000001918187212 */ /* 0x000fe200078e3cff */
[----:B------:R-:W-:Y:S01]  /*96e0*/  UIMAD UR4, UR14, UR10, URZ ;  /* 0x0000000a0e0472a4 */ /* 0x000fe2000f8e023f */
[----:B------:R-:W-:Y:S01]  /*96f0*/  LOP3.LUT R36, R36, R37, RZ, 0x3c, !PT ;  /* 0x0000002524247212 */ /* 0x000fe200078e3cff */
[--C-:B------:R-:W-:Y:S01]  /*9700*/  IMAD.X R33, RZ, RZ, R5.reuse, P6 ;  /* 0x000000ffff217224 */ /* 0x100fe200030e0605 */
[----:B------:R-:W-:Y:S01]  /*9710*/  LOP3.LUT R12, R13, R4, RZ, 0x3c, !PT ;  /* 0x000000040d0c7212 */ /* 0x000fe200078e3cff */
[--C-:B------:R-:W-:Y:S01]  /*9720*/  IMAD.X R25, RZ, RZ, R5.reuse, P5 ;  /* 0x000000ffff197224 */ /* 0x100fe200028e0605 */
[----:B--2---:R2:W-:Y:S01]  /*9730*/  @!P0 ST.E desc[UR52][R40.64], R8 ;  /* 0x0000000828008985 */ /* 0x0045e2000c101934 */
[--C-:B------:R-:W-:Y:S01]  /*9740*/  IMAD.X R37, RZ, RZ, R5.reuse, P4 ;  /* 0x000000ffff257224 */ /* 0x100fe200020e0605 */
[----:B-1----:R-:W1:Y:S01]  /*9750*/  @P1 LDC R3, c[0x0][0xbf0] ;  /* 0x0002fc00ff031b82 */ /* 0x002e620000000800 */
[----:B------:R-:W-:Y:S01]  /*9760*/  IMAD.MOV.U32 R13, RZ, RZ, R5 ;  /* 0x000000ffff0d7224 */ /* 0x000fe200078e0005 */
[----:B------:R-:W-:Y:S01]  /*9770*/  UIMAD UR4, UR42, UR11, UR4 ;  /* 0x0000000b2a0472a4 */ /* 0x000fe2000f8e0204 */
[----:B------:R3:W5:Y:S01]  /*9780*/  LD.E.128 R4, desc[UR52][R10.64] ;  /* 0x000000340a047980 */ /* 0x000762000c101d00 */
[----:B------:R-:W-:Y:S01]  /*9790*/  UIMAD.WIDE.U32 UR6, UR42, UR10, UR6 ;  /* 0x0000000a2a0672a5 */ /* 0x000fe2000f8e0006 */
[----:B------:R-:W-:-:S02]  /*97a0*/  ULDC.64 UR8, c[0x0][0xaf0] ;  /* 0x0002bc0000087ab9 */ /* 0x000fc40000000a00 */
[----:B------:R-:W5:Y:S01]  /*97b0*/  LD.E.128 R12, desc[UR52][R12.64] ;  /* 0x000000340c0c7980 */ /* 0x000f62000c101d00 */
[----:B------:R-:W-:-:S03]  /*97c0*/  UIADD3 UR7, UR7, UR4, URZ ;  /* 0x0000000407077290 */ /* 0x000fc6000fffe03f */
[----:B------:R-:W5:Y:S01]  /*97d0*/  LD.E.128 R32, desc[UR52][R32.64] ;  /* 0x0000003420207980 */ /* 0x000f62000c101d00 */
[----:B---3--:R-:W-:Y:S01]  /*97e0*/  VIADD R11, R2, UR43 ;  /* 0x0000002b020b7c36 */ /* 0x008fe20008000000 */
[----:B------:R-:W-:Y:S02]  /*97f0*/  UIMAD UR4, UR41, UR8, URZ ;  /* 0x00000008290472a4 */ /* 0x000fe4000f8e023f */
[----:B------:R-:W5:Y:S01]  /*9800*/  LD.E.128 R24, desc[UR52][R24.64] ;  /* 0x0000003418187980 */ /* 0x000f62000c101d00 */
[----:B0-----:R-:W-:Y:S01]  /*9810*/  @P1 IMAD.HI.U32 R2, R11, R42, RZ ;  /* 0x0000002a0b021227 */ /* 0x001fe200078e00ff */
[----:B------:R-:W-:Y:S02]  /*9820*/  UIMAD UR4, UR40, UR9, UR4 ;  /* 0x00000009280472a4 */ /* 0x000fe4000f8e0204 */
[----:B------:R-:W5:Y:S01]  /*9830*/  LD.E.128 R36, desc[UR52][R36.64] ;  /* 0x0000003424247980 */ /* 0x000f62000c101d00 */
[----:B------:R-:W-:Y:S01]  /*9840*/  IMAD.MOV.U32 R9, RZ, RZ, R11 ;  /* 0x000000ffff097224 */ /* 0x000fe200078e000b */
[----:B------:R-:W-:-:S02]  /*9850*/  UIMAD.WIDE.U32 UR6, UR40, UR8, UR6 ;  /* 0x00000008280672a5 */ /* 0x000fc4000f8e0006 */
[----:B------:R-:W5:Y:S01]  /*9860*/  LD.E.128 R28, desc[UR52][R28.64] ;  /* 0x000000341c1c7980 */ /* 0x000f62000c101d00 */
[----:B-1----:R-:W-:Y:S01]  /*9870*/  @P1 SHF.R.U32.HI R9, RZ, R3, R2 ;  /* 0x00000003ff091219 */ /* 0x002fe20000011602 */
[----:B------:R-:W-:Y:S01]  /*9880*/  ULDC.64 UR8, c[0x0][0xae0] ;  /* 0x0002b80000087ab9 */ /* 0x000fe20000000a00 */
[----:B------:R-:W-:Y:S01]  /*9890*/  UIADD3 UR4, UR7, UR4, URZ ;  /* 0x0000000407047290 */ /* 0x000fe2000fffe03f */
[----:B------:R-:W-:Y:S01]  /*98a0*/  @!PT LDS RZ, [RZ] ;  /* 0x00000000fffff984 */ /* 0x000fe20000000800 */
[----:B------:R-:W-:Y:S01]  /*98b0*/  @!PT LDS RZ, [RZ] ;  /* 0x00000000fffff984 */ /* 0x000fe20000000800 */
[----:B------:R-:W-:Y:S01]  /*98c0*/  @!PT LDS RZ, [RZ] ;  /* 0x00000000fffff984 */ /* 0x000fe20000000800 */
[----:B------:R-:W-:Y:S01]  /*98d0*/  @!PT LDS RZ, [RZ] ;  /* 0x00000000fffff984 */ /* 0x000fe20000000800 */
[----:B------:R0:W-:Y:S06]  /*98e0*/  MEMBAR.ALL.CTA ;  /* 0x0000000000007992 */ /* 0x0001ec0000008000 */
[----:B0-----:R-:W0:Y:S01]  /*98f0*/  FENCE.VIEW.ASYNC.S ;  /* 0x00000000000073c6 */ /* 0x001e220000000000 */
[--C-:B--2---:R-:W-:Y:S01]  /*9900*/  SHF.R.S32.HI R8, RZ, 0x1f, R9.reuse ;  /* 0x0000001fff087819 */ /* 0x104fe20000011409 */
[----:B------:R-:W-:-:S02]  /*9910*/  IMAD.MOV R10, RZ, RZ, -R9 ;  /* 0x000000ffff0a7224 */ /* 0x000fc400078e0a09 */
[----:B------:R-:W-:Y:S02]  /*9920*/  IMAD.U32 R3, RZ, RZ, UR7 ;  /* 0x00000007ff037e24 */ /* 0x000fe4000f8e00ff */
[----:B------:R-:W-:Y:S02]  /*9930*/  IMAD R8, R8, UR8, RZ ;  /* 0x0000000808087c24 */ /* 0x000fe4000f8e02ff */
[----:B------:R-:W-:Y:S02]  /*9940*/  IMAD R11, R45, R10, R11 ;  /* 0x0000000a2d0b7224 */ /* 0x000fe400078e020b */
[----:B------:R-:W-:Y:S01]  /*9950*/  IMAD.U32 R2, RZ, RZ, UR6 ;  /* 0x00000006ff027e24 */ /* 0x000fe2000f8e00ff */
[----:B------:R-:W-:Y:S01]  /*9960*/  ULDC.64 UR6, c[0x0][0xad8] ;  /* 0x0002b60000067ab9 */ /* 0x000fe20000000a00 */
[----:B------:R-:W-:Y:S02]  /*9970*/  IMAD.U32 R3, RZ, RZ, UR4 ;  /* 0x00000004ff037e24 */ /* 0x000fe4000f8e00ff */
        /* <DEDUP_REMOVED lines=33> */
.L_x_2005:
[----:B------:R-:W-:Y:S05]  /*9b90*/  BSYNC B1 ;  /* 0x0000000000017941 */ /* 0x000fea0003800000 */
.L_x_2004:
        /* <DEDUP_REMOVED lines=8> */
[C---:B-1-3--:R-:W-:Y:S02]  /*9c20*/  @!P2 LEA R10, P0, R19.reuse, R8, 0x1 ;  /* 0x00000008130aa211 */ /* 0x04afe400078008ff */
[----:B--2---:R-:W-:Y:S02]  /*9c30*/  @!P1 IMAD.WIDE R2, R18, 0x2, R8 ;  /* 0x0000000212029825 */ /* 0x004fe400078e0208 */
[----:B------:R-:W-:Y:S02]  /*9c40*/  @!P2 LEA.HI.X R11, R19, R9, R44, 0x1, P0 ;  /* 0x00000009130ba211 */ /* 0x000fe400000f0c2c */
[----:B------:R-:W-:Y:S01]  /*9c50*/  ISETP.GE.AND P0, PT, R22, UR4, PT ;  /* 0x0000000416007c0c */ /* 0x000fe2000bf06270 */
[----:B-----5:R0:W-:Y:S04]  /*9c60*/  @!P1 ST.E.128 desc[UR52][R2.64], R4 ;  /* 0x0000000402009985 */ /* 0x0201e8000c101d34 */
[----:B------:R0:W-:Y:S08]  /*9c70*/  @!P2 ST.E.128 desc[UR52][R10.64], R24 ;  /* 0x000000180a00a985 */ /* 0x0001f0000c101d34 */
[----:B------:R-:W-:Y:S05]  /*9c80*/  @P0 BRA `(.L_x_2006) ;  /* 0x0000000800900947 */ /* 0x000fea0003800000 */
[----:B0-----:R-:W-:-:S04]  /*9c90*/  LEA R2, P0, R22, R8, 0x1 ;  /* 0x0000000816027211 */ /* 0x001fc800078008ff */
[----:B------:R-:W-:-:S05]  /*9ca0*/  LEA.HI.X R3, R22, R9, R157, 0x1, P0 ;  /* 0x0000000916037211 */ /* 0x000fca00000f0c9d */
[----:B------:R4:W-:Y:S01]  /*9cb0*/  ST.E.128 desc[UR52][R2.64], R28 ;  /* 0x0000001c02007985 */ /* 0x0009e2000c101d34 */
[----:B------:R-:W-:Y:S05]  /*9cc0*/  BRA `(.L_x_2006) ;  /* 0x0000000800807947 */ /* 0x000fea0003800000 */
.L_x_2002:
        /* <DEDUP_REMOVED lines=35> */
.L_x_2007:
[----:B------:R-:W-:Y:S01]  /*9f00*/  USEL UR40, UR40, URZ, !UP0 ;  /* 0x0000003f28287287 */ /* 0x000fe2000c000000 */
[----:B------:R-:W-:Y:S01]  /*9f10*/  BSSY B1, `(.L_x_2008) ;  /* 0x000002c000017945 */ /* 0x000fe20003800000 */
[----:B------:R-:W-:-:S03]  /*9f20*/  USEL UR41, UR41, URZ, !UP0 ;  /* 0x0000003f29297287 */ /* 0x000fc6000c000000 */
[----:B------:R-:W-:Y:S09]  /*9f30*/  @P1 BRA `(.L_x_2009) ;  /* 0x0000000000a41947 */ /* 0x000ff20003800000 */
        /* <DEDUP_REMOVED lines=41> */
.L_x_2009:
[----:B------:R-:W-:Y:S05]  /*a1d0*/  BSYNC B1 ;  /* 0x0000000000017941 */ /* 0x000fea0003800000 */
.L_x_2008:
        /* <DEDUP_REMOVED lines=61> */
.L_x_2011:
[----:B------:R-:W-:Y:S05]  /*a5b0*/  BSYNC B1 ;  /* 0x0000000000017941 */ /* 0x000fea0003800000 */
.L_x_2010:
        /* <DEDUP_REMOVED lines=17> */
.L_x_2006:
[----:B------:R-:W-:Y:S05]  /*a6d0*/  BSYNC B0 ;  /* 0x0000000000007941 */ /* 0x000fea0003800000 */
.L_x_2001:
[----:B------:R-:W-:Y:S02]  /*a6e0*/  ULDC UR4, c[0x0][0xc3c] ;  /* 0x00030f0000047ab9 */ /* 0x000fe40000000800 */
[----:B------:R-:W-:-:S13]  /*a6f0*/  ISETP.GE.AND P0, PT, R47, UR4, PT ;  /* 0x000000042f007c0c */ /* 0x000fda000bf06270 */
[----:B------:R-:W-:Y:S05]  /*a700*/  @!P0 BRA `(.L_x_2012) ;  /* 0xffffff6400788947 */ /* 0x000fea000383ffff */
[----:B------:R-:W-:Y:S05]  /*a710*/  EXIT ;  /* 0x000000000000794d */ /* 0x000fea0003800000 */
.L_x_1959:
        /* <DEDUP_REMOVED lines=55> */
.L_x_2018:
        /* <DEDUP_REMOVED lines=12> */
.L_x_2017:
[----:B------:R-:W-:Y:S05]  /*ab50*/  BSYNC B0 ;  /* 0x0000000000007941 */ /* 0x000fea0003800000 */
.L_x_2016:
        /* <DEDUP_REMOVED lines=21> */
.L_x_2014:
[----:B------:R-:W-:-:S04]  /*acb0*/  IMAD.IADD R14, R6, 0x1, -R3 ;  /* 0x00000001060e7824 */ /* 0x000fc800078e0a03 */
[----:B------:R-:W-:-:S05]  /*acc0*/  IMAD R2, R10, R9, R14 ;  /* 0x000000090a027224 */ /* 0x000fca00078e020e */
[----:B------:R-:W-:-:S13]  /*acd0*/  ISETP.GT.AND P0, PT, R2, R7, PT ;  /* 0x000000070200720c */ /* 0x000fda0003f04270 */
[----:B------:R-:W-:Y:S02]  /*ace0*/  VOTEU.ANY UR7, UPT, !P0 ;  /* 0x0000000000077886 */ /* 0x000fe400040e0100 */
[----:B------:R-:W-:-:S04]  /*acf0*/  UPOPC UR6, UR7 ;  /* 0x00000007000672bf */ /* 0x000fc80008000000 */
[----:B------:R-:W-:-:S03]  /*ad00*/  UIADD3 UR40, UR6, UR4, URZ ;  /* 0x0000000406287290 */ /* 0x000fc6000fffe03f */
[----:B------:R-:W-:Y:S02]  /*ad10*/  ULDC.64 UR4, c[0x0][0xc90] ;  /* 0x0003240000047ab9 */ /* 0x000fe40000000a00 */
[----:B------:R-:W-:-:S06]  /*ad20*/  UIMAD.WIDE UR4, UR40, 0x4, UR4 ;  /* 0x00000004280478a5 */ /* 0x000fcc000f8e0204 */
[----:B------:R-:W-:Y:S02]  /*ad30*/  IMAD.U32 R2, RZ, RZ, UR4 ;  /* 0x00000004ff027e24 */ /* 0x000fe4000f8e00ff */
[----:B------:R-:W-:-:S05]  /*ad40*/  IMAD.U32 R3, RZ, RZ, UR5 ;  /* 0x00000005ff037e24 */ /* 0x000fca000f8e00ff */
[----:B------:R-:W2:Y:S01]  /*ad50*/  LDG.E R8, desc[UR52][R2.64] ;  /* 0x0000003402087981 */ /* 0x000ea2000c1e1900 */
[----:B------:R-:W-:Y:S01]  /*ad60*/  IMAD.U32 R15, RZ, RZ, UR6 ;  /* 0x00000006ff0f7e24 */ /* 0x000fe2000f8e00ff */
[----:B------:R-:W-:-:S04]  /*ad70*/  ISETP.NE.AND P0, PT, RZ, UR7, PT ;  /* 0x00000007ff007c0c */ /* 0x000fc8000bf05270 */
        /* <DEDUP_REMOVED lines=9> */
[----:B------:R-:W-:-:S06]  /*ae10*/  UIADD3 UR4, UR6, -0x1, URZ ;  /* 0xffffffff06047890 */ /* 0x000fcc000fffe03f */
[----:B------:R-:W-:-:S05]  /*ae20*/  IMAD.U32 R13, RZ, RZ, UR4 ;  /* 0x00000004ff0d7e24 */ /* 0x000fca000f8e00ff */
[----:B------:R0:W1:Y:S02]  /*ae30*/  SHFL.IDX PT, R16, R10, R13, 0x1f ;  /* 0x00001f0d0a107589 */ /* 0x00006400000e0000 */
.L_x_2019:
[----:B-1----:R-:W-:Y:S01]  /*ae40*/  IMAD R16, R16, R9, R14 ;  /* 0x0000000910107224 */ /* 0x002fe200078e020e */
[----:B------:R-:W-:Y:S01]  /*ae50*/  IABS R12, R6 ;  /* 0x00000006000c7213 */ /* 0x000fe20000000000 */
[----:B------:R-:W-:Y:S02]  /*ae60*/  IMAD.MOV.U32 R2, RZ, RZ, R17 ;  /* 0x000000ffff027224 */ /* 0x000fe400078e0011 */
[----:B------:R-:W-:Y:S02]  /*ae70*/  IMAD.IADD R7, R7, 0x1, -R16 ;  /* 0x0000000107077824 */ /* 0x000fe400078e0a10 */
[----:B0-----:R-:W-:Y:S02]  /*ae80*/  IMAD R13, R2, R11, RZ ;  /* 0x0000000b020d7224 */ /* 0x001fe400078e02ff */
        /* <DEDUP_REMOVED lines=16> */
[----:B------:R-:W-:Y:S01]  /*af90*/  @!P2 IMAD.MOV R2, RZ, RZ, -R2 ;  /* 0x000000ffff02a224 */ /* 0x000fe200078e0a02 */
[----:B------:R-:W-:-:S05]  /*afa0*/  @!P1 LOP3.LUT R2, RZ, R6, RZ, 0x33, !PT ;  /* 0x00000006ff029212 */ /* 0x000fca00078e33ff */
[----:B------:R-:W-:Y:S02]  /*afb0*/  IMAD R10, R8, R2, RZ ;  /* 0x00000002080a7224 */ /* 0x000fe400078e02ff */
[----:B------:R-:W-:Y:S02]  /*afc0*/  IMAD.MOV R2, RZ, RZ, -R2 ;  /* 0x000000ffff027224 */ /* 0x000fe400078e0a02 */
[----:B------:R-:W-:Y:S02]  /*afd0*/  IMAD.MOV R3, RZ, RZ, -R10 ;  /* 0x000000ffff037224 */ /* 0x000fe400078e0a0a */
[----:B------:R-:W-:-:S03]  /*afe0*/  IMAD R15, R6, R2, R7 ;  /* 0x00000002060f7224 */ /* 0x000fc600078e0207 */
[----:B------:R-:W-:Y:S02]  /*aff0*/  VIADDMNMX R8, R3, R9, R8, PT ;  /* 0x0000000903087246 */ /* 0x000fe40003800108 */
[----:B------:R-:W-:Y:S02]  /*b000*/  IABS R13, R15 ;  /* 0x0000000f000d7213 */ /* 0x000fe40000000000 */
[-C--:B------:R-:W-:Y:S02]  /*b010*/  IABS R9, R8.reuse ;  /* 0x0000000800097213 */ /* 0x080fe40000000000 */
[----:B------:R-:W-:Y:S02]  /*b020*/  IABS R6, R8 ;  /* 0x0000000800067213 */ /* 0x000fe40000000000 */
[----:B------:R-:W0:Y:S03]  /*b030*/  I2F.RP R11, R9 ;  /* 0x00000009000b7306 */ /* 0x000e260000209400 */
[----:B------:R-:W-:-:S05]  /*b040*/  IMAD.MOV R6, RZ, RZ, -R6 ;  /* 0x000000ffff067224 */ /* 0x000fca00078e0a06 */
[----:B0-----:R-:W0:Y:S02]  /*b050*/  MUFU.RCP R11, R11 ;  /* 0x0000000b000b7308 */ /* 0x001e240000001000 */
[----:B0-----:R-:W-:-:S06]  /*b060*/  VIADD R3, R11, 0xffffffe ;  /* 0x0ffffffe0b037836 */ /* 0x001fcc0000000000 */
[----:B------:R-:W0:Y:S02]  /*b070*/  F2I.FTZ.U32.TRUNC.NTZ R3, R3 ;  /* 0x0000000300037305 */ /* 0x000e24000021f000 */
[----:B0-----:R-:W-:-:S04]  /*b080*/  IMAD.MOV R12, RZ, RZ, -R3 ;  /* 0x000000ffff0c7224 */ /* 0x001fc800078e0a03 */
[----:B------:R-:W-:-:S04]  /*b090*/  IMAD.MOV.U32 R2, RZ, RZ, R12 ;  /* 0x000000ffff027224 */ /* 0x000fc800078e000c */
[----:B------:R-:W-:Y:S02]  /*b0a0*/  IMAD R7, R2, R9, RZ ;  /* 0x0000000902077224 */ /* 0x000fe400078e02ff */
[----:B------:R-:W-:-:S04]  /*b0b0*/  IMAD.MOV.U32 R2, RZ, RZ, RZ ;  /* 0x000000ffff027224 */ /* 0x000fc800078e00ff */
[----:B------:R-:W-:Y:S01]  /*b0c0*/  IMAD.HI.U32 R2, R3, R7, R2 ;  /* 0x0000000703027227 */ /* 0x000fe200078e0002 */
[----:B------:R-:W-:-:S04]  /*b0d0*/  LOP3.LUT R3, R15, R8, RZ, 0x3c, !PT ;  /* 0x000000080f037212 */ /* 0x000fc800078e3cff */
[----:B------:R-:W-:Y:S01]  /*b0e0*/  ISETP.GE.AND P2, PT, R3, RZ, PT ;  /* 0x000000ff0300720c */ /* 0x000fe20003f46270 */
[----:B------:R-:W-:-:S04]  /*b0f0*/  IMAD.HI.U32 R2, R2, R13, RZ ;  /* 0x0000000d02027227 */ /* 0x000fc800078e00ff */
[----:B------:R-:W-:Y:S02]  /*b100*/  IMAD R6, R2, R6, R13 ;  /* 0x0000000602067224 */ /* 0x000fe400078e020d */
[----:B------:R-:W-:-:S03]  /*b110*/  IMAD.IADD R3, R15, 0x1, R10 ;  /* 0x000000010f037824 */ /* 0x000fc600078e020a */
[----:B------:R-:W-:-:S13]  /*b120*/  ISETP.GT.U32.AND P1, PT, R9, R6, PT ;  /* 0x000000060900720c */ /* 0x000fda0003f24070 */
[----:B------:R-:W-:Y:S02]  /*b130*/  @!P1 IMAD.IADD R6, R6, 0x1, -R9 ;  /* 0x0000000106069824 */ /* 0x000fe400078e0a09 */
[----:B------:R-:W-:Y:S01]  /*b140*/  @!P1 VIADD R2, R2, 0x1 ;  /* 0x0000000102029836 */ /* 0x000fe20000000000 */
[----:B------:R-:W-:Y:S02]  /*b150*/  ISETP.NE.AND P1, PT, R8, RZ, PT ;  /* 0x000000ff0800720c */ /* 0x000fe40003f25270 */
[----:B------:R-:W-:-:S13]  /*b160*/  ISETP.GE.U32.AND P0, PT, R6, R9, PT ;  /* 0x000000090600720c */ /* 0x000fda0003f06070 */
[----:B------:R-:W-:-:S04]  /*b170*/  @P0 VIADD R2, R2, 0x1 ;  /* 0x0000000102020836 */ /* 0x000fc80000000000 */
[----:B------:R-:W-:Y:S01]  /*b180*/  @!P2 IMAD.MOV R2, RZ, RZ, -R2 ;  /* 0x000000ffff02a224 */ /* 0x000fe200078e0a02 */
[----:B------:R-:W-:Y:S01]  /*b190*/  @!P1 LOP3.LUT R2, RZ, R8, RZ, 0x33, !PT ;  /* 0x00000008ff029212 */ /* 0x000fe200078e33ff */
[----:B------:R-:W-:-:S03]  /*b1a0*/  IMAD.MOV R8, RZ, RZ, -R8 ;  /* 0x000000ffff087224 */ /* 0x000fc600078e0a08 */
[----:B------:R-:W-:Y:S01]  /*b1b0*/  LOP3.LUT R17, RZ, R2, RZ, 0x33, !PT ;  /* 0x00000002ff117212 */ /* 0x000fe200078e33ff */
[----:B------:R-:W-:-:S04]  /*b1c0*/  IMAD R18, R2, R8, R3 ;  /* 0x0000000802127224 */ /* 0x000fc800078e0203 */
[----:B------:R-:W-:Y:S01]  /*b1d0*/  IMAD.IADD R17, R4, 0x1, R17 ;  /* 0x0000000104117824 */ /* 0x000fe200078e0211 */
[----:B------:R-:W-:Y:S06]  /*b1e0*/  BRA `(.L_x_2020) ;  /* 0x0000000000107947 */ /* 0x000fec0003800000 */
.L_x_2015:
[----:B------:R-:W-:Y:S01]  /*b1f0*/  IMAD.MOV.U32 R16, RZ, RZ, R7 ;  /* 0x000000ffff107224 */ /* 0x000fe200078e0007 */
[----:B------:R-:W-:Y:S01]  /*b200*/  ULDC UR40, c[0x0][0xc3c] ;  /* 0x00030f0000287ab9 */ /* 0x000fe20000000800 */
[----:B------:R-:W-:Y:S02]  /*b210*/  IMAD.MOV.U32 R17, RZ, RZ, RZ ;  /* 0x000000ffff117224 */ /* 0x000fe400078e00ff */
[----:B------:R-:W-:-:S07]  /*b220*/  IMAD.MOV.U32 R18, RZ, RZ, RZ ;  /* 0x000000ffff127224 */ /* 0x000fce00078e00ff */
.L_x_2020:
[----:B------:R-:W-:Y:S01]  /*b230*/  ISETP.NE.AND P0, PT, R5, RZ, PT ;  /* 0x000000ff0500720c */ /* 0x000fe20003f05270 */
[----:B------:R-:W-:-:S12]  /*b240*/  IMAD.U32 R19, RZ, RZ, UR40 ;  /* 0x00000028ff137e24 */ /* 0x000fd8000f8e00ff */
[----:B------:R-:W0:Y:S01]  /*b250*/  @!P0 S2R R3, SR_CgaCtaId ;  /* 0x0000000000038919 */ /* 0x000e220000008800 */
[----:B------:R-:W-:-:S04]  /*b260*/  @!P0 MOV R2, 0x400 ;  /* 0x0000040000028802 */ /* 0x000fc80000000f00 */
[----:B0-----:R-:W-:-:S05]  /*b270*/  @!P0 LEA R2, R3, R2, 0x18 ;  /* 0x0000000203028211 */ /* 0x001fca00078ec0ff */
[----:B------:R0:W-:Y:S01]  /*b280*/  @!P0 STS.128 [R2+0x19cd0], R16 ;  /* 0x019cd01002008388 */ /* 0x0001e20000000c00 */
[----:B------:R-:W-:Y:S06]  /*b290*/  BAR.ARV 0x5, 0x200 ;  /* 0x0148000000007b1d */ /* 0x000fec0000002000 */
.L_x_2013:
        /* <DEDUP_REMOVED lines=46> */
[----:B------:R0:W-:Y:S01]  /*b580*/  STL [R1+0x4], R4 ;  /* 0x0000040401007387 */ /* 0x0001e20000100800 */
[----:B------:R-:W-:Y:S01]  /*b590*/  LOP3.LUT R3, R28, 0x20, RZ, 0xfc, !PT ;  /* 0x000000201c037812 */ /* 0x000fe200078efcff */
[----:B-1----:R-:W-:Y:S01]  /*b5a0*/  IMAD.SHL.U32 R0, R10, 0x40, RZ ;  /* 0x000000400a007824 */ /* 0x002fe200078e00ff */
[----:B------:R-:W-:Y:S01]  /*b5b0*/  SEL R2, R2, 0xffffffc0, !P0 ;  /* 0xffffffc002027807 */ /* 0x000fe20004000000 */
[----:B------:R0:W-:Y:S01]  /*b5c0*/  STL [R1], R6 ;  /* 0x0000000601007387 */ /* 0x0001e20000100800 */
[----:B------:R-:W-:-:S02]  /*b5d0*/  LOP3.LUT R2, R28, 0x40, RZ, 0xfc, !PT ;  /* 0x000000401c027812 */ /* 0x000fc400078efcff */
[----:B------:R-:W-:Y:S01]  /*b5e0*/  LOP3.LUT R5, R0, 0x40, RZ, 0xc0, !PT ;  /* 0x0000004000057812 */ /* 0x000fe200078ec0ff */
[----:B------:R0:W-:Y:S01]  /*b5f0*/  STL [R1+0x18], RZ ;  /* 0x000018ff01007387 */ /* 0x0001e20000100800 */
[----:B------:R-:W-:-:S04]  /*b600*/  SHF.R.U32.HI R0, RZ, 0x1, R8 ;  /* 0x00000001ff007819 */ /* 0x000fc80000011608 */
[----:B------:R-:W-:Y:S01]  /*b610*/  LOP3.LUT R0, R0, R5, RZ, 0xfc, !PT ;  /* 0x0000000500007212 */ /* 0x000fe200078efcff */
[----:B------:R-:W-:-:S05]  /*b620*/  IMAD.IADD R0, R22, 0x1, R4 ;  /* 0x0000000116007824 */ /* 0x000fca00078e0204 */
[----:B------:R0:W-:Y:S02]  /*b630*/  STL [R1+0x10], R0 ;  /* 0x0000100001007387 */ /* 0x0001e40000100800 */
.L_x_2096:
[----:B------:R-:W-:Y:S01]  /*b640*/  ULDC.64 UR4, c[0x0][0xc88] ;  /* 0x0003220000047ab9 */ /* 0x000fe20000000a00 */
[----:B------:R-:W-:Y:S01]  /*b650*/  ULDC.64 UR6, c[0x0][0xa18] ;  /* 0x0002860000067ab9 */ /* 0x000fe20000000a00 */
[----:B------:R-:W-:Y:S01]  /*b660*/  UIMAD.WIDE UR4, UR40, 0x4, UR4 ;  /* 0x00000004280478a5 */ /* 0x000fe2000f8e0204 */
[----:B------:R-:W-:-:S05]  /*b670*/  ULDC.64 UR8, c[0x0][0xa00] ;  /* 0x0002800000087ab9 */ /* 0x000fca0000000a00 */
[----:B0-----:R-:W-:Y:S02]  /*b680*/  IMAD.U32 R2, RZ, RZ, UR4 ;  /* 0x00000004ff027e24 */ /* 0x001fe4000f8e00ff */
        /* <DEDUP_REMOVED lines=26> */
[----:B0-----:R0:W2:Y:S03]  /*b830*/  @P0 LDG.E R0, desc[UR52][R2.64] ;  /* 0x0000003402000981 */ /* 0x0010a6000c1e1900 */
        /* <DEDUP_REMOVED lines=19> */
.L_x_2022:
        /* <DEDUP_REMOVED lines=19> */
.L_x_2023:
        /* <DEDUP_REMOVED lines=11> */
.L_x_2024:
[----:B------:R-:W-:Y:S01]  /*bb50*/  R2UR UR6, R17 ;  /* 0x00000000110672ca */ /* 0x000fe200000e0000 */
[----:B------:R-:W-:Y:S01]  /*bb60*/  ULDC UR4, c[0x0][0x448] ;  /* 0x0001120000047ab9 */ /* 0x000fe20000000800 */
[----:B------:R-:W-:Y:S01]  /*bb70*/  UIADD3 UR36, -UR38, UR36, URZ ;  /* 0x0000002426247290 */ /* 0x000fe2000fffe13f */
[----:B------:R-:W-:Y:S01]  /*bb80*/  BSSY B7, `(.L_x_2025) ;  /* 0x0000370000077945 */ /* 0x000fe20003800000 */
[----:B------:R-:W-:Y:S02]  /*bb90*/  UISETP.NE.AND UP0, UPT, UR4, 0x1, UPT ;  /* 0x000000010400788c */ /* 0x000fe4000bf05270 */
[----:B------:R-:W-:Y:S02]  /*bba0*/  UIADD3 UR7, UR36, 0x80, -UR41 ;  /* 0x0000008024077890 */ /* 0x000fe4000fffe829 */
[----:B------:R-:W-:-:S05]  /*bbb0*/  UP2UR UR49, UPR, URZ, 0x1 ;  /* 0x000000013f317883 */ /* 0x000fca0008000000 */
[----:B------:R-:W-:Y:S02]  /*bbc0*/  UIMAD UR6, UR6, 0xc0, URZ ;  /* 0x000000c0060678a4 */ /* 0x000fe4000f8e023f */
[----:B------:R-:W-:Y:S01]  /*bbd0*/  @UP0 ULDC UR4, c[0x0][0x44c] ;  /* 0x0001130000040ab9 */ /* 0x000fe20000000800 */
[----:B------:R-:W-:Y:S01]  /*bbe0*/  @UP0 ULDC UR8, c[0x0][0x450] ;  /* 0x0001140000080ab9 */ /* 0x000fe20000000800 */
[----:B------:R-:W-:-:S04]  /*bbf0*/  UIADD3 UR6, UR6, 0xbf, URZ ;  /* 0x000000bf06067890 */ /* 0x000fc8000fffe03f */
[----:B------:R-:W-:Y:S02]  /*bc00*/  UIMAD.WIDE.U32 UR4, UR6, UR4, URZ ;  /* 0x00000004060472a5 */ /* 0x000fe4000f8e003f */
        /* <DEDUP_REMOVED lines=10> */
[----:B------:R-:W-:-:S06]  /*bcb0*/  USEL UR42, UR5, UR7, UP0 ;  /* 0x00000007052a7287 */ /* 0x000fcc0008000000 */
[----:B------:R-:W-:-:S13]  /*bcc0*/  ISETP.LT.AND P0, PT, RZ, UR42, PT ;  /* 0x0000002aff007c0c */ /* 0x000fda000bf01270 */
        /* <DEDUP_REMOVED lines=18> */
.L_x_2026:
        /* <DEDUP_REMOVED lines=20> */
.L_x_2029:
[----:B------:R-:W-:Y:S05]  /*bf30*/  BSYNC B6 ;  /* 0x0000000000067941 */ /* 0x000fea0003800000 */
.L_x_2028:
        /* <DEDUP_REMOVED lines=22> */
.L_x_2031:
[----:B------:R-:W-:Y:S05]  /*c0a0*/  BSYNC B6 ;  /* 0x0000000000067941 */ /* 0x000fea0003800000 */
.L_x_2030:
        /* <DEDUP_REMOVED lines=20> */
.L_x_2033:
[----:B------:R-:W-:Y:S05]  /*c1f0*/  BSYNC B6 ;  /* 0x0000000000067941 */ /* 0x000fea0003800000 */
.L_x_2032:
        /* <DEDUP_REMOVED lines=19> */
.L_x_2035:
[----:B------:R-:W-:Y:S05]  /*c330*/  BSYNC B6 ;  /* 0x0000000000067941 */ /* 0x000fea0003800000 */
.L_x_2034:
        /* <DEDUP_REMOVED lines=61> */
.L_x_2116:
[----:B------:R-:W-:Y:S01]  /*c710*/  SHF.R.S32.HI R26, RZ, 0x1f, R18 ;  /* 0x0000001fff1a7819 */ /* 0x000fe20000011412 */
[----:B------:R-:W-:Y:S06]  /*c720*/  @!P2 BRA `(.L_x_2037) ;  /* 0x000000000004a947 */ /* 0x000fec0003800000 */
[----:B------:R-:W-:Y:S01]  /*c730*/  BPT.TRAP 0x1 ;  /* 0x000000040000795c */ /* 0x000fe20000300000 */
.L_x_2037:
[----:B------:R-:W-:Y:S01]  /*c740*/  IMAD R4, R23, 0x8, R22 ;  /* 0x0000000817047824 */ /* 0x000fe200078e0216 */
[----:B------:R-:W-:Y:S01]  /*c750*/  SHF.L.U32 R0, R24, 0x1f, RZ ;  /* 0x0000001f18007819 */ /* 0x000fe200000006ff */
[----:B------:R-:W-:Y:S01]  /*c760*/  BSSY B0, `(.L_x_2038) ;  /* 0x0000005000007945 */ /* 0x000fe20003800000 */
[----:B------:R-:W-:Y:S02]  /*c770*/  SHF.R.S32.HI R20, RZ, 0x1f, R6 ;  /* 0x0000001fff147819 */ /* 0x000fe40000011406 */
[----:B------:R-:W0:Y:S01]  /*c780*/  SYNCS.PHASECHK.TRANS64.TRYWAIT P0, [R4+URZ+0x19c80], R0 ;  /* 0x019c8000040075a7 */ /* 0x000e22000800017f */
[----:B------:R1:W-:Y:S02]  /*c790*/  STL [R1+0x14], R0 ;  /* 0x0000140001007387 */ /* 0x0003e40000100800 */
[----:B01----:R-:W-:Y:S05]  /*c7a0*/  @!P0 BRA `(.L_x_2039) ;  /* 0x0000003c00808947 */ /* 0x003fea0003800000 */
.L_x_2117:
[----:B------:R-:W-:Y:S05]  /*c7b0*/  BSYNC B0 ;  /* 0x0000000000007941 */ /* 0x000fea0003800000 */
.L_x_2038:
        /* <DEDUP_REMOVED lines=47> */
.L_x_2123:
        /* <DEDUP_REMOVED lines=13> */
.L_x_2041:
        /* <DEDUP_REMOVED lines=11> */
.L_x_2042:
[----:B------:R1:W-:Y:S01]  /*cc30*/  SYNCS.ARRIVE.TRANS64.A1T0 RZ, [R4+URZ+0x19c70], RZ ;  /* 0x019c70ff04ff79a7 */ /* 0x0003e2000810003f */
[----:B------:R-:W-:Y:S05]  /*cc40*/  @!P3 BRA `(.L_x_2043) ;  /* 0x000000000004b947 */ /* 0x000fea0003800000 */
[----:B------:R-:W-:Y:S01]  /*cc50*/  BPT.TRAP 0x1 ;  /* 0x000000040000795c */ /* 0x000fe20000300000 */
.L_x_2043:
[----:B------:R-:W2:Y:S01]  /*cc60*/  LDL R2, [R1+0x14] ;  /* 0x0000140001027983 */ /* 0x000ea20000100800 */
[----:B------:R-:W-:Y:S01]  /*cc70*/  BSSY B0, `(.L_x_2044) ;  /* 0x0000003000007945 */ /* 0x000fe20003800000 */
[----:B--2---:R-:W2:Y:S03]  /*cc80*/  SYNCS.PHASECHK.TRANS64.TRYWAIT P1, [R4+URZ+0x19c40], R2 ;  /* 0x019c4002040075a7 */ /* 0x004ea6000802017f */
[----:B--2---:R-:W-:Y:S05]  /*cc90*/  @!P1 BRA `(.L_x_2045) ;  /* 0x0000003c00349947 */ /* 0x004fea0003800000 */
.L_x_2124:
[----:B------:R-:W-:Y:S05]  /*cca0*/  BSYNC B0 ;  /* 0x0000000000007941 */ /* 0x000fea0003800000 */
.L_x_2044:
        /* <DEDUP_REMOVED lines=37> */
.L_x_2130:
        /* <DEDUP_REMOVED lines=10> */
.L_x_2047:
        /* <DEDUP_REMOVED lines=11> */
.L_x_2048:
        /* <DEDUP_REMOVED lines=34> */
.L_x_2050:
[----:B------:R-:W-:Y:S05]  /*d270*/  BSYNC B6 ;  /* 0x0000000000067941 */ /* 0x000fea0003800000 */
.L_x_2049:
[----:B------:R2:W5:Y:S01]  /*d280*/  LDL R9, [R1+0x10] ;  /* 0x0000100001097983 */ /* 0x0005620000100800 */
[----:B------:R-:W-:Y:S01]  /*d290*/  UISETP.NE.AND UP0, UPT, UR49, URZ, UPT ;  /* 0x0000003f3100728c */ /* 0x000fe2000bf05270 */
[----:B------:R-:W-:Y:S01]  /*d2a0*/  R2UR UR6, R26 ;  /* 0x000000001a0672ca */ /* 0x000fe200000e0000 */
[----:B------:R-:W-:Y:S01]  /*d2b0*/  ULDC.64 UR8, c[0x0][0x2d8] ;  /* 0x0000b60000087ab9 */ /* 0x000fe20000000a00 */
[----:B------:R-:W3:Y:S01]  /*d2c0*/  S2R R19, SR_TID.X ;  /* 0x0000000000137919 */ /* 0x000ee20000002100 */
[C---:B------:R-:W-:Y:S01]  /*d2d0*/  R2UR UR7, R18.reuse ;  /* 0x00000000120772ca */ /* 0x040fe200000e0000 */
[----:B------:R-:W4:Y:S01]  /*d2e0*/  LDC R8, c[0x0][0x448] ;  /* 0x00011200ff087b82 */ /* 0x000f220000000800 */
[----:B------:R-:W-:Y:S02]  /*d2f0*/  PLOP3.LUT P0, PT, PT, PT, UP0, 0x80, 0x0 ;  /* 0x000000000000781c */ /* 0x000fe40003f0f008 */
[----:B------:R-:W-:-:S03]  /*d300*/  R2UR UR10, R18 ;  /* 0x00000000120a72ca */ /* 0x000fc600000e0000 */
[----:B------:R-:W-:Y:S01]  /*d310*/  @UP0 ULDC UR4, c[0x0][0x44c] ;  /* 0x0001130000040ab9 */ /* 0x000fe20000000800 */
[----:B------:R-:W-:Y:S01]  /*d320*/  UMOV UR5, UR45 ;  /* 0x0000002d00057c82 */ /* 0x000fe20008000000 */
[----:B------:R-:W-:Y:S01]  /*d330*/  @UP0 ULDC UR12, c[0x0][0x44c] ;  /* 0x00011300000c0ab9 */ /* 0x000fe20000000800 */
[C---:B---3--:R-:W-:Y:S01]  /*d340*/  LOP3.LUT R2, R19.reuse, 0x7f, RZ, 0xc0, !PT ;  /* 0x0000007f13027812 */ /* 0x048fe200078ec0ff */
[----:B------:R-:W-:-:S03]  /*d350*/  IMAD.SHL.U32 R19, R19, 0x40, RZ ;  /* 0x0000004013137824 */ /* 0x000fc600078e00ff */
[----:B------:R-:W-:Y:S02]  /*d360*/  SHF.R.U32.HI R2, RZ, 0x1, R2 ;  /* 0x00000001ff027819 */ /* 0x000fe40000011602 */
[----:B------:R-:W-:-:S04]  /*d370*/  LOP3.LUT R19, R19, 0x40, RZ, 0xc0, !PT ;  /* 0x0000004013137812 */ /* 0x000fc800078ec0ff */
[----:B------:R-:W-:-:S05]  /*d380*/  LOP3.LUT R2, R2, R19, RZ, 0xfc, !PT ;  /* 0x0000001302027212 */ /* 0x000fca00078efcff */
[----:B------:R-:W-:-:S04]  /*d390*/  IMAD R6, R17, 0xc0, R2 ;  /* 0x000000c011067824 */ /* 0x000fc800078e0202 */
[----:B------:R-:W-:Y:S01]  /*d3a0*/  @P0 IMAD.HI.U32 R0, R6, UR4, RZ ;  /* 0x0000000406000c27 */ /* 0x000fe2000f8e00ff */
[----:B------:R-:W-:Y:S01]  /*d3b0*/  PLOP3.LUT P0, PT, PT, PT, UP0, 0x80, 0x0 ;  /* 0x000000000000781c */ /* 0x000fe20003f0f008 */
[----:B------:R-:W-:Y:S01]  /*d3c0*/  UIMAD UR6, UR6, UR8, URZ ;  /* 0x00000008060672a4 */ /* 0x000fe2000f8e023f */
[----:B------:R-:W-:Y:S02]  /*d3d0*/  UMOV UR4, UR36 ;  /* 0x0000002400047c82 */ /* 0x000fe40008000000 */
[----:B------:R-:W-:Y:S02]  /*d3e0*/  UIMAD.WIDE.U32 UR4, UR7, UR8, UR4 ;  /* 0x00000008070472a5 */ /* 0x000fe4000f8e0004 */
[----:B------:R-:W-:Y:S01]  /*d3f0*/  UIMAD UR6, UR10, UR9, UR6 ;  /* 0x000000090a0672a4 */ /* 0x000fe2000f8e0206 */
[----:B------:R-:W-:Y:S01]  /*d400*/  IMAD.MOV.U32 R2, RZ, RZ, R6 ;  /* 0x000000ffff027224 */ /* 0x000fe200078e0006 */
[----:B------:R-:W-:Y:S01]  /*d410*/  @UP0 ULDC UR7, c[0x0][0x450] ;  /* 0x0001140000070ab9 */ /* 0x000fe20000000800 */
[----:B------:R-:W-:Y:S01]  /*d420*/  ULDC.64 UR8, c[0x0][0x2e0] ;  /* 0x0000b80000087ab9 */ /* 0x000fe20000000a00 */
[----:B------:R-:W-:-:S03]  /*d430*/  UIADD3 UR5, UR5, UR6, URZ ;  /* 0x0000000605057290 */ /* 0x000fc6000fffe03f */
[----:B------:R-:W-:Y:S01]  /*d440*/  @P0 SHF.R.U32.HI R2, RZ, UR7, R0 ;  /* 0x00000007ff020c19 */ /* 0x000fe20008011600 */
[----:B------:R-:W-:Y:S02]  /*d450*/  UIMAD UR6, UR44, UR8, URZ ;  /* 0x000000082c0672a4 */ /* 0x000fe4000f8e023f */
[----:B------:R-:W-:Y:S01]  /*d460*/  UIMAD.WIDE.U32 UR4, UR43, UR8, UR4 ;  /* 0x000000082b0472a5 */ /* 0x000fe2000f8e0004 */
[----:B01----:R-:W-:Y:S01]  /*d470*/  SHF.R.S32.HI R4, RZ, 0x1f, R2 ;  /* 0x0000001fff047819 */ /* 0x003fe20000011402 */
[----:B------:R-:W-:Y:S01]  /*d480*/  UIMAD UR6, UR43, UR9, UR6 ;  /* 0x000000092b0672a4 */ /* 0x000fe2000f8e0206 */
[----:B------:R-:W-:Y:S02]  /*d490*/  ULDC.64 UR10, c[0x0][0x280] ;  /* 0x0000a000000a7ab9 */ /* 0x000fe40000000a00 */
[----:B------:R-:W-:Y:S01]  /*d4a0*/  ULDC.64 UR8, c[0x0][0x2d0] ;  /* 0x0000b40000087ab9 */ /* 0x000fe20000000a00 */
[----:B------:R-:W-:Y:S01]  /*d4b0*/  UIADD3 UR5, UR5, UR6, URZ ;  /* 0x0000000605057290 */ /* 0x000fe2000fffe03f */
[----:B------:R-:W-:-:S02]  /*d4c0*/  IMAD R4, R4, UR8, RZ ;  /* 0x0000000804047c24 */ /* 0x000fc4000f8e02ff */
[----:B------:R-:W-:Y:S01]  /*d4d0*/  IMAD.U32 R5, RZ, RZ, UR8 ;  /* 0x00000008ff057e24 */ /* 0x000fe2000f8e00ff */
[----:B------:R-:W-:Y:S01]  /*d4e0*/  ULDC.64 UR6, c[0x0][0x2c8] ;  /* 0x0000b20000067ab9 */ /* 0x000fe20000000a00 */
[----:B------:R-:W-:Y:S02]  /*d4f0*/  IMAD.MOV R0, RZ, RZ, -R2 ;  /* 0x000000ffff007224 */ /* 0x000fe400078e0a02 */
[C---:B------:R-:W-:Y:S02]  /*d500*/  IMAD R4, R2.reuse, UR9, R4 ;  /* 0x0000000902047c24 */ /* 0x040fe4000f8e0204 */
[----:B------:R-:W-:-:S04]  /*d510*/  IMAD.WIDE.U32 R2, R2, R5, UR4 ;  /* 0x0000000402027e25 */ /* 0x000fc8000f8e0005 */
[----:B----4-:R-:W-:Y:S02]  /*d520*/  IMAD R0, R8, R0, R6 ;  /* 0x0000000008007224 */ /* 0x010fe400078e0206 */
        /* <DEDUP_REMOVED lines=32> */
[----:B0-----:R-:W-:Y:S02]  /*d730*/  LOP3.LUT R19, R19, 0x7f, RZ, 0xc0, !PT ;  /* 0x0000007f13137812 */ /* 0x001fe400078ec0ff */
        /* <DEDUP_REMOVED lines=30> */
.L_x_2137:
        /* <DEDUP_REMOVED lines=12> */
.L_x_2053:
[----:B------:R-:W-:Y:S05]  /*d9e0*/  BSYNC B0 ;  /* 0x0000000000007941 */ /* 0x000fea0003800000 */
.L_x_2052:
[----:B------:R-:W-:Y:S01]  /*d9f0*/  NOP ;  /* 0x0000000000007918 */ /* 0x000fe20000000000 */
[----:B------:R-:W-:-:S13]  /*da00*/  PLOP3.LUT P0, PT, PT, PT, PT, 0x80, 0x0 ;  /* 0x000000000000781c */ /* 0x000fda0003f0f070 */
.L_x_2054:
        /* <DEDUP_REMOVED lines=18> */
.L_x_2138:
[----:B------:R-:W-:Y:S05]  /*db30*/  BSYNC B0 ;  /* 0x0000000000007941 */ /* 0x000fea0003800000 */
.L_x_2055:
[----:B------:R-:W-:-:S06]  /*db40*/  UISETP.GE.AND UP0, UPT, UR42, 0x2, UPT ;  /* 0x000000022a00788c */ /* 0x000fcc000bf06270 */
[----:B------:R-:W-:-:S13]  /*db50*/  PLOP3.LUT P0, PT, PT, PT, UP0, 0x80, 0x0 ;  /* 0x000000000000781c */ /* 0x000fda0003f0f008 */
[----:B------:R-:W-:Y:S05]  /*db60*/  @!P0 BRA `(.L_x_2057) ;  /* 0x0000001000148947 */ /* 0x000fea0003800000 */
[----:B------:R-:W-:Y:S01]  /*db70*/  UIADD3 UR4, UR42, -0x2, URZ ;  /* 0xfffffffe2a047890 */ /* 0x000fe2000fffe03f */
[----:B------:R-:W-:Y:S02]  /*db80*/  IMAD.MOV.U32 R5, RZ, RZ, R24 ;  /* 0x000000ffff057224 */ /* 0x000fe400078e0018 */
[----:B------:R-:W-:-:S03]  /*db90*/  IMAD.MOV.U32 R4, RZ, RZ, R23 ;  /* 0x000000ffff047224 */ /* 0x000fc600078e0017 */
[----:B------:R-:W-:-:S07]  /*dba0*/  IMAD.U32 R19, RZ, RZ, UR4 ;  /* 0x00000004ff137e24 */ /* 0x000fce000f8e00ff */
.L_x_2077:
        /* <DEDUP_REMOVED lines=41> */
.L_x_2058:
[----:B------:R-:W-:Y:S01]  /*de40*/  IMAD R0, R23, 0x8, R22 ;  /* 0x0000000817007824 */ /* 0x000fe200078e0216 */
[----:B------:R-:W-:Y:S01]  /*de50*/  SHF.L.U32 R10, R24, 0x1f, RZ ;  /* 0x0000001f180a7819 */ /* 0x000fe200000006ff */
[----:B------:R-:W-:Y:S01]  /*de60*/  BSSY B0, `(.L_x_2059) ;  /* 0x0000004000007945 */ /* 0x000fe20003800000 */
[----:B------:R-:W-:Y:S02]  /*de70*/  SHF.R.S32.HI R9, RZ, 0x1f, R8 ;  /* 0x0000001fff097819 */ /* 0x000fe40000011408 */
[----:B------:R-:W0:Y:S02]  /*de80*/  SYNCS.PHASECHK.TRANS64.TRYWAIT P0, [R0+URZ+0x19c80], R10 ;  /* 0x019c800a000075a7 */ /* 0x000e24000800017f */
[----:B0-----:R-:W-:Y:S05]  /*de90*/  @!P0 BRA `(.L_x_2060) ;  /* 0x0000003000788947 */ /* 0x001fea0003800000 */
.L_x_2139:
[----:B------:R-:W-:Y:S05]  /*dea0*/  BSYNC B0 ;  /* 0x0000000000007941 */ /* 0x000fea0003800000 */
.L_x_2059:
        /* <DEDUP_REMOVED lines=37> */
.L_x_2145:
        /* <DEDUP_REMOVED lines=10> */
.L_x_2062:
        /* <DEDUP_REMOVED lines=11> */
.L_x_2063:
[----:B------:R2:W-:Y:S01]  /*e250*/  SYNCS.ARRIVE.TRANS64.A1T0 RZ, [R0+URZ+0x19c70], RZ ;  /* 0x019c70ff00ff79a7 */ /* 0x0005e2000810003f */
[----:B------:R-:W-:Y:S05]  /*e260*/  @!P3 BRA `(.L_x_2064) ;  /* 0x000000000004b947 */ /* 0x000fea0003800000 */
[----:B------:R-:W-:Y:S01]  /*e270*/  BPT.TRAP 0x1 ;  /* 0x000000040000795c */ /* 0x000fe20000300000 */
.L_x_2064:
[----:B------:R-:W3:Y:S01]  /*e280*/  SYNCS.PHASECHK.TRANS64.TRYWAIT P0, [R0+URZ+0x19c40], R10 ;  /* 0x019c400a000075a7 */ /* 0x000ee2000800017f */
[----:B------:R-:W-:Y:S04]  /*e290*/  BSSY B0, `(.L_x_2065) ;  /* 0x0000002000007945 */ /* 0x000fe80003800000 */
[----:B---3--:R-:W-:Y:S05]  /*e2a0*/  @!P0 BRA `(.L_x_2066) ;  /* 0x0000003000248947 */ /* 0x008fea0003800000 */
.L_x_2146:
[----:B------:R-:W-:Y:S05]  /*e2b0*/  BSYNC B0 ;  /* 0x0000000000007941 */ /* 0x000fea0003800000 */
.L_x_2065:
        /* <DEDUP_REMOVED lines=34> */
.L_x_2152:
        /* <DEDUP_REMOVED lines=10> */
.L_x_2068:
        /* <DEDUP_REMOVED lines=11> */
.L_x_2069:
[----:B------:R2:W-:Y:S02]  /*e630*/  SYNCS.ARRIVE.TRANS64.A1T0 RZ, [R0+URZ+0x19c30], RZ ;  /* 0x019c30ff00ff79a7 */ /* 0x0005e4000810003f */
[----:B--23--:R-:W-:-:S05]  /*e640*/  IMAD.U32 R0, RZ, RZ, UR47 ;  /* 0x0000002fff007e24 */ /* 0x00cfca000f8e00ff */
[----:B------:R-:W-:-:S13]  /*e650*/  ISETP.NE.AND P0, PT, R0, 0x3, PT ;  /* 0x000000030000780c */ /* 0x000fda0003f05270 */
[----:B------:R-:W-:Y:S05]  /*e660*/  @!P0 BRA `(.L_x_2070) ;  /* 0x0000000000048947 */ /* 0x000fea0003800000 */
[----:B------:R-:W-:Y:S01]  /*e670*/  BPT.TRAP 0x1 ;  /* 0x000000040000795c */ /* 0x000fe20000300000 */
.L_x_2070:
[----:B------:R-:W-:Y:S01]  /*e680*/  LOP3.LUT R0, R5, 0x1, RZ, 0x3c, !PT ;  /* 0x0000000105007812 */ /* 0x000fe200078e3cff */
[----:B------:R-:W-:Y:S01]  /*e690*/  IMAD R2, R4, 0x8, R22 ;  /* 0x0000000804027824 */ /* 0x000fe200078e0216 */
[----:B------:R-:W-:Y:S02]  /*e6a0*/  BSSY B0, `(.L_x_2071) ;  /* 0x0000004000007945 */ /* 0x000fe40003800000 */
[----:B------:R-:W-:-:S04]  /*e6b0*/  SHF.L.U32 R0, R0, 0x1f, RZ ;  /* 0x0000001f00007819 */ /* 0x000fc800000006ff */
[----:B------:R-:W0:Y:S02]  /*e6c0*/  SYNCS.PHASECHK.TRANS64.TRYWAIT P2, [R2+URZ+0x19c70], R0 ;  /* 0x019c7000020075a7 */ /* 0x000e24000804017f */
[----:B0-----:R-:W-:Y:S05]  /*e6d0*/  @!P2 BRA `(.L_x_2072) ;  /* 0x0000002c00c4a947 */ /* 0x001fea0003800000 */
.L_x_2153:
[----:B------:R-:W-:Y:S05]  /*e6e0*/  BSYNC B0 ;  /* 0x0000000000007941 */ /* 0x000fea0003800000 */
.L_x_2071:
[----:B------:R-:W-:-:S05]  /*e6f0*/  IMAD.U32 R3, RZ, RZ, UR46 ;  /* 0x0000002eff037e24 */ /* 0x000fca000f8e00ff */
[----:B------:R-:W-:-:S13]  /*e700*/  ISETP.NE.AND P2, PT, R3, 0x3, PT ;  /* 0x000000030300780c */ /* 0x000fda0003f45270 */
[----:B------:R-:W-:Y:S05]  /*e710*/  @!P2 BRA `(.L_x_2073) ;  /* 0x000000000004a947 */ /* 0x000fea0003800000 */
[----:B------:R-:W-:Y:S01]  /*e720*/  BPT.TRAP 0x1 ;  /* 0x000000040000795c */ /* 0x000fe20000300000 */
.L_x_2073:
[----:B0-----:R-:W-:Y:S01]  /*e730*/  SHF.L.U32 R0, R5, 0x1f, RZ ;  /* 0x0000001f05007819 */ /* 0x001fe200000006ff */
[----:B------:R-:W-:-:S03]  /*e740*/  IMAD R3, R4, 0x3000, RZ ;  /* 0x0000300004037824 */ /* 0x000fc600078e02ff */
[----:B------:R-:W0:Y:S02]  /*e750*/  SYNCS.PHASECHK.TRANS64.TRYWAIT P2, [R2+URZ+0x19c60], R0 ;  /* 0x019c6000020075a7 */ /* 0x000e24000804017f */
[----:B0-----:R-:W-:Y:S05]  /*e760*/  @!P2 BRA `(.L_x_2074) ;  /* 0x0000002c00b4a947 */ /* 0x001fea0003800000 */
.L_x_2154:
        /* <DEDUP_REMOVED lines=58> */
.L_x_2075:
[----:B--2---:R2:W-:Y:S01]  /*eb10*/  SYNCS.ARRIVE.TRANS64.A1T0 RZ, [R2+URZ+0x19c50], RZ ;  /* 0x019c50ff02ff79a7 */ /* 0x0045e2000810003f */
[----:B------:R-:W-:Y:S06]  /*eb20*/  BAR.SYNC.DEFER_BLOCKING 0x2, 0x80 ;  /* 0x0082000000007b1d */ /* 0x000fec0000010000 */
[----:B------:R-:W-:Y:S05]  /*eb30*/  @!P0 BRA `(.L_x_2076) ;  /* 0x0000000000048947 */ /* 0x000fea0003800000 */
[----:B------:R-:W-:Y:S01]  /*eb40*/  BPT.TRAP 0x1 ;  /* 0x000000040000795c */ /* 0x000fe20000300000 */
.L_x_2076:
[----:B------:R-:W3:Y:S01]  /*eb50*/  LDL R0, [R1] ;  /* 0x0000000001007983 */ /* 0x000ee20000100800 */
[----:B--2---:R-:W-:Y:S02]  /*eb60*/  VIADD R2, R2, 0x19c80 ;  /* 0x00019c8002027836 */ /* 0x004fe40000000000 */
[----:B------:R-:W-:Y:S02]  /*eb70*/  IMAD.MOV.U32 R5, RZ, RZ, R24 ;  /* 0x000000ffff057224 */ /* 0x000fe400078e0018 */
[----:B------:R-:W-:Y:S01]  /*eb80*/  IMAD.MOV.U32 R4, RZ, RZ, R23 ;  /* 0x000000ffff047224 */ /* 0x000fe200078e0017 */
[----:B---3--:R-:W-:-:S04]  /*eb90*/  PRMT R2, R0, 0x654, R2 ;  /* 0x0000065400027816 */ /* 0x008fc80000000002 */
[----:B------:R2:W-:Y:S01]  /*eba0*/  SYNCS.ARRIVE.TRANS64.RED.A1T0 RZ, [R2+URZ], RZ ;  /* 0x000000ff02ff79a7 */ /* 0x0005e2000810043f */
[----:B------:R-:W-:Y:S05]  /*ebb0*/  @P1 BRA `(.L_x_2077) ;  /* 0xffffffec00fc1947 */ /* 0x000fea000383ffff */
.L_x_2057:
        /* <DEDUP_REMOVED lines=19> */
.L_x_2079:
[----:B------:R-:W-:Y:S05]  /*ecf0*/  BSYNC B0 ;  /* 0x0000000000007941 */ /* 0x000fea0003800000 */
.L_x_2078:
[----:B------:R-:W-:Y:S05]  /*ed00*/  @!P0 BRA `(.L_x_2080) ;  /* 0x0000000000048947 */ /* 0x000fea0003800000 */
[----:B------:R-:W-:Y:S01]  /*ed10*/  BPT.TRAP 0x1 ;  /* 0x000000040000795c */ /* 0x000fe20000300000 */
.L_x_2080:
[----:B------:R-:W-:Y:S01]  /*ed20*/  LOP3.LUT R0, R24, 0x1, RZ, 0x3c, !PT ;  /* 0x0000000118007812 */ /* 0x000fe200078e3cff */
[----:B01----:R-:W-:Y:S01]  /*ed30*/  IMAD R3, R23, 0x8, R22 ;  /* 0x0000000817037824 */ /* 0x003fe200078e0216 */
[----:B------:R-:W-:Y:S02]  /*ed40*/  BSSY B0, `(.L_x_2081) ;  /* 0x0000004000007945 */ /* 0x000fe40003800000 */
[----:B------:R-:W-:-:S04]  /*ed50*/  SHF.L.U32 R0, R0, 0x1f, RZ ;  /* 0x0000001f00007819 */ /* 0x000fc800000006ff */
[----:B------:R-:W0:Y:S02]  /*ed60*/  SYNCS.PHASECHK.TRANS64.TRYWAIT P1, [R3+URZ+0x19c70], R0 ;  /* 0x019c7000030075a7 */ /* 0x000e24000802017f */
[----:B0-----:R-:W-:Y:S05]  /*ed70*/  @!P1 BRA `(.L_x_2082) ;  /* 0x0000002800449947 */ /* 0x001fea0003800000 */
.L_x_2155:
[----:B------:R-:W-:Y:S05]  /*ed80*/  BSYNC B0 ;  /* 0x0000000000007941 */ /* 0x000fea0003800000 */
.L_x_2081:
[----:B------:R-:W-:-:S05]  /*ed90*/  IMAD.U32 R2, RZ, RZ, UR46 ;  /* 0x0000002eff027e24 */ /* 0x000fca000f8e00ff */
[----:B------:R-:W-:-:S13]  /*eda0*/  ISETP.NE.AND P1, PT, R2, 0x3, PT ;  /* 0x000000030200780c */ /* 0x000fda0003f25270 */
[----:B------:R-:W-:Y:S05]  /*edb0*/  @!P1 BRA `(.L_x_2083) ;  /* 0x0000000000049947 */ /* 0x000fea0003800000 */
[----:B------:R-:W-:Y:S01]  /*edc0*/  BPT.TRAP 0x1 ;  /* 0x000000040000795c */ /* 0x000fe20000300000 */
.L_x_2083:
[----:B0-----:R-:W-:-:S04]  /*edd0*/  SHF.L.U32 R0, R24, 0x1f, RZ ;  /* 0x0000001f18007819 */ /* 0x001fc800000006ff */
[----:B------:R-:W0:Y:S02]  /*ede0*/  SYNCS.PHASECHK.TRANS64.TRYWAIT P1, [R3+URZ+0x19c60], R0 ;  /* 0x019c6000030075a7 */ /* 0x000e24000802017f */
[----:B0-----:R-:W-:Y:S05]  /*edf0*/  @!P1 BRA `(.L_x_2084) ;  /* 0x0000002800389947 */ /* 0x001fea0003800000 */
.L_x_2156:
        /* <DEDUP_REMOVED lines=59> */
.L_x_2085:
[----:B-1----:R1:W-:Y:S01]  /*f1b0*/  SYNCS.ARRIVE.TRANS64.A1T0 RZ, [R3+URZ+0x19c50], RZ ;  /* 0x019c50ff03ff79a7 */ /* 0x0023e2000810003f */
[----:B------:R-:W-:Y:S06]  /*f1c0*/  BAR.SYNC.DEFER_BLOCKING 0x2, 0x80 ;  /* 0x0082000000007b1d */ /* 0x000fec0000010000 */
[----:B------:R-:W-:Y:S05]  /*f1d0*/  @!P0 BRA `(.L_x_2086) ;  /* 0x0000000000048947 */ /* 0x000fea0003800000 */
[----:B------:R-:W-:Y:S01]  /*f1e0*/  BPT.TRAP 0x1 ;  /* 0x000000040000795c */ /* 0x000fe20000300000 */
.L_x_2086:
        /* <DEDUP_REMOVED lines=9> */
.L_x_2027:
[----:B------:R-:W-:Y:S05]  /*f280*/  BSYNC B7 ;  /* 0x0000000000077941 */ /* 0x000fea0003800000 */
.L_x_2025:
        /* <DEDUP_REMOVED lines=12> */
.L_x_2087:
[----:B------:R-:W1:Y:S01]  /*f350*/  S2R R0, SR_TID.X ;  /* 0x0000000000007919 */ /* 0x000e620000002100 */
[----:B------:R-:W-:Y:S01]  /*f360*/  ULDC UR4, c[0x0][0xc3c] ;  /* 0x00030f0000047ab9 */ /* 0x000fe20000000800 */
[----:B------:R-:W-:Y:S01]  /*f370*/  IMAD.MOV.U32 R17, RZ, RZ, RZ ;  /* 0x000000ffff117224 */ /* 0x000fe200078e00ff */
[----:B-1----:R-:W-:-:S04]  /*f380*/  LOP3.LUT R6, R0, 0x1f, RZ, 0xc0, !PT ;  /* 0x0000001f00067812 */ /* 0x002fc800078ec0ff */
[C---:B------:R-:W-:Y:S01]  /*f390*/  ISETP.NE.AND P0, PT, R6.reuse, 0x1f, PT ;  /* 0x0000001f0600780c */ /* 0x040fe20003f05270 */
[----:B------:R-:W-:-:S05]  /*f3a0*/  VIADD R5, R6, UR40 ;  /* 0x0000002806057c36 */ /* 0x000fca0008000000 */
[----:B------:R-:W-:Y:S01]  /*f3b0*/  ISETP.GE.OR P1, PT, R5, UR4, !P0 ;  /* 0x0000000405007c0c */ /* 0x000fe2000c726670 */
[----:B------:R-:W-:Y:S01]  /*f3c0*/  SHFL.IDX PT, R7, R16, 0x1, 0x1f ;  /* 0x00201f0010077f89 */ /* 0x000fe200000e0000 */
[----:B------:R-:W-:Y:S01]  /*f3d0*/  ISETP.GE.U32.AND P2, PT, R6, 0x2, PT ;  /* 0x000000020600780c */ /* 0x000fe20003f46070 */
[----:B------:R-:W-:-:S10]  /*f3e0*/  ULDC UR4, c[0x0][0xc3c] ;  /* 0x00030f0000047ab9 */ /* 0x000fd40000000800 */
[----:B0-----:R-:W0:Y:S02]  /*f3f0*/  @!P1 LDC.64 R2, c[0x0][0xc80] ;  /* 0x00032000ff029b82 */ /* 0x001e240000000a00 */
        /* <DEDUP_REMOVED lines=21> */
[----:B------:R-:W-:Y:S02]  /*f550*/  IMAD.IADD R6, R3, 0x1, R0 ;  /* 0x0000000103067824 */ /* 0x000fe400078e0200 */
[----:B------:R-:W-:Y:S04]  /*f560*/  SHFL.IDX PT, R0, R16, RZ, 0x1f ;  /* 0x00001fff10007589 */ /* 0x000fe800000e0000 */
[----:B------:R-:W0:Y:S02]  /*f570*/  SHFL.IDX PT, R5, R6, 0x1f, 0x1f ;  /* 0x03e01f0006057f89 */ /* 0x000e2400000e0000 */
[----:B0-----:R-:W-:-:S04]  /*f580*/  IMAD R2, R5, R4, RZ ;  /* 0x0000000405027224 */ /* 0x001fc800078e02ff */
[----:B------:R-:W-:-:S05]  /*f590*/  IMAD.IADD R5, R7, 0x1, R2 ;  /* 0x0000000107057824 */ /* 0x000fca00078e0202 */
[----:B------:R-:W-:-:S13]  /*f5a0*/  ISETP.GT.AND P6, PT, R5, R0, PT ;  /* 0x000000000500720c */ /* 0x000fda0003fc4270 */
[----:B------:R-:W-:Y:S05]  /*f5b0*/  @P6 BRA `(.L_x_2089) ;  /* 0x0000000000906947 */ /* 0x000fea0003800000 */
.L_x_2093:
        /* <DEDUP_REMOVED lines=14> */
.L_x_2092:
[----:B------:R-:W-:Y:S05]  /*f6a0*/  BSYNC B0 ;  /* 0x0000000000007941 */ /* 0x000fea0003800000 */
.L_x_2091:
        /* <DEDUP_REMOVED lines=21> */
.L_x_2089:
[----:B------:R-:W-:Y:S01]  /*f800*/  IMAD.IADD R16, R5, 0x1, -R2 ;  /* 0x0000000105107824 */ /* 0x000fe200078e0a02 */
[----:B------:R-:W-:-:S03]  /*f810*/  ULDC.64 UR4, c[0x0][0xc90] ;  /* 0x0003240000047ab9 */ /* 0x000fc60000000a00 */
[----:B------:R-:W-:-:S05]  /*f820*/  IMAD R3, R6, R4, R16 ;  /* 0x0000000406037224 */ /* 0x000fca00078e0210 */
[----:B------:R-:W-:-:S13]  /*f830*/  ISETP.GT.AND P0, PT, R3, R0, PT ;  /* 0x000000000300720c */ /* 0x000fda0003f04270 */
[----:B------:R-:W-:Y:S02]  /*f840*/  VOTEU.ANY UR7, UPT, !P0 ;  /* 0x0000000000077886 */ /* 0x000fe400040e0100 */
[----:B------:R-:W-:-:S04]  /*f850*/  UPOPC UR6, UR7 ;  /* 0x00000007000672bf */ /* 0x000fc80008000000 */
[----:B------:R-:W-:-:S04]  /*f860*/  UIADD3 UR40, UR6, UR40, URZ ;  /* 0x0000002806287290 */ /* 0x000fc8000fffe03f */
[----:B------:R-:W-:-:S06]  /*f870*/  UIMAD.WIDE UR4, UR40, 0x4, UR4 ;  /* 0x00000004280478a5 */ /* 0x000fcc000f8e0204 */
[----:B------:R-:W-:Y:S02]  /*f880*/  IMAD.U32 R2, RZ, RZ, UR4 ;  /* 0x00000004ff027e24 */ /* 0x000fe4000f8e00ff */
[----:B------:R-:W-:-:S05]  /*f890*/  IMAD.U32 R3, RZ, RZ, UR5 ;  /* 0x00000005ff037e24 */ /* 0x000fca000f8e00ff */
[----:B------:R0:W2:Y:S01]  /*f8a0*/  LDG.E R7, desc[UR52][R2.64] ;  /* 0x0000003402077981 */ /* 0x0000a2000c1e1900 */
[----:B------:R-:W-:Y:S01]  /*f8b0*/  IMAD.U32 R10, RZ, RZ, UR6 ;  /* 0x00000006ff0a7e24 */ /* 0x000fe2000f8e00ff */
[----:B------:R-:W-:-:S04]  /*f8c0*/  ISETP.NE.AND P0, PT, RZ, UR7, PT ;  /* 0x00000007ff007c0c */ /* 0x000fc8000bf05270 */
[----:B------:R-:W2:Y:S01]  /*f8d0*/  SHFL.IDX PT, R17, R17, R10, 0x1f ;  /* 0x00001f0a11117589 */ /* 0x000ea200000e0000 */
[----:B0-----:R-:W-:Y:S02]  /*f8e0*/  IMAD.MOV.U32 R2, RZ, RZ, RZ ;  /* 0x000000ffff027224 */ /* 0x001fe400078e00ff */
[----:B--2---:R-:W-:-:S05]  /*f8f0*/  IMAD R5, R17, R7, RZ ;  /* 0x0000000711057224 */ /* 0x004fca00078e02ff */
[----:B------:R-:W-:Y:S01]  /*f900*/  IABS R8, R5 ;  /* 0x0000000500087213 */ /* 0x000fe20000000000 */
[----:B------:R-:W-:Y:S06]  /*f910*/  @!P0 BRA `(.L_x_2094) ;  /* 0x00000000000c8947 */ /* 0x000fec0003800000 */
[----:B------:R-:W-:-:S06]  /*f920*/  UIADD3 UR4, UR6, -0x1, URZ ;  /* 0xffffffff06047890 */ /* 0x000fcc000fffe03f */
[----:B------:R-:W-:-:S05]  /*f930*/  IMAD.U32 R3, RZ, RZ, UR4 ;  /* 0x00000004ff037e24 */ /* 0x000fca000f8e00ff */
[----:B------:R0:W1:Y:S02]  /*f940*/  SHFL.IDX PT, R2, R6, R3, 0x1f ;  /* 0x00001f0306027589 */ /* 0x00006400000e0000 */
.L_x_2094:
[----:B------:R-:W2:Y:S01]  /*f950*/  I2F.RP R9, R8 ;  /* 0x0000000800097306 */ /* 0x000ea20000209400 */
[----:B-1----:R-:W-:-:S04]  /*f960*/  IMAD R16, R2, R4, R16 ;  /* 0x0000000402107224 */ /* 0x002fc800078e0210 */
[----:B------:R-:W-:-:S03]  /*f970*/  IMAD.IADD R0, R0, 0x1, -R16 ;  /* 0x0000000100007824 */ /* 0x000fc600078e0a10 */
[----:B--2---:R-:W1:Y:S02]  /*f980*/  MUFU.RCP R9, R9 ;  /* 0x0000000900097308 */ /* 0x004e640000001000 */
[----:B-1----:R-:W-:-:S06]  /*f990*/  VIADD R10, R9, 0xffffffe ;  /* 0x0ffffffe090a7836 */ /* 0x002fcc0000000000 */
[----:B0-----:R-:W0:Y:S02]  /*f9a0*/  F2I.FTZ.U32.TRUNC.NTZ R3, R10 ;  /* 0x0000000a00037305 */ /* 0x001e24000021f000 */
        /* <DEDUP_REMOVED lines=32> */
[----:B------:R-:W-:Y:S01]  /*fbb0*/  IMAD R9, R0, R7, RZ ;  /* 0x0000000700097224 */ /* 0x000fe200078e02ff */
[----:B------:R-:W-:-:S03]  /*fbc0*/  IABS R0, R5 ;  /* 0x0000000500007213 */ /* 0x000fc60000000000 */
[----:B------:R-:W-:Y:S01]  /*fbd0*/  IMAD.HI.U32 R9, R3, R9, R2 ;  /* 0x0000000903097227 */ /* 0x000fe200078e0002 */
[----:B------:R-:W-:-:S05]  /*fbe0*/  IABS R2, R4 ;  /* 0x0000000400027213 */ /* 0x000fca0000000000 */
        /* <DEDUP_REMOVED lines=18> */
.L_x_2090:
[----:B------:R-:W-:Y:S01]  /*fd10*/  IMAD.MOV.U32 R16, RZ, RZ, R0 ;  /* 0x000000ffff107224 */ /* 0x000fe200078e0000 */
[----:B------:R-:W-:Y:S01]  /*fd20*/  ULDC UR40, c[0x0][0xc3c] ;  /* 0x00030f0000287ab9 */ /* 0x000fe20000000800 */
[----:B------:R-:W-:Y:S02]  /*fd30*/  IMAD.MOV.U32 R17, RZ, RZ, RZ ;  /* 0x000000ffff117224 */ /* 0x000fe400078e00ff */
[----:B------:R-:W-:-:S07]  /*fd40*/  IMAD.MOV.U32 R18, RZ, RZ, RZ ;  /* 0x000000ffff127224 */ /* 0x000fce00078e00ff */
.L_x_2095:
[----:B------:R0:W2:Y:S01]  /*fd50*/  LDL R2, [R1] ;  /* 0x0000000001027983 */ /* 0x0000a20000100800 */
[----:B------:R-:W1:Y:S02]  /*fd60*/  S2R R0, SR_TID.X ;  /* 0x0000000000007919 */ /* 0x000e640000002100 */
[----:B-1----:R-:W-:Y:S01]  /*fd70*/  LOP3.LUT R0, R0, 0x1f, RZ, 0xc0, !PT ;  /* 0x0000001f00007812 */ /* 0x002fe200078ec0ff */
[----:B------:R-:W-:Y:S03]  /*fd80*/  BAR.SYNC.DEFER_BLOCKING 0x4, 0x200 ;  /* 0x0108000000007b1d */ /* 0x000fe60000010000 */
[----:B------:R-:W-:Y:S01]  /*fd90*/  ISETP.NE.AND P0, PT, R0, RZ, PT ;  /* 0x000000ff0000720c */ /* 0x000fe20003f05270 */
[----:B-----5:R-:W-:-:S12]  /*fda0*/  IMAD.U32 R19, RZ, RZ, UR40 ;  /* 0x00000028ff137e24 */ /* 0x020fd8000f8e00ff */
[----:B------:R-:W-:Y:S01]  /*fdb0*/  @!P0 MOV R0, 0x400 ;  /* 0x0000040000008802 */ /* 0x000fe20000000f00 */
[----:B--2---:R-:W1:Y:S03]  /*fdc0*/  @!P0 S2R R2, SR_CgaCtaId ;  /* 0x0000000000028919 */ /* 0x004e660000008800 */
[----:B-1----:R-:W-:Y:S01]  /*fdd0*/  @!P0 LEA R22, R2, R0, 0x18 ;  /* 0x0000000002168211 */ /* 0x002fe200078ec0ff */
[----:B------:R0:W-:Y:S04]  /*fde0*/  @!P0 STL [R1], R2 ;  /* 0x0000000201008387 */ /* 0x0001e80000100800 */
[----:B------:R0:W-:Y:S01]  /*fdf0*/  @!P0 STS.128 [R22+0x19cd0], R16 ;  /* 0x019cd01016008388 */ /* 0x0001e20000000c00 */
[----:B------:R-:W-:Y:S06]  /*fe00*/  BAR.ARV 0x5, 0x200 ;  /* 0x0148000000007b1d */ /* 0x000fec0000002000 */
.L_x_2088:
[----:B------:R-:W-:Y:S02]  /*fe10*/  ULDC UR4, c[0x0][0xc3c] ;  /* 0x00030f0000047ab9 */ /* 0x000fe40000000800 */
[----:B------:R-:W-:-:S06]  /*fe20*/  UISETP.GE.AND UP0, UPT, UR40, UR4, UPT ;  /* 0x000000042800728c */ /* 0x000fcc000bf06270 */
[----:B------:R-:W-:-:S13]  /*fe30*/  PLOP3.LUT P0, PT, PT, PT, UP0, 0x80, 0x0 ;  /* 0x000000000000781c */ /* 0x000fda0003f0f008 */
[----:B------:R-:W-:Y:S05]  /*fe40*/  @!P0 BRA `(.L_x_2096) ;  /* 0xffffffb400fc8947 */ /* 0x000fea000383ffff */
.L_x_2021:
[----:B------:R-:W2:Y:S01]  /*fe50*/  LDL.LU R0, [R1+0x18] ;  /* 0x0000180001007983 */ /* 0x000ea20000300800 */
[----:B------:R-:W-:Y:S01]  /*fe60*/  BSSY B0, `(.L_x_2097) ;  /* 0x000000b000007945 */ /* 0x000fe20003800000 */
[----:B------:R-:W1:Y:S01]  /*fe70*/  S2R R5, SR_CgaCtaId ;  /* 0x0000000000057919 */ /* 0x000e620000008800 */
[----:B--2---:R-:W-:-:S05]  /*fe80*/  VIADD R0, R0, 0x1 ;  /* 0x0000000100007836 */ /* 0x004fca0000000000 */
[----:B0-----:R-:W-:-:S04]  /*fe90*/  LEA.HI R2, R0, R0, RZ, 0x1 ;  /* 0x0000000000027211 */ /* 0x001fc800078f08ff */
[----:B------:R-:W-:Y:S02]  /*fea0*/  LOP3.LUT R3, R2, 0xfffffffe, RZ, 0xc0, !PT ;  /* 0xfffffffe02037812 */ /* 0x000fe400078ec0ff */
[----:B------:R-:W-:-:S03]  /*feb0*/  MOV R2, 0x400 ;  /* 0x0000040000027802 */ /* 0x000fc60000000f00 */
[----:B------:R-:W-:Y:S01]  /*fec0*/  IMAD.IADD R0, R0, 0x1, -R3 ;  /* 0x0000000100007824 */ /* 0x000fe200078e0a03 */
[----:B-1----:R-:W-:-:S04]  /*fed0*/  LEA R4, R5, R2, 0x18 ;  /* 0x0000000205047211 */ /* 0x002fc800078ec0ff */
[----:B------:R-:W-:-:S04]  /*fee0*/  SHF.L.U32 R0, R0, 0x1f, RZ ;  /* 0x0000001f00007819 */ /* 0x000fc800000006ff */
[----:B------:R-:W0:Y:S02]  /*fef0*/  SYNCS.PHASECHK.TRANS64.TRYWAIT P0, [R4+URZ+0x19c20], R0 ;  /* 0x019c2000040075a7 */ /* 0x000e24000800017f */
[----:B0-----:R-:W-:Y:S05]  /*ff00*/  @!P0 BRA `(.L_x_2098) ;  /* 0x0000001800088947 */ /* 0x001fea0003800000 */
.L_x_2157:
[----:B------:R-:W-:Y:S05]  /*ff10*/  BSYNC B0 ;  /* 0x0000000000007941 */ /* 0x000fea0003800000 */
.L_x_2097:
[----:B------:R-:W-:-:S03]  /*ff20*/  UMOV UR4, 0xffffffff ;  /* 0xffffffff00047882 */ /* 0x000fc60000000000 */
[----:B------:R-:W-:Y:S05]  /*ff30*/  BRA.DIV UR4, `(.L_x_2099) ;  /* 0x0000001a04107947 */ /* 0x000fea000b800000 */
[----:B0-----:R-:W0:Y:S02]  /*ff40*/  S2R R0, SR_TID.X ;  /* 0x0000000000007919 */ /* 0x001e240000002100 */
[----:B0-----:R-:W-:-:S04]  /*ff50*/  SHF.R.U32.HI R0, RZ, 0x5, R0 ;  /* 0x00000005ff007819 */ /* 0x001fc80000011600 */
[----:B------:R-:W-:-:S05]  /*ff60*/  LOP3.LUT R0, R0, 0x3, RZ, 0xc0, !PT ;  /* 0x0000000300007812 */ /* 0x000fca00078ec0ff */
[----:B------:R0:W1:Y:S02]  /*ff70*/  SHFL.IDX PT, R14, R0, RZ, 0x1f ;  /* 0x00001fff000e7589 */ /* 0x00006400000e0000 */
.L_x_2160:
[----:B-1----:R-:W-:Y:S01]  /*ff80*/  ISETP.NE.AND P0, PT, R14, RZ, PT ;  /* 0x000000ff0e00720c */ /* 0x002fe20003f05270 */
[----:B------:R-:W-:-:S12]  /*ff90*/  BSSY B0, `(.L_x_2100) ;  /* 0x000002c000007945 */ /* 0x000fd80003800000 */
[----:B------:R-:W-:Y:S05]  /*ffa0*/  @P0 BRA `(.L_x_2101) ;  /* 0x0000000000a80947 */ /* 0x000fea0003800000 */
[----:B------:R-:W-:-:S03]  /*ffb0*/  UMOV UR4, 0xffffffff ;  /* 0xffffffff00047882 */ /* 0x000fc60000000000 */
[----:B------:R-:W-:Y:S05]  /*ffc0*/  BRA.DIV UR4, `(.L_x_2102) ;  /* 0x0000001a04207947 */ /* 0x000fea000b800000 */
[----:B------:R-:W-:-:S13]  /*ffd0*/  ELECT P6, URZ, PT ;  /* 0x00000000003f782f */ /* 0x000fda00038c0000 */
.L_x_2163:
[----:B------:R-:W-:Y:S05]  /*ffe0*/  @!P6 BRA `(.L_x_2101) ;  /* 0x000000000098e947 */ /* 0x000fea0003800000 */
[----:B------:R-:W-:-:S06]  /*fff0*/  ULOP3.LUT UR4, UR39, 0x2, URZ, 0xfc, !UPT ;  /* 0x0000000227047892 */ /* 0x000fcc000f8efc3f */
[----:B0-----:R-:W-:-:S05]  /*10000*/  IMAD.U32 R0, RZ, RZ, UR4 ;  /* 0x00000004ff007e24 */ /* 0x001fca000f8e00ff */
[----:B------:R-:W-:-:S13]  /*10010*/  ISETP.NE.AND P0, PT, R0, 0x3, PT ;  /* 0x000000030000780c */ /* 0x000fda0003f05270 */
[----:B------:R-:W-:Y:S05]  /*10020*/  @!P0 BRA `(.L_x_2103) ;  /* 0x0000000000048947 */ /* 0x000fea0003800000 */
[----:B------:R-:W-:Y:S01]  /*10030*/  BPT.TRAP 0x1 ;  /* 0x000000040000795c */ /* 0x000fe20000300000 */
.L_x_2103:
[C---:B------:R-:W-:Y:S01]  /*10040*/  IMAD R5, R23.reuse, 0x8, R4 ;  /* 0x0000000817057824 */ /* 0x040fe200078e0204 */
[----:B------:R-:W-:Y:S01]  /*10050*/  SHF.L.U32 R0, R24, 0x1f, RZ ;  /* 0x0000001f18007819 */ /* 0x000fe200000006ff */
[----:B------:R-:W-:-:S03]  /*10060*/  VIADD R23, R23, 0x1 ;  /* 0x0000000117177836 */ /* 0x000fc60000000000 */
[----:B------:R-:W0:Y:S02]  /*10070*/  SYNCS.PHASECHK.TRANS64.TRYWAIT P1, [R5+URZ+0x19c40], R0 ;  /* 0x019c4000050075a7 */ /* 0x000e24000802017f */
[----:B------:R-:W-:-:S04]  /*10080*/  ISETP.NE.AND P2, PT, R23, 0x2, PT ;  /* 0x000000021700780c */ /* 0x000fc80003f45270 */
[----:B------:R-:W-:Y:S01]  /*10090*/  SEL R3, RZ, 0x1, P2 ;  /* 0x00000001ff037807 */ /* 0x000fe20001000000 */
[----:B0-----:R-:W-:Y:S08]  /*100a0*/  @!P1 BRA `(.L_x_2104) ;  /* 0x0000001800089947 */ /* 0x001ff00003800000 */
.L_x_2164:
[----:B------:R-:W-:Y:S02]  /*100b0*/  SEL R23, R23, RZ, P2 ;  /* 0x000000ff17177207 */ /* 0x000fe40001000000 */
[----:B------:R-:W-:Y:S01]  /*100c0*/  LOP3.LUT R2, R24, R3, RZ, 0x3c, !PT ;  /* 0x0000000318027212 */ /* 0x000fe200078e3cff */
[----:B------:R-:W-:Y:S06]  /*100d0*/  @!P0 BRA `(.L_x_2105) ;  /* 0x0000000000048947 */ /* 0x000fec0003800000 */
[----:B------:R-:W-:Y:S01]  /*100e0*/  BPT.TRAP 0x1 ;  /* 0x000000040000795c */ /* 0x000fe20000300000 */
.L_x_2105:
[----:B------:R-:W-:Y:S01]  /*100f0*/  IMAD R23, R23, 0x8, R4 ;  /* 0x0000000817177824 */ /* 0x000fe200078e0204 */
[----:B------:R-:W-:-:S04]  /*10100*/  SHF.L.U32 R2, R2, 0x1f, RZ ;  /* 0x0000001f02027819 */ /* 0x000fc800000006ff */
[----:B------:R-:W1:Y:S02]  /*10110*/  SYNCS.PHASECHK.TRANS64.TRYWAIT P1, [R23+URZ+0x19c40], R2 ;  /* 0x019c4002170075a7 */ /* 0x000e64000802017f */
[----:B-1----:R-:W-:Y:S05]  /*10120*/  @!P1 BRA `(.L_x_2106) ;  /* 0x0000001400fc9947 */ /* 0x002fea0003800000 */
.L_x_2165:
[----:B------:R-:W-:Y:S05]  /*10130*/  @!P0 BRA `(.L_x_2107) ;  /* 0x0000000000048947 */ /* 0x000fea0003800000 */
[----:B------:R-:W-:Y:S01]  /*10140*/  BPT.TRAP 0x1 ;  /* 0x000000040000795c */ /* 0x000fe20000300000 */
.L_x_2107:
[----:B------:R-:W2:Y:S02]  /*10150*/  SYNCS.PHASECHK.TRANS64.TRYWAIT P1, [R5+URZ+0x19c60], R0 ;  /* 0x019c6000050075a7 */ /* 0x000ea4000802017f */
[----:B--2---:R-:W-:Y:S05]  /*10160*/  @!P1 BRA `(.L_x_2108) ;  /* 0x0000001800009947 */ /* 0x004fea0003800000 */
.L_x_2166:
[----:B------:R-:W-:Y:S05]  /*10170*/  @!P0 BRA `(.L_x_2109) ;  /* 0x0000000000048947 */ /* 0x000fea0003800000 */
[----:B------:R-:W-:Y:S01]  /*10180*/  BPT.TRAP 0x1 ;  /* 0x000000040000795c */ /* 0x000fe20000300000 */
.L_x_2109:
[----:B------:R-:W3:Y:S02]  /*10190*/  SYNCS.PHASECHK.TRANS64.TRYWAIT P1, [R23+URZ+0x19c60], R2 ;  /* 0x019c6002170075a7 */ /* 0x000ee4000802017f */
[----:B---3--:R-:W-:Y:S05]  /*101a0*/  @!P1 BRA `(.L_x_2110) ;  /* 0x0000001800049947 */ /* 0x008fea0003800000 */
.L_x_2167:
[----:B------:R-:W-:Y:S05]  /*101b0*/  @!P0 BRA `(.L_x_2111) ;  /* 0x0000000000048947 */ /* 0x000fea0003800000 */
[----:B------:R-:W-:Y:S01]  /*101c0*/  BPT.TRAP 0x1 ;  /* 0x000000040000795c */ /* 0x000fe20000300000 */
.L_x_2111:
[----:B------:R-:W4:Y:S02]  /*101d0*/  SYNCS.PHASECHK.TRANS64.TRYWAIT P1, [R5+URZ+0x19c80], R0 ;  /* 0x019c8000050075a7 */ /* 0x000f24000802017f */
[----:B----4-:R-:W-:Y:S05]  /*101e0*/  @!P1 BRA `(.L_x_2112) ;  /* 0x0000001800089947 */ /* 0x010fea0003800000 */
.L_x_2168:
[----:B------:R-:W-:Y:S05]  /*101f0*/  @!P0 BRA `(.L_x_2113) ;  /* 0x0000000000048947 */ /* 0x000fea0003800000 */
[----:B------:R-:W-:Y:S01]  /*10200*/  BPT.TRAP 0x1 ;  /* 0x000000040000795c */ /* 0x000fe20000300000 */
.L_x_2113:
[----:B------:R0:W0:Y:S02]  /*10210*/  SYNCS.PHASECHK.TRANS64.TRYWAIT P0, [R23+URZ+0x19c80], R2 ;  /* 0x019c8002170075a7 */ /* 0x000024000800017f */
[----:B0-----:R-:W-:Y:S05]  /*10220*/  @!P0 NANOSLEEP.SYNCS 0x989680 ;  /* 0x009896800000895d */ /* 0x001fea0003900000 */
[----:B------:R-:W0:Y:S02]  /*10230*/  @!P0 SYNCS.PHASECHK.TRANS64 P0, [R23+URZ+0x19c80], R2 ;  /* 0x019c8002170085a7 */ /* 0x000e24000800007f */
[----:B0-----:R-:W-:Y:S05]  /*10240*/  @!P0 BRA `(.L_x_2113) ;  /* 0xfffffffc00f08947 */ /* 0x001fea000383ffff */
.L_x_2101:
[----:B------:R-:W-:Y:S05]  /*10250*/  BSYNC B0 ;  /* 0x0000000000007941 */ /* 0x000fea0003800000 */
.L_x_2100:
[----:B------:R-:W-:Y:S05]  /*10260*/  EXIT ;  /* 0x000000000000794d */ /* 0x000fea0003800000 */
.L_x_1966:
[----:B0-----:R-:W-:-:S04]  /*10270*/  IMAD.U32 R3, RZ, RZ, UR46 ;  /* 0x0000002eff037e24 */ /* 0x001fc8000f8e00ff */
[----:B------:R0:W1:Y:S03]  /*10280*/  SYNCS.PHASECHK.TRANS64.TRYWAIT P1, [R3+URZ+0x19c00], R0 ;  /* 0x019c0000030075a7 */ /* 0x000066000802017f */
[----:B-1----:R-:W-:Y:S05]  /*10290*/  @!P1 NANOSLEEP.SYNCS 0x989680 ;  /* 0x009896800000995d */ /* 0x002fea0003900000 */
[----:B------:R-:W1:Y:S02]  /*102a0*/  @!P1 SYNCS.PHASECHK.TRANS64 P1, [R3+URZ+0x19c00], R0 ;  /* 0x019c0000030095a7 */ /* 0x000e64000802007f */
[----:B-1----:R-:W-:Y:S05]  /*102b0*/  @!P1 BRA `(.L_x_1966) ;  /* 0xfffffffc00ec9947 */ /* 0x002fea000383ffff */
[----:B------:R-:W-:Y:S05]  /*102c0*/  BRA `(.L_x_2114) ;  /* 0xffffff1400d07947 */ /* 0x000fea000383ffff */
.L_x_1970:
[----:B-1----:R1:W2:Y:S02]  /*102d0*/  SYNCS.PHASECHK.TRANS64.TRYWAIT P1, [R3+URZ+0x19c30], R0 ;  /* 0x019c3000030075a7 */ /* 0x0022a4000802017f */
[----:B--2---:R-:W-:Y:S05]  /*102e0*/  @!P1 NANOSLEEP.SYNCS 0x989680 ;  /* 0x009896800000995d */ /* 0x004fea0003900000 */
[----:B------:R-:W2:Y:S02]  /*102f0*/  @!P1 SYNCS.PHASECHK.TRANS64 P1, [R3+URZ+0x19c30], R0 ;  /* 0x019c3000030095a7 */ /* 0x000ea4000802007f */
[----:B--2---:R-:W-:Y:S05]  /*10300*/  @!P1 BRA `(.L_x_1970) ;  /* 0xfffffffc00f09947 */ /* 0x004fea000383ffff */
[----:B------:R-:W-:Y:S05]  /*10310*/  BRA `(.L_x_1969) ;  /* 0xffffff1400ec7947 */ /* 0x000fea000383ffff */
.L_x_1976:
[----:B-1----:R-:W-:-:S04]  /*10320*/  IMAD.U32 R7, RZ, RZ, UR19 ;  /* 0x00000013ff077e24 */ /* 0x002fc8000f8e00ff */
[----:B------:R1:W2:Y:S03]  /*10330*/  SYNCS.PHASECHK.TRANS64.TRYWAIT P1, [R7+URZ+0x19c30], R0 ;  /* 0x019c3000070075a7 */ /* 0x0002a6000802017f */
[----:B--2---:R-:W-:Y:S05]  /*10340*/  @!P1 NANOSLEEP.SYNCS 0x989680 ;  /* 0x009896800000995d */ /* 0x004fea0003900000 */
[----:B------:R-:W2:Y:S02]  /*10350*/  @!P1 SYNCS.PHASECHK.TRANS64 P1, [R7+URZ+0x19c30], R0 ;  /* 0x019c3000070095a7 */ /* 0x000ea4000802007f */
[----:B--2---:R-:W-:Y:S05]  /*10360*/  @!P1 BRA `(.L_x_1976) ;  /* 0xfffffffc00ec9947 */ /* 0x004fea000383ffff */
[----:B------:R-:W-:Y:S05]  /*10370*/  BRA `(.L_x_1975) ;  /* 0xffffff3800507947 */ /* 0x000fea000383ffff */
.L_x_1980:
[----:B-1----:R-:W-:-:S04]  /*10380*/  IMAD.U32 R7, RZ, RZ, UR11 ;  /* 0x0000000bff077e24 */ /* 0x002fc8000f8e00ff */
[----:B------:R1:W2:Y:S03]  /*10390*/  SYNCS.PHASECHK.TRANS64.TRYWAIT P1, [R7+URZ+0x19c50], R0 ;  /* 0x019c5000070075a7 */ /* 0x0002a6000802017f */
[----:B--2---:R-:W-:Y:S05]  /*103a0*/  @!P1 NANOSLEEP.SYNCS 0x989680 ;  /* 0x009896800000995d */ /* 0x004fea0003900000 */
[----:B------:R-:W2:Y:S02]  /*103b0*/  @!P1 SYNCS.PHASECHK.TRANS64 P1, [R7+URZ+0x19c50], R0 ;  /* 0x019c5000070095a7 */ /* 0x000ea4000802007f */
[----:B--2---:R-:W-:Y:S05]  /*103c0*/  @!P1 BRA `(.L_x_1980) ;  /* 0xfffffffc00ec9947 */ /* 0x004fea000383ffff */
[----:B------:R-:W-:Y:S05]  /*103d0*/  BRA `(.L_x_1979) ;  /* 0xffffff3800a07947 */ /* 0x000fea000383ffff */
.L_x_1988:
[----:B-1----:R-:W-:-:S04]  /*103e0*/  IMAD.U32 R9, RZ, RZ, UR6 ;  /* 0x00000006ff097e24 */ /* 0x002fc8000f8e00ff */
[----:B------:R1:W2:Y:S03]  /*103f0*/  SYNCS.PHASECHK.TRANS64.TRYWAIT P1, [R9+URZ+0x19c30], R0 ;  /* 0x019c3000090075a7 */ /* 0x0002a6000802017f */
[----:B--2---:R-:W-:Y:S05]  /*10400*/  @!P1 NANOSLEEP.SYNCS 0x989680 ;  /* 0x009896800000995d */ /* 0x004fea0003900000 */
[----:B------:R-:W2:Y:S02]  /*10410*/  @!P1 SYNCS.PHASECHK.TRANS64 P1, [R9+URZ+0x19c30], R0 ;  /* 0x019c3000090095a7 */ /* 0x000ea4000802007f */
[----:B--2---:R-:W-:Y:S05]  /*10420*/  @!P1 BRA `(.L_x_1988) ;  /* 0xfffffffc00ec9947 */ /* 0x004fea000383ffff */
[----:B------:R-:W-:Y:S05]  /*10430*/  BRA `(.L_x_1987) ;  /* 0xffffff5c00747947 */ /* 0x000fea000383ffff */
.L_x_1992:
[----:B-1----:R-:W-:-:S04]  /*10440*/  IMAD.U32 R9, RZ, RZ, UR11 ;  /* 0x0000000bff097e24 */ /* 0x002fc8000f8e00ff */
[----:B------:R1:W2:Y:S03]  /*10450*/  SYNCS.PHASECHK.TRANS64.TRYWAIT P1, [R9+URZ+0x19c50], R0 ;  /* 0x019c5000090075a7 */ /* 0x0002a6000802017f */
[----:B--2---:R-:W-:Y:S05]  /*10460*/  @!P1 NANOSLEEP.SYNCS 0x989680 ;  /* 0x009896800000995d */ /* 0x004fea0003900000 */
[----:B------:R-:W2:Y:S02]  /*10470*/  @!P1 SYNCS.PHASECHK.TRANS64 P1, [R9+URZ+0x19c50], R0 ;  /* 0x019c5000090095a7 */ /* 0x000ea4000802007f */
[----:B--2---:R-:W-:Y:S05]  /*10480*/  @!P1 BRA `(.L_x_1992) ;  /* 0xfffffffc00ec9947 */ /* 0x004fea000383ffff */
[----:B------:R-:W-:Y:S05]  /*10490*/  BRA `(.L_x_1991) ;  /* 0xffffff5c00c47947 */ /* 0x000fea000383ffff */
.L_x_1999:
[----:B-1----:R-:W-:-:S04]  /*104a0*/  IMAD.U32 R6, RZ, RZ, UR14 ;  /* 0x0000000eff067e24 */ /* 0x002fc8000f8e00ff */
[----:B------:R1:W2:Y:S03]  /*104b0*/  SYNCS.PHASECHK.TRANS64.TRYWAIT P1, [R6+URZ+0x19c50], R5 ;  /* 0x019c5005060075a7 */ /* 0x0002a6000802017f */
[----:B--2---:R-:W-:Y:S05]  /*104c0*/  @!P1 NANOSLEEP.SYNCS 0x989680 ;  /* 0x009896800000995d */ /* 0x004fea0003900000 */
[----:B------:R-:W2:Y:S02]  /*104d0*/  @!P1 SYNCS.PHASECHK.TRANS64 P1, [R6+URZ+0x19c50], R5 ;  /* 0x019c5005060095a7 */ /* 0x000ea4000802007f */
[----:B--2---:R-:W-:Y:S05]  /*104e0*/  @!P1 BRA `(.L_x_1999) ;  /* 0xfffffffc00ec9947 */ /* 0x004fea000383ffff */
[----:B------:R-:W-:Y:S05]  /*104f0*/  BRA `(.L_x_1998) ;  /* 0xffffff7800147947 */ /* 0x000fea000383ffff */
.L_x_2036:
        /* <DEDUP_REMOVED lines=10> */
.L_x_2115:
[----:B------:R-:W-:Y:S05]  /*105a0*/  BRA `(.L_x_2116) ;  /* 0xffffffc000587947 */ /* 0x000fea000383ffff */
.L_x_2039:
[----:B0-----:R-:W2:Y:S02]  /*105b0*/  LDL R0, [R1+0x14] ;  /* 0x0000140001007983 */ /* 0x001ea40000100800 */
[----:B--2---:R0:W1:Y:S02]  /*105c0*/  SYNCS.PHASECHK.TRANS64.TRYWAIT P0, [R4+URZ+0x19c80], R0 ;  /* 0x019c8000040075a7 */ /* 0x004064000800017f */
[----:B-1----:R-:W-:Y:S05]  /*105d0*/  @!P0 NANOSLEEP.SYNCS 0x989680 ;  /* 0x009896800000895d */ /* 0x002fea0003900000 */
[----:B------:R-:W1:Y:S02]  /*105e0*/  @!P0 SYNCS.PHASECHK.TRANS64 P0, [R4+URZ+0x19c80], R0 ;  /* 0x019c8000040085a7 */ /* 0x000e64000800007f */
[----:B-1----:R-:W-:Y:S05]  /*105f0*/  @!P0 BRA `(.L_x_2039) ;  /* 0xfffffffc00ec8947 */ /* 0x002fea000383ffff */
[----:B------:R-:W-:Y:S05]  /*10600*/  BRA `(.L_x_2117) ;  /* 0xffffffc000687947 */ /* 0x000fea000383ffff */
.L_x_2040:
        /* <DEDUP_REMOVED lines=8> */
.L_x_2119:
[----:B------:R-:W-:Y:S05]  /*10690*/  BSYNC B0 ;  /* 0x0000000000007941 */ /* 0x000fea0003800000 */
.L_x_2118:
        /* <DEDUP_REMOVED lines=8> */
.L_x_2120:
        /* <DEDUP_REMOVED lines=25> */
.L_x_2121:
        /* <DEDUP_REMOVED lines=10> */
.L_x_2122:
[----:B------:R-:W-:Y:S01]  /*10950*/  IMAD.MOV.U32 R2, RZ, RZ, R14 ;  /* 0x000000ffff027224 */ /* 0x000fe200078e000e */
[----:B------:R-:W-:Y:S06]  /*10960*/  BRA `(.L_x_2123) ;  /* 0xffffffc000507947 */ /* 0x000fec000383ffff */
.L_x_2045:
[----:B--2---:R-:W2:Y:S02]  /*10970*/  LDL R2, [R1+0x14] ;  /* 0x0000140001027983 */ /* 0x004ea40000100800 */
[----:B--2---:R2:W3:Y:S02]  /*10980*/  SYNCS.PHASECHK.TRANS64.TRYWAIT P1, [R4+URZ+0x19c40], R2 ;  /* 0x019c4002040075a7 */ /* 0x0044e4000802017f */
[----:B---3--:R-:W-:Y:S05]  /*10990*/  @!P1 NANOSLEEP.SYNCS 0x989680 ;  /* 0x009896800000995d */ /* 0x008fea0003900000 */
[----:B------:R-:W3:Y:S02]  /*109a0*/  @!P1 SYNCS.PHASECHK.TRANS64 P1, [R4+URZ+0x19c40], R2 ;  /* 0x019c4002040095a7 */ /* 0x000ee4000802007f */
[----:B---3--:R-:W-:Y:S05]  /*109b0*/  @!P1 BRA `(.L_x_2045) ;  /* 0xfffffffc00ec9947 */ /* 0x008fea000383ffff */
[----:B------:R-:W-:Y:S05]  /*109c0*/  BRA `(.L_x_2124) ;  /* 0xffffffc000b47947 */ /* 0x000fea000383ffff */
.L_x_2046:
        /* <DEDUP_REMOVED lines=8> */
.L_x_2126:
[----:B------:R-:W-:Y:S05]  /*10a50*/  BSYNC B0 ;  /* 0x0000000000007941 */ /* 0x000fea0003800000 */
.L_x_2125:
        /* <DEDUP_REMOVED lines=8> */
.L_x_2127:
[----:B------:R-:W-:Y:S02]  /*10ae0*/  IMAD.MOV.U32 R13, RZ, RZ, R6 ;  /* 0x000000ffff0d7224 */ /* 0x000fe400078e0006 */
[----:B------:R-:W-:Y:S02]  /*10af0*/  IMAD.MOV.U32 R12, RZ, RZ, 0x1 ;  /* 0x00000001ff0c7424 */ /* 0x000fe400078e00ff */
[----:B------:R-:W-:-:S07]  /*10b00*/  IMAD.MOV.U32 R3, RZ, RZ, R14 ;  /* 0x000000ffff037224 */ /* 0x000fce00078e000e */
[----:B------:R-:W-:Y:S05]  /*10b10*/  WARPSYNC.COLLECTIVE R15, `(.L_x_2128) ;  /* 0x000000000f087348 */ /* 0x000fea0003c00000 */
[----:B------:R0:W1:Y:S02]  /*10b20*/  SHFL.IDX P6, R14, R13, R12, R11 ;  /* 0x0000000c0d0e7389 */ /* 0x00006400000c000b */
[----:B01----:R-:W-:Y:S01]  /*10b30*/  ENDCOLLECTIVE ;  /* 0x000000000000791b */ /* 0x003fe20003800000 */
.L_x_2128:
        /* <DEDUP_REMOVED lines=10> */
.L_x_2129:
        /* <DEDUP_REMOVED lines=8> */
.L_x_2051:
        /* <DEDUP_REMOVED lines=9> */
.L_x_2131:
[----:B------:R-:W-:Y:S01]  /*10cf0*/  ISETP.GE.AND P1, PT, R17, R5, PT ;  /* 0x000000051100720c */ /* 0x000fe20003f26270 */
[----:B------:R-:W-:Y:S02]  /*10d00*/  IMAD.MOV.U32 R13, RZ, RZ, R4 ;  /* 0x000000ffff0d7224 */ /* 0x000fe400078e0004 */
[----:B------:R-:W-:-:S10]  /*10d10*/  IMAD.MOV.U32 R2, RZ, RZ, R14 ;  /* 0x000000ffff027224 */ /* 0x000fd400078e000e */
[----:B------:R-:W-:Y:S05]  /*10d20*/  WARPSYNC.COLLECTIVE R15, `(.L_x_2132) ;  /* 0x000000000f087348 */ /* 0x000fea0003c00000 */
[----:B------:R0:W1:Y:S02]  /*10d30*/  SHFL.IDX P6, R14, R13, R12, R11 ;  /* 0x0000000c0d0e7389 */ /* 0x00006400000c000b */
[----:B01----:R-:W-:Y:S01]  /*10d40*/  ENDCOLLECTIVE ;  /* 0x000000000000791b */ /* 0x003fe20003800000 */
.L_x_2132:
[----:B------:R-:W-:Y:S02]  /*10d50*/  IMAD.MOV.U32 R13, RZ, RZ, R0 ;  /* 0x000000ffff0d7224 */ /* 0x000fe400078e0000 */
[----:B------:R-:W-:Y:S02]  /*10d60*/  IMAD.MOV.U32 R12, RZ, RZ, 0x1 ;  /* 0x00000001ff0c7424 */ /* 0x000fe400078e00ff */
[----:B------:R-:W-:-:S07]  /*10d70*/  IMAD.MOV.U32 R3, RZ, RZ, R14 ;  /* 0x000000ffff037224 */ /* 0x000fce00078e000e */
[----:B------:R-:W-:Y:S05]  /*10d80*/  WARPSYNC.COLLECTIVE R15, `(.L_x_2133) ;  /* 0x000000000f087348 */ /* 0x000fea0003c00000 */
[----:B------:R0:W1:Y:S02]  /*10d90*/  SHFL.IDX P6, R14, R13, R12, R11 ;  /* 0x0000000c0d0e7389 */ /* 0x00006400000c000b */
[----:B01----:R-:W-:Y:S01]  /*10da0*/  ENDCOLLECTIVE ;  /* 0x000000000000791b */ /* 0x003fe20003800000 */
.L_x_2133:
        /* <DEDUP_REMOVED lines=10> */
.L_x_2134:
        /* <DEDUP_REMOVED lines=12> */
.L_x_2135:
        /* <DEDUP_REMOVED lines=8> */
.L_x_2136:
        /* <DEDUP_REMOVED lines=10> */
.L_x_2056:
[----:B-1----:R1:W2:Y:S02]  /*11030*/  SYNCS.PHASECHK.TRANS64.TRYWAIT P0, [R22+URZ+0x19c20], R3 ;  /* 0x019c2003160075a7 */ /* 0x0022a4000800017f */
[----:B--2---:R-:W-:Y:S05]  /*11040*/  @!P0 NANOSLEEP.SYNCS 0x989680 ;  /* 0x009896800000895d */ /* 0x004fea0003900000 */
[----:B------:R-:W2:Y:S02]  /*11050*/  @!P0 SYNCS.PHASECHK.TRANS64 P0, [R22+URZ+0x19c20], R3 ;  /* 0x019c2003160085a7 */ /* 0x000ea4000800007f */
[----:B--2---:R-:W-:Y:S05]  /*11060*/  @!P0 BRA `(.L_x_2056) ;  /* 0xfffffffc00f08947 */ /* 0x004fea000383ffff */
[----:B------:R-:W-:Y:S05]  /*11070*/  BRA `(.L_x_2138) ;  /* 0xffffffc800ac7947 */ /* 0x000fea000383ffff */
.L_x_2060:
[----:B0-----:R0:W1:Y:S02]  /*11080*/  SYNCS.PHASECHK.TRANS64.TRYWAIT P0, [R0+URZ+0x19c80], R10 ;  /* 0x019c800a000075a7 */ /* 0x001064000800017f */
[----:B-1----:R-:W-:Y:S05]  /*11090*/  @!P0 NANOSLEEP.SYNCS 0x989680 ;  /* 0x009896800000895d */ /* 0x002fea0003900000 */
[----:B------:R-:W1:Y:S02]  /*110a0*/  @!P0 SYNCS.PHASECHK.TRANS64 P0, [R0+URZ+0x19c80], R10 ;  /* 0x019c800a000085a7 */ /* 0x000e64000800007f */
[----:B-1----:R-:W-:Y:S05]  /*110b0*/  @!P0 BRA `(.L_x_2060) ;  /* 0xfffffffc00f08947 */ /* 0x002fea000383ffff */
[----:B------:R-:W-:Y:S05]  /*110c0*/  BRA `(.L_x_2139) ;  /* 0xffffffcc00747947 */ /* 0x000fea000383ffff */
.L_x_2061:
        /* <DEDUP_REMOVED lines=8> */
.L_x_2141:
[----:B------:R-:W-:Y:S05]  /*11150*/  BSYNC B0 ;  /* 0x0000000000007941 */ /* 0x000fea0003800000 */
.L_x_2140:
        /* <DEDUP_REMOVED lines=9> */
.L_x_2142:
[----:B------:R-:W-:Y:S02]  /*111f0*/  IMAD.MOV.U32 R13, RZ, RZ, R21 ;  /* 0x000000ffff0d7224 */ /* 0x000fe400078e0015 */
[----:B------:R-:W-:Y:S02]  /*11200*/  IMAD.MOV.U32 R12, RZ, RZ, 0x1 ;  /* 0x00000001ff0c7424 */ /* 0x000fe400078e00ff */
[----:B------:R-:W-:-:S07]  /*11210*/  IMAD.MOV.U32 R2, RZ, RZ, R14 ;  /* 0x000000ffff027224 */ /* 0x000fce00078e000e */
[----:B------:R-:W-:Y:S05]  /*11220*/  WARPSYNC.COLLECTIVE R15, `(.L_x_2143) ;  /* 0x000000000f087348 */ /* 0x000fea0003c00000 */
[----:B------:R0:W1:Y:S02]  /*11230*/  SHFL.IDX P6, R14, R13, R12, R11 ;  /* 0x0000000c0d0e7389 */ /* 0x00006400000c000b */
[----:B01----:R-:W-:Y:S01]  /*11240*/  ENDCOLLECTIVE ;  /* 0x000000000000791b */ /* 0x003fe20003800000 */
.L_x_2143:
        /* <DEDUP_REMOVED lines=13> */
.L_x_2144:
[----:B------:R-:W-:Y:S01]  /*11320*/  IMAD.MOV.U32 R2, RZ, RZ, R14 ;  /* 0x000000ffff027224 */ /* 0x000fe200078e000e */
[----:B------:R-:W-:Y:S06]  /*11330*/  BRA `(.L_x_2145) ;  /* 0xffffffcc00707947 */ /* 0x000fec000383ffff */
.L_x_2066:
[----:B---3--:R3:W4:Y:S02]  /*11340*/  SYNCS.PHASECHK.TRANS64.TRYWAIT P0, [R0+URZ+0x19c40], R10 ;  /* 0x019c400a000075a7 */ /* 0x008724000800017f */
[----:B----4-:R-:W-:Y:S05]  /*11350*/  @!P0 NANOSLEEP.SYNCS 0x989680 ;  /* 0x009896800000895d */ /* 0x010fea0003900000 */
[----:B------:R-:W4:Y:S02]  /*11360*/  @!P0 SYNCS.PHASECHK.TRANS64 P0, [R0+URZ+0x19c40], R10 ;  /* 0x019c400a000085a7 */ /* 0x000f24000800007f */
[----:B----4-:R-:W-:Y:S05]  /*11370*/  @!P0 BRA `(.L_x_2066) ;  /* 0xfffffffc00f08947 */ /* 0x010fea000383ffff */
[----:B------:R-:W-:Y:S05]  /*11380*/  BRA `(.L_x_2146) ;  /* 0xffffffcc00c87947 */ /* 0x000fea000383ffff */
.L_x_2067:
        /* <DEDUP_REMOVED lines=8> */
.L_x_2148:
[----:B------:R-:W-:Y:S05]  /*11410*/  BSYNC B0 ;  /* 0x0000000000007941 */ /* 0x000fea0003800000 */
.L_x_2147:
        /* <DEDUP_REMOVED lines=8> */
.L_x_2149:
[----:B------:R-:W-:Y:S02]  /*114a0*/  IMAD.MOV.U32 R13, RZ, RZ, R8 ;  /* 0x000000ffff0d7224 */ /* 0x000fe400078e0008 */
[----:B------:R-:W-:Y:S02]  /*114b0*/  IMAD.MOV.U32 R12, RZ, RZ, 0x1 ;  /* 0x00000001ff0c7424 */ /* 0x000fe400078e00ff */
[----:B------:R-:W-:-:S07]  /*114c0*/  IMAD.MOV.U32 R2, RZ, RZ, R14 ;  /* 0x000000ffff027224 */ /* 0x000fce00078e000e */
[----:B------:R-:W-:Y:S05]  /*114d0*/  WARPSYNC.COLLECTIVE R15, `(.L_x_2150) ;  /* 0x000000000f087348 */ /* 0x000fea0003c00000 */
[----:B------:R0:W1:Y:S02]  /*114e0*/  SHFL.IDX P6, R14, R13, R12, R11 ;  /* 0x0000000c0d0e7389 */ /* 0x00006400000c000b */
[----:B01----:R-:W-:Y:S01]  /*114f0*/  ENDCOLLECTIVE ;  /* 0x000000000000791b */ /* 0x003fe20003800000 */
.L_x_2150:
        /* <DEDUP_REMOVED lines=13> */
.L_x_2151:
[----:B------:R-:W-:Y:S01]  /*115d0*/  IMAD.MOV.U32 R2, RZ, RZ, R14 ;  /* 0x000000ffff027224 */ /* 0x000fe200078e000e */
[----:B------:R-:W-:Y:S06]  /*115e0*/  BRA `(.L_x_2152) ;  /* 0xffffffcc00bc7947 */ /* 0x000fec000383ffff */
.L_x_2072:
[----:B0-----:R0:W2:Y:S02]  /*115f0*/  SYNCS.PHASECHK.TRANS64.TRYWAIT P2, [R2+URZ+0x19c70], R0 ;  /* 0x019c7000020075a7 */ /* 0x0010a4000804017f */
[----:B--2---:R-:W-:Y:S05]  /*11600*/  @!P2 NANOSLEEP.SYNCS 0x989680 ;  /* 0x009896800000a95d */ /* 0x004fea0003900000 */
[----:B------:R-:W2:Y:S02]  /*11610*/  @!P2 SYNCS.PHASECHK.TRANS64 P2, [R2+URZ+0x19c70], R0 ;  /* 0x019c70000200a5a7 */ /* 0x000ea4000804007f */
[----:B--2---:R-:W-:Y:S05]  /*11620*/  @!P2 BRA `(.L_x_2072) ;  /* 0xfffffffc00f0a947 */ /* 0x004fea000383ffff */
[----:B------:R-:W-:Y:S05]  /*11630*/  BRA `(.L_x_2153) ;  /* 0xffffffd000287947 */ /* 0x000fea000383ffff */
.L_x_2074:
[----:B0-----:R0:W2:Y:S02]  /*11640*/  SYNCS.PHASECHK.TRANS64.TRYWAIT P2, [R2+URZ+0x19c60], R0 ;  /* 0x019c6000020075a7 */ /* 0x0010a4000804017f */
[----:B--2---:R-:W-:Y:S05]  /*11650*/  @!P2 NANOSLEEP.SYNCS 0x989680 ;  /* 0x009896800000a95d */ /* 0x004fea0003900000 */
[----:B------:R-:W2:Y:S02]  /*11660*/  @!P2 SYNCS.PHASECHK.TRANS64 P2, [R2+URZ+0x19c60], R0 ;  /* 0x019c60000200a5a7 */ /* 0x000ea4000804007f */
[----:B--2---:R-:W-:Y:S05]  /*11670*/  @!P2 BRA `(.L_x_2074) ;  /* 0xfffffffc00f0a947 */ /* 0x004fea000383ffff */
[----:B------:R-:W-:Y:S05]  /*11680*/  BRA `(.L_x_2154) ;  /* 0xffffffd000387947 */ /* 0x000fea000383ffff */
.L_x_2082:
[----:B0-----:R0:W1:Y:S02]  /*11690*/  SYNCS.PHASECHK.TRANS64.TRYWAIT P1, [R3+URZ+0x19c70], R0 ;  /* 0x019c7000030075a7 */ /* 0x001064000802017f */
[----:B-1----:R-:W-:Y:S05]  /*116a0*/  @!P1 NANOSLEEP.SYNCS 0x989680 ;  /* 0x009896800000995d */ /* 0x002fea0003900000 */
[----:B------:R-:W1:Y:S02]  /*116b0*/  @!P1 SYNCS.PHASECHK.TRANS64 P1, [R3+URZ+0x19c70], R0 ;  /* 0x019c7000030095a7 */ /* 0x000e64000802007f */
[----:B-1----:R-:W-:Y:S05]  /*116c0*/  @!P1 BRA `(.L_x_2082) ;  /* 0xfffffffc00f09947 */ /* 0x002fea000383ffff */
[----:B------:R-:W-:Y:S05]  /*116d0*/  BRA `(.L_x_2155) ;  /* 0xffffffd400a87947 */ /* 0x000fea000383ffff */
.L_x_2084:
[----:B0-----:R0:W1:Y:S02]  /*116e0*/  SYNCS.PHASECHK.TRANS64.TRYWAIT P1, [R3+URZ+0x19c60], R0 ;  /* 0x019c6000030075a7 */ /* 0x001064000802017f */
[----:B-1----:R-:W-:Y:S05]  /*116f0*/  @!P1 NANOSLEEP.SYNCS 0x989680 ;  /* 0x009896800000995d */ /* 0x002fea0003900000 */
[----:B------:R-:W1:Y:S02]  /*11700*/  @!P1 SYNCS.PHASECHK.TRANS64 P1, [R3+URZ+0x19c60], R0 ;  /* 0x019c6000030095a7 */ /* 0x000e64000802007f */
[----:B-1----:R-:W-:Y:S05]  /*11710*/  @!P1 BRA `(.L_x_2084) ;  /* 0xfffffffc00f09947 */ /* 0x002fea000383ffff */
[----:B------:R-:W-:Y:S05]  /*11720*/  BRA `(.L_x_2156) ;  /* 0xffffffd400b47947 */ /* 0x000fea000383ffff */
.L_x_2098:
[----:B0-----:R0:W1:Y:S02]  /*11730*/  SYNCS.PHASECHK.TRANS64.TRYWAIT P0, [R4+URZ+0x19c20], R0 ;  /* 0x019c2000040075a7 */ /* 0x001064000800017f */
[----:B-1----:R-:W-:Y:S05]  /*11740*/  @!P0 NANOSLEEP.SYNCS 0x989680 ;  /* 0x009896800000895d */ /* 0x002fea0003900000 */
[----:B------:R-:W1:Y:S02]  /*11750*/  @!P0 SYNCS.PHASECHK.TRANS64 P0, [R4+URZ+0x19c20], R0 ;  /* 0x019c2000040085a7 */ /* 0x000e64000800007f */
[----:B-1----:R-:W-:Y:S05]  /*11760*/  @!P0 BRA `(.L_x_2098) ;  /* 0xfffffffc00f08947 */ /* 0x002fea000383ffff */
[----:B------:R-:W-:Y:S05]  /*11770*/  BRA `(.L_x_2157) ;  /* 0xffffffe400e47947 */ /* 0x000fea000383ffff */
.L_x_2099:
        /* <DEDUP_REMOVED lines=11> */
.L_x_2159:
[----:B------:R-:W-:Y:S05]  /*11830*/  BSYNC B0 ;  /* 0x0000000000007941 */ /* 0x000fea0003800000 */
.L_x_2158:
[----:B------:R-:W-:Y:S05]  /*11840*/  BRA `(.L_x_2160) ;  /* 0xffffffe400cc7947 */ /* 0x000fea000383ffff */
.L_x_2102:
[----:B------:R-:W-:Y:S01]  /*11850*/  BSSY B1, `(.L_x_2161) ;  /* 0x0000006000017945 */ /* 0x000fe20003800000 */
[----:B------:R-:W-:-:S07]  /*11860*/  IMAD.MOV.U32 R15, RZ, RZ, -0x1 ;  /* 0xffffffffff0f7424 */ /* 0x000fce00078e00ff */
[----:B0-----:R-:W-:Y:S05]  /*11870*/  WARPSYNC.COLLECTIVE R15, `(.L_x_2162) ;  /* 0x000000000f0c7348 */ /* 0x001fea0003c00000 */
[----:B------:R-:W-:Y:S02]  /*11880*/  ELECT P6, UR62, PT ;  /* 0x00000000003e782f */ /* 0x000fe400038c0000 */
[----:B------:R-:W-:Y:S01]  /*11890*/  MOV R14, UR62 ;  /* 0x0000003e000e7c02 */ /* 0x000fe20008000f00 */
[----:B0-----:R-:W-:Y:S10]  /*118a0*/  ENDCOLLECTIVE ;  /* 0x000000000000791b */ /* 0x001ff40003800000 */
.L_x_2162:
[----:B------:R-:W-:Y:S05]  /*118b0*/  BSYNC B1 ;  /* 0x0000000000017941 */ /* 0x000fea0003800000 */
.L_x_2161:
[----:B------:R-:W-:Y:S05]  /*118c0*/  BRA `(.L_x_2163) ;  /* 0xffffffe400c47947 */ /* 0x000fea000383ffff */
.L_x_2104:
[----:B0-----:R0:W1:Y:S02]  /*118d0*/  SYNCS.PHASECHK.TRANS64.TRYWAIT P1, [R5+URZ+0x19c40], R0 ;  /* 0x019c4000050075a7 */ /* 0x001064000802017f */
[----:B-1----:R-:W-:Y:S05]  /*118e0*/  @!P1 NANOSLEEP.SYNCS 0x989680 ;  /* 0x009896800000995d */ /* 0x002fea0003900000 */
[----:B------:R-:W1:Y:S02]  /*118f0*/  @!P1 SYNCS.PHASECHK.TRANS64 P1, [R5+URZ+0x19c40], R0 ;  /* 0x019c4000050095a7 */ /* 0x000e64000802007f */
[----:B-1----:R-:W-:Y:S05]  /*11900*/  @!P1 BRA `(.L_x_2104) ;  /* 0xfffffffc00f09947 */ /* 0x002fea000383ffff */
[----:B------:R-:W-:Y:S05]  /*11910*/  BRA `(.L_x_2164) ;  /* 0xffffffe400e47947 */ /* 0x000fea000383ffff */
.L_x_2106:
[----:B-1----:R1:W2:Y:S02]  /*11920*/  SYNCS.PHASECHK.TRANS64.TRYWAIT P1, [R23+URZ+0x19c40], R2 ;  /* 0x019c4002170075a7 */ /* 0x0022a4000802017f */
[----:B--2---:R-:W-:Y:S05]  /*11930*/  @!P1 NANOSLEEP.SYNCS 0x989680 ;  /* 0x009896800000995d */ /* 0x004fea0003900000 */
[----:B------:R-:W2:Y:S02]  /*11940*/  @!P1 SYNCS.PHASECHK.TRANS64 P1, [R23+URZ+0x19c40], R2 ;  /* 0x019c4002170095a7 */ /* 0x000ea4000802007f */
[----:B--2---:R-:W-:Y:S05]  /*11950*/  @!P1 BRA `(.L_x_2106) ;  /* 0xfffffffc00f09947 */ /* 0x004fea000383ffff */
[----:B------:R-:W-:Y:S05]  /*11960*/  BRA `(.L_x_2165) ;  /* 0xffffffe400f07947 */ /* 0x000fea000383ffff */
.L_x_2108:
[----:B--2---:R2:W3:Y:S02]  /*11970*/  SYNCS.PHASECHK.TRANS64.TRYWAIT P1, [R5+URZ+0x19c60], R0 ;  /* 0x019c6000050075a7 */ /* 0x0044e4000802017f */
[----:B---3--:R-:W-:Y:S05]  /*11980*/  @!P1 NANOSLEEP.SYNCS 0x989680 ;  /* 0x009896800000995d */ /* 0x008fea0003900000 */
[----:B------:R-:W3:Y:S02]  /*11990*/  @!P1 SYNCS.PHASECHK.TRANS64 P1, [R5+URZ+0x19c60], R0 ;  /* 0x019c6000050095a7 */ /* 0x000ee4000802007f */
[----:B---3--:R-:W-:Y:S05]  /*119a0*/  @!P1 BRA `(.L_x_2108) ;  /* 0xfffffffc00f09947 */ /* 0x008fea000383ffff */
[----:B------:R-:W-:Y:S05]  /*119b0*/  BRA `(.L_x_2166) ;  /* 0xffffffe400ec7947 */ /* 0x000fea000383ffff */
.L_x_2110:
[----:B---3--:R3:W4:Y:S02]  /*119c0*/  SYNCS.PHASECHK.TRANS64.TRYWAIT P1, [R23+URZ+0x19c60], R2 ;  /* 0x019c6002170075a7 */ /* 0x008724000802017f */
[----:B----4-:R-:W-:Y:S05]  /*119d0*/  @!P1 NANOSLEEP.SYNCS 0x989680 ;  /* 0x009896800000995d */ /* 0x010fea0003900000 */
[----:B------:R-:W4:Y:S02]  /*119e0*/  @!P1 SYNCS.PHASECHK.TRANS64 P1, [R23+URZ+0x19c60], R2 ;  /* 0x019c6002170095a7 */ /* 0x000f24000802007f */
[----:B----4-:R-:W-:Y:S05]  /*119f0*/  @!P1 BRA `(.L_x_2110) ;  /* 0xfffffffc00f09947 */ /* 0x010fea000383ffff */
[----:B------:R-:W-:Y:S05]  /*11a00*/  BRA `(.L_x_2167) ;  /* 0xffffffe400e87947 */ /* 0x000fea000383ffff */
.L_x_2112:
[----:B----4-:R4:W0:Y:S02]  /*11a10*/  SYNCS.PHASECHK.TRANS64.TRYWAIT P1, [R5+URZ+0x19c80], R0 ;  /* 0x019c8000050075a7 */ /* 0x010824000802017f */
[----:B0-----:R-:W-:Y:S05]  /*11a20*/  @!P1 NANOSLEEP.SYNCS 0x989680 ;  /* 0x009896800000995d */ /* 0x001fea0003900000 */
[----:B------:R-:W0:Y:S02]  /*11a30*/  @!P1 SYNCS.PHASECHK.TRANS64 P1, [R5+URZ+0x19c80], R0 ;  /* 0x019c8000050095a7 */ /* 0x000e24000802007f */
[----:B0-----:R-:W-:Y:S05]  /*11a40*/  @!P1 BRA `(.L_x_2112) ;  /* 0xfffffffc00f09947 */ /* 0x001fea000383ffff */
[----:B------:R-:W-:Y:S05]  /*11a50*/  BRA `(.L_x_2168) ;  /* 0xffffffe400e47947 */ /* 0x000fea000383ffff */
.L_x_2169:
        /* <DEDUP_REMOVED lines=10> */
.L_x_2585:


//--------------------- .text._ZN7cutlass13device_kernelIN5flash11enable_sm90INS1_16FlashAttnFwdSm90INS1_25CollectiveMainloopFwdSm90ILi2EN4cute5tupleIJNS5_1CILi1EEES8_S8_EEENS6_IJNS7_ILi192EEENS7_ILi128EEENS7_ILi96EEEEEELi96ENS_12float_e4m3_tEfNS_4arch4Sm90ELb1ELb0ELb0ELb1ELb1ELb1ELb0ELb1ELb1ELb1ELb0ELb0EEENS1_21CollectiveEpilogueFwdINS6_IJSA_SC_SB_EEES9_NS_10bfloat16_tESG_Li384ELb1ELb1ELb0ELb1EEENS1_36VarlenDynamicPersistentTileSchedulerILi192ELi128ELi384ELi128ELb0ELb1ELb1ELb1ELb1ELb1EEEEEEEEEvNT_6ParamsE --------------------------
	.section	.text._ZN7cutlass13device_kernelIN5flash11enable_sm90INS1_16FlashAttnFwdSm90INS1_25CollectiveMainloopFwdSm90ILi2EN4cute5tupleIJNS5_1CILi1EEES8_S8_EEENS6_IJNS7_ILi192EEENS7_ILi128EEENS7_ILi96EEEEEELi96ENS_12float_e4m3_tEfNS_4arch4Sm90ELb1ELb0ELb0ELb1ELb1ELb1ELb0ELb1ELb1ELb1ELb0ELb0EEENS1_21CollectiveEpilogueFwdINS6_IJSA_SC_SB_EEES9_NS_10bfloat16_tESG_Li384ELb1ELb1ELb0ELb1EEENS1_36VarlenDynamicPersistentTileSchedulerILi192ELi128ELi384ELi128ELb0ELb1ELb1ELb1ELb1ELb1EEEEEEEEEvNT_6ParamsE,"ax",@progbits
	.align	128
.text._ZN7cutlass13device_kernelIN5flash11enable_sm90INS1_16FlashAttnFwdSm90INS1_25CollectiveMainloopFwdSm90ILi2EN4cute5tupleIJNS5_1CILi1EEES8_S8_EEENS6_IJNS7_ILi192EEENS7_ILi128EEENS7_ILi96EEEEEELi96ENS_12float_e4m3_tEfNS_4arch4Sm90ELb1ELb0ELb0ELb1ELb1ELb1ELb0ELb1ELb1ELb1ELb0ELb0EEENS1_21CollectiveEpilogueFwdINS6_IJSA_SC_SB_EEES9_NS_10bfloat16_tESG_Li384ELb1ELb1ELb0ELb1EEENS1_36VarlenDynamicPersistentTileSchedulerILi192ELi128ELi384ELi128ELb0ELb1ELb1ELb1ELb1ELb1EEEEEEEEEvNT_6ParamsE:
        .type           _ZN7cutlass13device_kernelIN5flash11enable_sm90INS1_16FlashAttnFwdSm90INS1_25CollectiveMainloopFwdSm90ILi2EN4cute5tupleIJNS5_1CILi1EEES8_S8_EEENS6_IJNS7_ILi192EEENS7_ILi128EEENS7_ILi96EEEEEELi96ENS_12float_e4m3_tEfNS_4arch4Sm90ELb1ELb0ELb0ELb1ELb1ELb1ELb0ELb1ELb1ELb1ELb0ELb0EEENS1_21CollectiveEpilogueFwdINS6_IJSA_SC_SB_EEES9_NS_10bfloat16_tESG_Li384ELb1ELb1ELb0ELb1EEENS1_36VarlenDynamicPersistentTileSchedulerILi192ELi128ELi384ELi128ELb0ELb1ELb1ELb1ELb1ELb1EEEEEEEEEvNT_6ParamsE,@function
        .size           _ZN7cutlass13device_kernelIN5flash11enable_sm90INS1_16FlashAttnFwdSm90INS1_25CollectiveMainloopFwdSm90ILi2EN4cute5tupleIJNS5_1CILi1EEES8_S8_EEENS6_IJNS7_ILi192EEENS7_ILi128EEENS7_ILi96EEEEEELi96ENS_12float_e4m3_tEfNS_4arch4Sm90ELb1ELb0ELb0ELb1ELb1ELb1ELb0ELb1ELb1ELb1ELb0ELb0EEENS1_21CollectiveEpilogueFwdINS6_IJSA_SC_SB_EEES9_NS_10bfloat16_tESG_Li384ELb1ELb1ELb0ELb1EEENS1_36VarlenDynamicPersistentTileSchedulerILi192ELi128ELi384ELi128ELb0ELb1ELb1ELb1ELb1ELb1EEEEEEEEEvNT_6ParamsE,(.L_x_2586 - _ZN7cutlass13device_kernelIN5flash11enable_sm90INS1_16FlashAttnFwdSm90INS1_25CollectiveMainloopFwdSm90ILi2EN4cute5tupleIJNS5_1CILi1EEES8_S8_EEENS6_IJNS7_ILi192EEENS7_ILi128EEENS7_ILi96EEEEEELi96ENS_12float_e4m3_tEfNS_4arch4Sm90ELb1ELb0ELb0ELb1ELb1ELb1ELb0ELb1ELb1ELb1ELb0ELb0EEENS1_21CollectiveEpilogueFwdINS6_IJSA_SC_SB_EEES9_NS_10bfloat16_tESG_Li384ELb1ELb1ELb0ELb1EEENS1_36VarlenDynamicPersistentTileSchedulerILi192ELi128ELi384ELi128ELb0ELb1ELb1ELb1ELb1ELb1EEEEEEEEEvNT_6ParamsE)
        .other          _ZN7cutlass13device_kernelIN5flash11enable_sm90INS1_16FlashAttnFwdSm90INS1_25CollectiveMainloopFwdSm90ILi2EN4cute5tupleIJNS5_1CILi1EEES8_S8_EEENS6_IJNS7_ILi192EEENS7_ILi128EEENS7_ILi96EEEEEELi96ENS_12float_e4m3_tEfNS_4arch4Sm90ELb1ELb0ELb0ELb1ELb1ELb1ELb0ELb1ELb1ELb1ELb0ELb0EEENS1_21CollectiveEpilogueFwdINS6_IJSA_SC_SB_EEES9_NS_10bfloat16_tESG_Li384ELb1ELb1ELb0ELb1EEENS1_36VarlenDynamicPersistentTileSchedulerILi192ELi128ELi384ELi128ELb0ELb1ELb1ELb1ELb1ELb1EEEEEEEEEvNT_6ParamsE,@"STO_CUDA_ENTRY STV_DEFAULT"
_ZN7cutlass13device_kernelIN5flash11enable_sm90INS1_16FlashAttnFwdSm90INS1_25CollectiveMainloopFwdSm90ILi2EN4cute5tupleIJNS5_1CILi1EEES8_S8_EEENS6_IJNS7_ILi192EEENS7_ILi128EEENS7_ILi96EEEEEELi96ENS_12float_e4m3_tEfNS_4arch4Sm90ELb1ELb0ELb0ELb1ELb1ELb1ELb0ELb1ELb1ELb1ELb0ELb0EEENS1_21CollectiveEpilogueFwdINS6_IJSA_SC_SB_EEES9_NS_10bfloat16_tESG_Li384ELb1ELb1ELb0ELb1EEENS1_36VarlenDynamicPersistentTileSchedulerILi192ELi128ELi384ELi128ELb0ELb1ELb1ELb1ELb1ELb1EEEEEEEEEvNT_6ParamsE:
        /* <DEDUP_REMOVED lines=18> */
.L_x_2171:
[----:B------:R-:W-:Y:S05]  /*0120*/  BSYNC B0 ;  /* 0x0000000000007941 */ /* 0x000fea0003800000 */
.L_x_2170:
        /* <DEDUP_REMOVED lines=41> */
.L_x_2172:
        /* <DEDUP_REMOVED lines=22> */
.L_x_2173:
        /* <DEDUP_REMOVED lines=18> */
.L_x_2174:
        /* <DEDUP_REMOVED lines=22> */
.L_x_2175:
        /* <DEDUP_REMOVED lines=23> */
.L_x_2176:
        /* <DEDUP_REMOVED lines=8> */
.L_x_2179:
        /* <DEDUP_REMOVED lines=26> */
[----:B------:R-:W-:Y:S01]  /*0b30*/  IMAD.IADD R4, R22, 0x1, -R2 ;  /* 0x0000000116047824 */ /* 0x000fe200078e0a02 */
[-C--:B------:R-:W-:Y:S02]  /*0b40*/  LEA.HI R2, R0, R22.reuse, RZ, 0x7 ;  /* 0x0000001600027211 */ /* 0x080fe400078f38ff */
[----:B------:R-:W-:Y:S01]  /*0b50*/  LEA.HI R3, R22, R22, RZ, 0x1 ;  /* 0x0000001616037211 */ /* 0x000fe200078f08ff */
        /* <DEDUP_REMOVED lines=19> */
[----:B------:R-:W-:Y:S01]  /*0c90*/  STL [R1], R24 ;  /* 0x0000001801007387 */ /* 0x000fe20000100800 */
        /* <DEDUP_REMOVED lines=19> */
[----:B------:R-:W-:Y:S01]  /*0dd0*/  LEA.HI R2, R2, R2, RZ, 0x1 ;  /* 0x0000000202027211 */ /* 0x000fe200078f08ff */
[----:B------:R-:W-:Y:S01]  /*0de0*/  VIADD R157, R16, 0x40 ;  /* 0x00000040109d7836 */ /* 0x000fe20000000000 */
        /* <DEDUP_REMOVED lines=14> */
[----:B------:R-:W-:Y:S01]  /*0ed0*/  IMAD.MOV.U32 R19, RZ, RZ, RZ ;  /* 0x000000ffff137224 */ /* 0x000fe200078e00ff */
[----:B------:R-:W-:Y:S01]  /*0ee0*/  IADD3 R4, R18, R5, R4 ;  /* 0x0000000512047210 */ /* 0x000fe20007ffe004 */
[----:B------:R-:W-:Y:S01]  /*0ef0*/  STL [R1+0x78], R20 ;  /* 0x0000781401007387 */ /* 0x000fe20000100800 */
[----:B------:R-:W-:Y:S01]  /*0f00*/  VIADD R5, R24, 0x10 ;  /* 0x0000001018057836 */ /* 0x000fe20000000000 */
[----:B------:R-:W-:-:S02]  /*0f10*/  SHF.R.S32.HI R7, RZ, 0x1f, R157 ;  /* 0x0000001fff077819 */ /* 0x000fc4000001149d */
[----:B------:R0:W-:Y:S01]  /*0f20*/  STL [R1+0x80], R6 ;  /* 0x0000800601007387 */ /* 0x0001e20000100800 */
[----:B------:R-:W-:Y:S02]  /*0f30*/  LOP3.LUT R9, R9, 0x7ffffffc, RZ, 0xc0, !PT ;  /* 0x7ffffffc09097812 */ /* 0x000fe400078ec0ff */
[----:B------:R-:W-:Y:S01]  /*0f40*/  SHF.R.S32.HI R8, RZ, 0x1f, R5 ;  /* 0x0000001fff087819 */ /* 0x000fe20000011405 */
[----:B------:R1:W-:Y:S04]  /*0f50*/  STL [R1+0x74], R4 ;  /* 0x0000740401007387 */ /* 0x0003e80000100800 */
[----:B------:R-:W-:Y:S01]  /*0f60*/  STL [R1+0x7c], R3 ;  /* 0x00007c0301007387 */ /* 0x000fe20000100800 */
[----:B0-----:R-:W-:Y:S01]  /*0f70*/  IMAD.IADD R6, R22, 0x1, -R2 ;  /* 0x0000000116067824 */ /* 0x001fe200078e0a02 */
[----:B------:R-:W-:-:S02]  /*0f80*/  SHF.R.S32.HI R2, RZ, 0x2, R0 ;  /* 0x00000002ff027819 */ /* 0x000fc40000011400 */
        /* <DEDUP_REMOVED lines=12> */
[----:B------:R-:W-:-:S03]  /*1050*/  IMAD.IADD R6, R15, 0x1, -R9 ;  /* 0x000000010f067824 */ /* 0x000fc600078e0a09 */
[----:B------:R-:W-:Y:S01]  /*1060*/  STL [R1+0x70], R8 ;  /* 0x0000700801007387 */ /* 0x000fe20000100800 */
[C---:B0-----:R-:W-:Y:S02]  /*1070*/  VIADD R5, R4.reuse, 0x20 ;  /* 0x0000002004057836 */ /* 0x041fe40000000000 */
[----:B------:R-:W-:Y:S01]  /*1080*/  VIADD R4, R4, 0x40 ;  /* 0x0000004004047836 */ /* 0x000fe20000000000 */
[----:B-1----:R-:W-:-:S05]  /*1090*/  SHF.R.S32.HI R7, RZ, 0x1f, R21 ;  /* 0x0000001fff077819 */ /* 0x002fca0000011415 */
        /* <DEDUP_REMOVED lines=14> */
.L_x_2315:
[----:B0-----:R-:W0:Y:S01]  /*1180*/  LDC.64 R2, c[0x0][0xc88] ;  /* 0x00032200ff027b82 */ /* 0x001e220000000a00 */
[----:B------:R-:W-:Y:S01]  /*1190*/  ULDC.64 UR4, c[0x0][0xa28] ;  /* 0x00028a0000047ab9 */ /* 0x000fe20000000a00 */
[----:B------:R-:W-:Y:S01]  /*11a0*/  ULDC.64 UR8, c[0x0][0xa18] ;  /* 0x0002860000087ab9 */ /* 0x000fe20000000a00 */
[----:B------:R-:W-:Y:S01]  /*11b0*/  ULDC.64 UR6, c[0x0][0xa08] ;  /* 0x0002820000067ab9 */ /* 0x000fe20000000a00 */
[----:B0-----:R-:W-:-:S05]  /*11c0*/  IMAD.WIDE R2, R155, 0x4, R2 ;  /* 0x000000049b027825 */ /* 0x001fca00078e0202 */
[----:B--2---:R-:W2:Y:S01]  /*11d0*/  LDG.E R0, desc[UR42][R2.64] ;  /* 0x0000002a02007981 */ /* 0x004ea2000c1e1900 */
[----:B------:R-:W-:Y:S01]  /*11e0*/  ISETP.NE.U32.AND P2, PT, RZ, UR4, PT ;  /* 0x00000004ff007c0c */ /* 0x000fe2000bf45070 */
[----:B----4-:R-:W-:Y:S01]  /*11f0*/  IMAD.MOV.U32 R9, RZ, RZ, RZ ;  /* 0x000000ffff097224 */ /* 0x010fe200078e00ff */
        /* <DEDUP_REMOVED lines=13> */
[----:B------:R-:W-:Y:S01]  /*12d0*/  ULDC UR4, c[0x0][0x288] ;  /* 0x0000a20000047ab9 */ /* 0x000fe20000000800 */
[----:B------:R-:W-:-:S02]  /*12e0*/  IADD3 R6, P4, R30, UR6, RZ ;  /* 0x000000061e067c10 */ /* 0x000fc4000ff9e0ff */
[----:B-----5:R1:W5:Y:S01]  /*12f0*/  @P2 LDG.E R9, desc[UR42][R2.64] ;  /* 0x0000002a02092981 */ /* 0x020362000c1e1900 */
[----:B------:R-:W-:Y:S01]  /*1300*/  IMAD.U32 R8, RZ, RZ, UR4 ;  /* 0x00000004ff087e24 */ /* 0x000fe2000f8e00ff */
[----:B------:R-:W-:Y:S01]  /*1310*/  IADD3.X R7, R29, UR7, RZ, P4, !PT ;  /* 0x000000071d077c10 */ /* 0x000fe2000a7fe4ff */
[----:B------:R-:W-:Y:S01]  /*1320*/  ULDC.64 UR4, c[0x0][0x418] ;  /* 0x0001060000047ab9 */ /* 0x000fe20000000a00 */
[----:B------:R1:W-:Y:S01]  /*1330*/  STL [R1+0x54], R30 ;  /* 0x0000541e01007387 */ /* 0x0003e20000100800 */
[----:B0-----:R-:W-:-:S03]  /*1340*/  @P1 IADD3 R4, P2, R30, UR8, RZ ;  /* 0x000000081e041c10 */ /* 0x001fc6000ff5e0ff */
[----:B------:R1:W5:Y:S01]  /*1350*/  @P0 LDG.E R67, desc[UR42][R6.64] ;  /* 0x0000002a06430981 */ /* 0x000362000c1e1900 */
[----:B---3--:R-:W-:Y:S01]  /*1360*/  @P1 IADD3.X R5, R29, UR9, RZ, P2, !PT ;  /* 0x000000091d051c10 */ /* 0x008fe200097fe4ff */
[----:B------:R-:W-:Y:S02]  /*1370*/  UISETP.NE.U32.AND UP0, UPT, UR4, URZ, UPT ;  /* 0x0000003f0400728c */ /* 0x000fe4000bf05070 */
[----:B------:R1:W-:Y:S01]  /*1380*/  STL [R1+0x58], R29 ;  /* 0x0000581d01007387 */ /* 0x0003e20000100800 */
[----:B------:R-:W-:Y:S01]  /*1390*/  ULDC.64 UR8, c[0x0][0xa20] ;  /* 0x0002880000087ab9 */ /* 0x000fe20000000a00 */
[----:B------:R-:W-:Y:S02]  /*13a0*/  ULDC UR4, c[0x0][0x424] ;  /* 0x0001090000047ab9 */ /* 0x000fe40000000800 */
[----:B------:R-:W2:Y:S01]  /*13b0*/  @P1 LDG.E R8, desc[UR42][R4.64] ;  /* 0x0000002a04081981 */ /* 0x000ea2000c1e1900 */
[----:B------:R-:W-:Y:S01]  /*13c0*/  UISETP.NE.AND.EX UP0, UPT, UR5, URZ, UPT, UP0 ;  /* 0x0000003f0500728c */ /* 0x000fe2000bf05300 */
[----:B------:R-:W-:-:S02]  /*13d0*/  ISETP.NE.U32.AND P2, PT, RZ, UR8, PT ;  /* 0x00000008ff007c0c */ /* 0x000fc4000bf45070 */
[----:B------:R-:W-:Y:S01]  /*13e0*/  ULDC UR5, c[0x0][0x2f0] ;  /* 0x0000bc0000057ab9 */ /* 0x000fe20000000800 */
[----:B------:R-:W-:Y:S01]  /*13f0*/  USEL UR4, UR4, 0x1, UP0 ;  /* 0x0000000104047887 */ /* 0x000fe20008000000 */
[----:B------:R-:W-:-:S03]  /*1400*/  ISETP.NE.AND.EX P2, PT, RZ, UR9, PT, P2 ;  /* 0x00000009ff007c0c */ /* 0x000fc6000bf45320 */
[----:B------:R-:W-:-:S03]  /*1410*/  UIMAD UR4, UR4, UR5, URZ ;  /* 0x00000005040472a4 */ /* 0x000fc6000f8e023f */
[----:B------:R-:W-:Y:S01]  /*1420*/  ULDC UR5, c[0x0][0x348] ;  /* 0x0000d20000057ab9 */ /* 0x000fe20000000800 */
[----:B------:R-:W-:Y:S01]  /*1430*/  IMAD.MOV.U32 R41, RZ, RZ, R0 ;  /* 0x000000ffff297224 */ /* 0x000fe200078e0000 */
[----:B--2---:R1:W-:Y:S04]  /*1440*/  STL [R1+0x34], R8 ;  /* 0x0000340801007387 */ /* 0x0043e80000100800 */
[----:B------:R1:W-:Y:S01]  /*1450*/  STL [R1+0x50], R154 ;  /* 0x0000509a01007387 */ /* 0x0003e20000100800 */
[----:B------:R-:W-:Y:S05]  /*1460*/  @P1 BRA `(.L_x_2181) ;  /* 0x0000000000281947 */ /* 0x000fea0003800000 */
[----:B------:R-:W-:Y:S02]  /*1470*/  ULDC.64 UR6, c[0x0][0xa00] ;  /* 0x0002800000067ab9 */ /* 0x000fe40000000a00 */
[----:B------:R-:W-:-:S04]  /*1480*/  ISETP.NE.U32.AND P1, PT, RZ, UR6, PT ;  /* 0x00000006ff007c0c */ /* 0x000fc8000bf25070 */
[----:B------:R-:W-:-:S13]  /*1490*/  ISETP.NE.AND.EX P1, PT, RZ, UR7, PT, P1 ;  /* 0x00000007ff007c0c */ /* 0x000fda000bf25310 */
[----:B------:R-:W-:Y:S05]  /*14a0*/  @!P1 BRA `(.L_x_2181) ;  /* 0x0000000000189947 */ /* 0x000fea0003800000 */
[----:B-1----:R-:W0:Y:S02]  /*14b0*/  LDC.64 R2, c[0x0][0xa00] ;  /* 0x00028000ff027b82 */ /* 0x002e240000000a00 */
[----:B0-----:R-:W-:-:S05]  /*14c0*/  IMAD.WIDE R2, R41, 0x4, R2 ;  /* 0x0000000429027825 */ /* 0x001fca00078e0202 */
[----:B------:R-:W2:Y:S04]  /*14d0*/  LDG.E R0, desc[UR42][R2.64] ;  /* 0x0000002a02007981 */ /* 0x000ea8000c1e1900 */
[----:B------:R-:W2:Y:S02]  /*14e0*/  LDG.E R5, desc[UR42][R2.64+0x4] ;  /* 0x0000042a02057981 */ /* 0x000ea4000c1e1900 */
[----:B--2---:R-:W-:-:S05]  /*14f0*/  IMAD.IADD R8, R5, 0x1, -R0 ;  /* 0x0000000105087824 */ /* 0x004fca00078e0a00 */
[----:B------:R0:W-:Y:S02]  /*1500*/  STL [R1+0x34], R8 ;  /* 0x0000340801007387 */ /* 0x0001e40000100800 */
.L_x_2181:
[----:B------:R-:W-:Y:S02]  /*1510*/  IMAD.U32 R40, RZ, RZ, UR5 ;  /* 0x00000005ff287e24 */ /* 0x000fe4000f8e00ff */
[----:B------:R-:W-:Y:S01]  /*1520*/  IMAD.U32 R28, RZ, RZ, UR4 ;  /* 0x00000004ff1c7e24 */ /* 0x000fe2000f8e00ff */
[----:B------:R-:W-:Y:S06]  /*1530*/  @!P2 BRA `(.L_x_2182) ;  /* 0x000000000010a947 */ /* 0x000fec0003800000 */
[----:B-1----:R-:W-:-:S04]  /*1540*/  IADD3 R2, P0, R30, UR8, RZ ;  /* 0x000000081e027c10 */ /* 0x002fc8000ff1e0ff */
[----:B------:R-:W-:-:S05]  /*1550*/  IADD3.X R3, R29, UR9, RZ, P0, !PT ;  /* 0x000000091d037c10 */ /* 0x000fca00087fe4ff */
[----:B------:R2:W5:Y:S01]  /*1560*/  LDG.E R28, desc[UR42][R2.64] ;  /* 0x0000002a021c7981 */ /* 0x000562000c1e1900 */
[----:B------:R-:W-:Y:S05]  /*1570*/  BRA `(.L_x_2183) ;  /* 0x0000000000107947 */ /* 0x000fea0003800000 */
.L_x_2182:
[----:B------:R-:W-:Y:S05]  /*1580*/  @!P0 BRA `(.L_x_2183) ;  /* 0x00000000000c8947 */ /* 0x000fea0003800000 */
[----:B-1----:R-:W2:Y:S04]  /*1590*/  LDG.E R3, desc[UR42][R6.64] ;  /* 0x0000002a06037981 */ /* 0x002ea8000c1e1900 */
[----:B------:R-:W2:Y:S02]  /*15a0*/  LDG.E R28, desc[UR42][R6.64+0x4] ;  /* 0x0000042a061c7981 */ /* 0x000ea4000c1e1900 */
[----:B--2---:R-:W-:-:S07]  /*15b0*/  IMAD.IADD R28, R28, 0x1, -R3 ;  /* 0x000000011c1c7824 */ /* 0x004fce00078e0a03 */
.L_x_2183:
[----:B------:R-:W-:Y:S01]  /*15c0*/  ULDC.64 UR4, c[0x0][0xa10] ;  /* 0x0002840000047ab9 */ /* 0x000fe20000000a00 */
[----:B-1----:R-:W1:Y:S01]  /*15d0*/  LDC R6, c[0x0][0x448] ;  /* 0x00011200ff067b82 */ /* 0x002e620000000800 */
[----:B------:R-:W-:-:S04]  /*15e0*/  ISETP.NE.U32.AND P0, PT, RZ, UR4, PT ;  /* 0x00000004ff007c0c */ /* 0x000fc8000bf05070 */
[----:B------:R-:W-:Y:S01]  /*15f0*/  ISETP.NE.AND.EX P0, PT, RZ, UR5, PT, P0 ;  /* 0x00000005ff007c0c */ /* 0x000fe2000bf05300 */
[----:B------:R-:W-:-:S12]  /*1600*/  ULDC.64 UR4, c[0x0][0xa30] ;  /* 0x00028c0000047ab9 */ /* 0x000fd80000000a00 */
[----:B--2---:R-:W2:Y:S02]  /*1610*/  @P0 LDC.64 R2, c[0x0][0xa10] ;  /* 0x00028400ff020b82 */ /* 0x004ea40000000a00 */
[----:B--2---:R-:W-:-:S05]  /*1620*/  @P0 IMAD.WIDE R2, R41, 0x4, R2 ;  /* 0x0000000429020825 */ /* 0x004fca00078e0202 */
[----:B------:R-:W2:Y:S04]  /*1630*/  @P0 LDG.E R0, desc[UR42][R2.64] ;  /* 0x0000002a02000981 */ /* 0x000ea8000c1e1900 */
[----:B------:R3:W2:Y:S01]  /*1640*/  @P0 LDG.E R7, desc[UR42][R2.64+0x4] ;  /* 0x0000042a02070981 */ /* 0x0006a2000c1e1900 */
[----:B------:R-:W-:Y:S02]  /*1650*/  ISETP.NE.U32.AND P1, PT, RZ, UR4, PT ;  /* 0x00000004ff007c0c */ /* 0x000fe4000bf25070 */
[----:B-----5:R-:W-:Y:S02]  /*1660*/  MOV R24, R28 ;  /* 0x0000001c00187202 */ /* 0x020fe40000000f00 */
[----:B------:R-:W-:-:S13]  /*1670*/  ISETP.NE.AND.EX P1, PT, RZ, UR5, PT, P1 ;  /* 0x00000005ff007c0c */ /* 0x000fda000bf25310 */
[----:B------:R-:W-:-:S04]  /*1680*/  @P1 IADD3 R4, P2, R30, UR4, RZ ;  /* 0x000000041e041c10 */ /* 0x000fc8000ff5e0ff */
[----:B------:R-:W-:-:S05]  /*1690*/  @P1 IADD3.X R5, R29, UR5, RZ, P2, !PT ;  /* 0x000000051d051c10 */ /* 0x000fca00097fe4ff */
[----:B------:R4:W5:Y:S01]  /*16a0*/  @P1 LDG.E R24, desc[UR42][R4.64] ;  /* 0x0000002a04181981 */ /* 0x000962000c1e1900 */
[----:B-1----:R-:W-:Y:S01]  /*16b0*/  ISETP.NE.AND P1, PT, R6, 0x1, PT ;  /* 0x000000010600780c */ /* 0x002fe20003f25270 */
[----:B------:R-:W-:Y:S02]  /*16c0*/  IMAD R10, R153, 0xc0, RZ ;  /* 0x000000c0990a7824 */ /* 0x000fe400078e02ff */
[----:B------:R-:W-:Y:S02]  /*16d0*/  IMAD.IADD R9, R28, 0x1, -R9 ;  /* 0x000000011c097824 */ /* 0x000fe400078e0a09 */
[----:B---3--:R-:W-:Y:S01]  /*16e0*/  VIADD R2, R10, 0xbf ;  /* 0x000000bf0a027836 */ /* 0x008fe20000000000 */
[----:B------:R1:W-:Y:S01]  /*16f0*/  STL [R1+0x30], R10 ;  /* 0x0000300a01007387 */ /* 0x0003e20000100800 */
[----:B------:R-:W-:-:S05]  /*1700*/  IMAD.MOV R25, RZ, RZ, -R9 ;  /* 0x000000ffff197224 */ /* 0x000fca00078e0a09 */
[----:B------:R-:W-:Y:S01]  /*1710*/  VIMNMX R25, RZ, R25, !PT ;  /* 0x00000019ff197248 */ /* 0x000fe20007fe0100 */
[----:B------:R-:W3:Y:S08]  /*1720*/  @P1 LDC R11, c[0x0][0x44c] ;  /* 0x00011300ff0b1b82 */ /* 0x000ef00000000800 */
[----:B------:R-:W0:Y:S01]  /*1730*/  @P1 LDC R3, c[0x0][0x450] ;  /* 0x00011400ff031b82 */ /* 0x000e220000000800 */
[----:B--2---:R-:W-:-:S02]  /*1740*/  @P0 IMAD.IADD R40, R7, 0x1, -R0 ;  /* 0x0000000107280824 */ /* 0x004fc400078e0a00 */
[----:B---3--:R-:W-:-:S04]  /*1750*/  @P1 IMAD.HI.U32 R0, R2, R11, RZ ;  /* 0x0000000b02001227 */ /* 0x008fc800078e00ff */
[----:B----4-:R-:W-:Y:S01]  /*1760*/  IMAD.IADD R4, R9, 0x1, R40 ;  /* 0x0000000109047824 */ /* 0x010fe200078e0228 */
[----:B0-----:R-:W-:-:S03]  /*1770*/  @P1 SHF.R.U32.HI R2, RZ, R3, R0 ;  /* 0x00000003ff021219 */ /* 0x001fc60000011600 */
[C---:B------:R-:W-:Y:S01]  /*1780*/  VIADD R0, R4.reuse, 0x7f ;  /* 0x0000007f04007836 */ /* 0x040fe20000000000 */
[----:B------:R-:W-:Y:S01]  /*1790*/  IADD3 R27, R4, 0x80, -R8 ;  /* 0x00000080041b7810 */ /* 0x000fe20007ffe808 */
[----:B------:R1:W-:Y:S03]  /*17a0*/  STL [R1+0x38], R4 ;  /* 0x0000380401007387 */ /* 0x0003e60000100800 */
[----:B------:R-:W-:Y:S01]  /*17b0*/  SHF.R.S32.HI R3, RZ, 0x1f, R0 ;  /* 0x0000001fff037819 */ /* 0x000fe20000011400 */
[----:B------:R-:W-:-:S03]  /*17c0*/  IMAD.IADD R2, R27, 0x1, R2 ;  /* 0x000000011b027824 */ /* 0x000fc600078e0202 */
[----:B------:R-:W-:Y:S02]  /*17d0*/  LEA.HI R3, R3, R0, RZ, 0x7 ;  /* 0x0000000003037211 */ /* 0x000fe400078f38ff */
[----:B------:R-:W-:Y:S02]  /*17e0*/  SHF.R.S32.HI R5, RZ, 0x1f, R2 ;  /* 0x0000001fff057819 */ /* 0x000fe40000011402 */
[----:B------:R-:W-:Y:S02]  /*17f0*/  SHF.R.S32.HI R26, RZ, 0x7, R3 ;  /* 0x00000007ff1a7819 */ /* 0x000fe40000011403 */
[----:B------:R-:W-:-:S04]  /*1800*/  LEA.HI R5, R5, R2, RZ, 0x7 ;  /* 0x0000000205057211 */ /* 0x000fc800078f38ff */
[----:B------:R-:W-:-:S04]  /*1810*/  SHF.R.S32.HI R5, RZ, 0x7, R5 ;  /* 0x00000007ff057819 */ /* 0x000fc80000011405 */
[----:B------:R-:W-:-:S05]  /*1820*/  VIMNMX R5, R26, R5, PT ;  /* 0x000000051a057248 */ /* 0x000fca0003fe0100 */
[----:B------:R-:W-:-:S05]  /*1830*/  IMAD R5, R5, 0x80, -R9 ;  /* 0x0000008005057824 */ /* 0x000fca00078e0a09 */
[----:B------:R-:W-:-:S04]  /*1840*/  VIMNMX R0, R5, R40, PT ;  /* 0x0000002805007248 */ /* 0x000fc80003fe0100 */
[----:B------:R-:W-:Y:S02]  /*1850*/  ISETP.GT.AND P0, PT, R0, R25, PT ;  /* 0x000000190000720c */ /* 0x000fe40003f04270 */
[----:B------:R-:W-:-:S05]  /*1860*/  SHF.R.U32.HI R25, RZ, 0x7, R25 ;  /* 0x00000007ff197819 */ /* 0x000fca0000011619 */
[----:B------:R-:W-:-:S06]  /*1870*/  IMAD.MOV.U32 R2, RZ, RZ, R25 ;  /* 0x000000ffff027224 */ /* 0x000fcc00078e0019 */
[----:B------:R-:W-:-:S05]  /*1880*/  @P0 VIADD R0, R0, 0x7f ;  /* 0x0000007f00000836 */ /* 0x000fca0000000000 */
[----:B------:R-:W-:-:S04]  /*1890*/  @P0 SHF.R.S32.HI R3, RZ, 0x1f, R0 ;  /* 0x0000001fff030819 */ /* 0x000fc80000011400 */
[----:B------:R-:W-:-:S04]  /*18a0*/  @P0 LEA.HI R3, R3, R0, RZ, 0x7 ;  /* 0x0000000003030211 */ /* 0x000fc800078f38ff */
[----:B------:R-:W-:Y:S02]  /*18b0*/  @P0 SHF.R.S32.HI R2, RZ, 0x7, R3 ;  /* 0x00000007ff020819 */ /* 0x000fe40000011403 */
[----:B------:R-:W-:Y:S02]  /*18c0*/  PLOP3.LUT P0, PT, PT, PT, PT, 0x80, 0x0 ;  /* 0x000000000000781c */ /* 0x000fe40003f0f070 */
[----:B------:R-:W-:-:S13]  /*18d0*/  ISETP.GT.AND P1, PT, R2, R25, PT ;  /* 0x000000190200720c */ /* 0x000fda0003f24270 */
[----:B-1----:R-:W-:Y:S05]  /*18e0*/  @!P1 BRA `(.L_x_2184) ;  /* 0x0000005000789947 */ /* 0x002fea0003800000 */
        /* <DEDUP_REMOVED lines=20> */
.L_x_2186:
[----:B------:R-:W-:Y:S05]  /*1a30*/  BSYNC B6 ;  /* 0x0000000000067941 */ /* 0x000fea0003800000 */
.L_x_2185:
        /* <DEDUP_REMOVED lines=20> */
.L_x_2188:
[----:B------:R-:W-:Y:S05]  /*1b80*/  BSYNC B6 ;  /* 0x0000000000067941 */ /* 0x000fea0003800000 */
.L_x_2187:
[----:B------:R-:W2:Y:S01]  /*1b90*/  LDL.64 R32, [R1] ;  /* 0x0000000001207983 */ /* 0x000ea20000100a00 */
[----:B------:R-:W-:Y:S01]  /*1ba0*/  ULDC.64 UR4, c[0x0][0x9f8] ;  /* 0x00027e0000047ab9 */ /* 0x000fe20000000a00 */
[----:B------:R-:W0:Y:S02]  /*1bb0*/  LDC R55, c[0x0][0x3f4] ;  /* 0x0000fd00ff377b82 */ /* 0x000e240000000800 */
[----:B------:R-:W2:Y:S01]  /*1bc0*/  LDL.64 R20, [R1] ;  /* 0x0000000001147983 */ /* 0x000ea20000100a00 */
[----:B------:R-:W-:-:S03]  /*1bd0*/  ISETP.NE.U32.AND P0, PT, RZ, UR4, PT ;  /* 0x00000004ff007c0c */ /* 0x000fc6000bf05070 */
[----:B------:R-:W3:Y:S01]  /*1be0*/  LDL R15, [R1+0x18] ;  /* 0x00001800010f7983 */ /* 0x000ee20000100800 */
[----:B------:R-:W-:Y:S01]  /*1bf0*/  ISETP.NE.AND.EX P0, PT, RZ, UR5, PT, P0 ;  /* 0x00000005ff007c0c */ /* 0x000fe2000bf05300 */
[----:B------:R-:W1:Y:S02]  /*1c00*/  LDC.64 R6, c[0x0][0x3f8] ;  /* 0x0000fe00ff067b82 */ /* 0x000e640000000a00 */
[----:B------:R-:W4:Y:S06]  /*1c10*/  LDL R12, [R1+0x78] ;  /* 0x00007800010c7983 */ /* 0x000f2c0000100800 */
[----:B------:R-:W1:Y:S04]  /*1c20*/  LDC.64 R4, c[0x0][0x408] ;  /* 0x00010200ff047b82 */ /* 0x000e680000000a00 */
[----:B------:R-:W-:Y:S01]  /*1c30*/  @P0 IADD3 R8, P1, R30, UR4, RZ ;  /* 0x000000041e080c10 */ /* 0x000fe2000ff3e0ff */
[----:B------:R-:W-:Y:S01]  /*1c40*/  VIADD R68, R16, 0x20 ;  /* 0x0000002010447836 */ /* 0x000fe20000000000 */
[----:B------:R-:W-:-:S02]  /*1c50*/  ULDC UR4, c[0x0][0x2f4] ;  /* 0x0000bd0000047ab9 */ /* 0x000fc40000000800 */
[----:B------:R-:W-:-:S05]  /*1c60*/  @P0 IADD3.X R9, R29, UR5, RZ, P1, !PT ;  /* 0x000000051d090c10 */ /* 0x000fca0008ffe4ff */
[----:B------:R0:W4:Y:S01]  /*1c70*/  @P0 LDG.E R41, desc[UR42][R8.64] ;  /* 0x0000002a08290981 */ /* 0x000122000c1e1900 */
[----:B------:R-:W-:Y:S01]  /*1c80*/  ISETP.GE.AND P1, PT, R68, UR4, PT ;  /* 0x0000000444007c0c */ /* 0x000fe2000bf26270 */
[----:B------:R-:W0:Y:S01]  /*1c90*/  S2R R29, SR_TID.X ;  /* 0x00000000001d7919 */ /* 0x000e220000002100 */
[----:B--2---:R-:W-:Y:S02]  /*1ca0*/  IMAD.MOV.U32 R20, RZ, RZ, R32 ;  /* 0x000000ffff147224 */ /* 0x004fe400078e0020 */
[----:B0-----:R-:W-:-:S03]  /*1cb0*/  VIADD R31, R29, 0xffffff80 ;  /* 0xffffff801d1f7836 */ /* 0x001fc60000000000 */
[----:B------:R-:W-:-:S05]  /*1cc0*/  SHF.R.S32.HI R21, RZ, 0x1f, R20 ;  /* 0x0000001fff157819 */ /* 0x000fca0000011414 */
[----:B------:R0:W-:Y:S04]  /*1cd0*/  STL [R1+0x4], R21 ;  /* 0x0000041501007387 */ /* 0x0001e80000100800 */
[----:B------:R-:W2:Y:S01]  /*1ce0*/  LDL R14, [R1+0x28] ;  /* 0x00002800010e7983 */ /* 0x000ea20000100800 */
[----:B------:R-:W-:Y:S02]  /*1cf0*/  LEA.HI R29, R31, R31, RZ, 0x1 ;  /* 0x0000001f1f1d7211 */ /* 0x000fe400078f08ff */
[----:B------:R-:W-:Y:S02]  /*1d00*/  SEL R3, RZ, 0xffffffff, P1 ;  /* 0xffffffffff037807 */ /* 0x000fe40000800000 */
[----:B------:R-:W-:Y:S02]  /*1d10*/  ISETP.GE.AND P0, PT, R16, UR4, PT ;  /* 0x0000000410007c0c */ /* 0x000fe4000bf06270 */
[----:B------:R-:W-:Y:S01]  /*1d20*/  SHF.R.S32.HI R29, RZ, 0x1, R29 ;  /* 0x00000001ff1d7819 */ /* 0x000fe2000001141d */
[----:B------:R-:W-:Y:S01]  /*1d30*/  IMAD.SHL.U32 R9, R3, 0x2, RZ ;  /* 0x0000000203097824 */ /* 0x000fe200078e00ff */
[----:B------:R-:W-:-:S02]  /*1d40*/  SEL R0, RZ, 0x1, P0 ;  /* 0x00000001ff007807 */ /* 0x000fc40000000000 */
[----:B------:R-:W-:Y:S02]  /*1d50*/  SHF.R.S32.HI R3, RZ, 0x1f, R29 ;  /* 0x0000001fff037819 */ /* 0x000fe4000001141d */
[-C--:B------:R-:W-:Y:S01]  /*1d60*/  ISETP.GE.AND P2, PT, R68, R55.reuse, PT ;  /* 0x000000374400720c */ /* 0x080fe20003f46270 */
[----:B------:R-:W2:Y:S01]  /*1d70*/  S2R R30, SR_TID.X ;  /* 0x00000000001e7919 */ /* 0x000ea20000002100 */
[----:B------:R-:W-:Y:S01]  /*1d80*/  ISETP.GE.AND P3, PT, R16, R55, PT ;  /* 0x000000371000720c */ /* 0x000fe20003f66270 */
[----:B-1----:R-:W-:Y:S01]  /*1d90*/  IMAD R8, R3, R6, RZ ;  /* 0x0000000603087224 */ /* 0x002fe200078e02ff */
[----:B------:R-:W-:Y:S01]  /*1da0*/  LOP3.LUT R0, R9, 0x2, R0, 0xe2, !PT ;  /* 0x0000000209007812 */ /* 0x000fe200078ee200 */
[----:B------:R-:W-:Y:S01]  /*1db0*/  IMAD R10, R3, R4, RZ ;  /* 0x00000004030a7224 */ /* 0x000fe200078e02ff */
[C---:B------:R-:W-:Y:S02]  /*1dc0*/  SEL R9, R55.reuse, RZ, P2 ;  /* 0x000000ff37097207 */ /* 0x040fe40001000000 */
[----:B------:R-:W-:-:S03]  /*1dd0*/  SEL R3, R55, RZ, P3 ;  /* 0x000000ff37037207 */ /* 0x000fc60001800000 */
[----:B------:R-:W-:Y:S02]  /*1de0*/  IMAD.IADD R9, R68, 0x1, R9 ;  /* 0x0000000144097824 */ /* 0x000fe400078e0209 */
[----:B------:R-:W-:Y:S02]  /*1df0*/  IMAD.IADD R3, R16, 0x1, R3 ;  /* 0x0000000110037824 */ /* 0x000fe400078e0203 */
[C---:B------:R-:W-:Y:S01]  /*1e00*/  IMAD R13, R29.reuse, R5, R10 ;  /* 0x000000051d0d7224 */ /* 0x040fe200078e020a */
[----:B------:R-:W-:Y:S01]  /*1e10*/  SHF.R.S32.HI R10, RZ, 0x1f, R9 ;  /* 0x0000001fff0a7819 */ /* 0x000fe20000011409 */
[C---:B------:R-:W-:Y:S01]  /*1e20*/  IMAD R11, R29.reuse, R7, R8 ;  /* 0x000000071d0b7224 */ /* 0x040fe200078e0208 */
[----:B------:R-:W-:Y:S02]  /*1e30*/  SHF.R.S32.HI R17, RZ, 0x1f, R16 ;  /* 0x0000001fff117819 */ /* 0x000fe40000011410 */
[----:B------:R-:W-:Y:S02]  /*1e40*/  SHF.R.S32.HI R8, RZ, 0x1f, R3 ;  /* 0x0000001fff087819 */ /* 0x000fe40000011403 */
[----:B------:R-:W-:Y:S01]  /*1e50*/  LEA.HI R65, R10, R9, RZ, 0x4 ;  /* 0x000000090a417211 */ /* 0x000fe200078f20ff */
[----:B------:R-:W-:Y:S01]  /*1e60*/  IMAD.WIDE.U32 R46, R29, R6, R20 ;  /* 0x000000061d2e7225 */ /* 0x000fe200078e0014 */
[----:B------:R-:W-:-:S02]  /*1e70*/  LEA.HI R66, R8, R3, RZ, 0x4 ;  /* 0x0000000308427211 */ /* 0x000fc400078f20ff */
[----:B------:R-:W-:Y:S01]  /*1e80*/  LEA.HI R9, R10, R9, RZ, 0x5 ;  /* 0x000000090a097211 */ /* 0x000fe200078f28ff */
[----:B------:R-:W-:Y:S01]  /*1e90*/  IMAD.WIDE.U32 R44, R29, R6, R16 ;  /* 0x000000061d2c7225 */ /* 0x000fe200078e0010 */
[----:B------:R-:W-:-:S03]  /*1ea0*/  LEA.HI R3, R8, R3, RZ, 0x5 ;  /* 0x0000000308037211 */ /* 0x000fc600078f28ff */
[----:B------:R-:W-:Y:S01]  /*1eb0*/  IMAD.IADD R47, R47, 0x1, R11 ;  /* 0x000000012f2f7824 */ /* 0x000fe200078e020b */
[----:B------:R-:W-:Y:S01]  /*1ec0*/  SHF.L.U32 R8, R3, 0x7, RZ ;  /* 0x0000000703087819 */ /* 0x000fe200000006ff */
[----:B------:R-:W-:Y:S01]  /*1ed0*/  IMAD.IADD R45, R11, 0x1, R45 ;  /* 0x000000010b2d7824 */ /* 0x000fe200078e022d */
[----:B-----5:R-:W-:Y:S01]  /*1ee0*/  SHF.R.S32.HI R11, RZ, 0x1f, R24 ;  /* 0x0000001fff0b7819 */ /* 0x020fe20000011418 */
[----:B------:R-:W-:Y:S01]  /*1ef0*/  IMAD.SHL.U32 R10, R9, 0x80, RZ ;  /* 0x00000080090a7824 */ /* 0x000fe200078e00ff */
[----:B---3--:R-:W-:Y:S01]  /*1f00*/  LOP3.LUT R3, R15, 0x10, R66, 0xf8, !PT ;  /* 0x000000100f037812 */ /* 0x008fe200078ef842 */
[-C--:B------:R-:W-:Y:S01]  /*1f10*/  IMAD.WIDE.U32 R42, R29, R4.reuse, R20 ;  /* 0x000000041d2a7225 */ /* 0x080fe200078e0014 */
[----:B------:R-:W-:Y:S02]  /*1f20*/  LOP3.LUT R9, R15, 0x10, R65, 0xf8, !PT ;  /* 0x000000100f097812 */ /* 0x000fe400078ef841 */
[----:B------:R-:W-:Y:S01]  /*1f30*/  LEA.HI R15, R31, R31, RZ, 0x1 ;  /* 0x0000001f1f0f7211 */ /* 0x000fe200078f08ff */
[----:B0-----:R-:W-:Y:S01]  /*1f40*/  IMAD.WIDE.U32 R20, R29, R4, R16 ;  /* 0x000000041d147225 */ /* 0x001fe200078e0010 */
[----:B------:R-:W-:-:S02]  /*1f50*/  LOP3.LUT R8, R8, 0xfffff000, RZ, 0xc0, !PT ;  /* 0xfffff00008087812 */ /* 0x000fc400078ec0ff */
[-C--:B----4-:R-:W-:Y:S02]  /*1f60*/  LOP3.LUT R3, R3, R12.reuse, RZ, 0x3c, !PT ;  /* 0x0000000c03037212 */ /* 0x090fe400078e3cff */
[----:B------:R-:W-:Y:S02]  /*1f70*/  LOP3.LUT R10, R10, 0xfffff000, RZ, 0xc0, !PT ;  /* 0xfffff0000a0a7812 */ /* 0x000fe400078ec0ff */
[----:B------:R-:W-:Y:S01]  /*1f80*/  LOP3.LUT R9, R9, R12, RZ, 0x3c, !PT ;  /* 0x0000000c09097212 */ /* 0x000fe200078e3cff */
[----:B------:R-:W-:Y:S01]  /*1f90*/  IMAD R12, R11, R6, RZ ;  /* 0x000000060b0c7224 */ /* 0x000fe200078e02ff */
[----:B------:R-:W-:Y:S01]  /*1fa0*/  LOP3.LUT R15, R15, 0xfffffffe, RZ, 0xc0, !PT ;  /* 0xfffffffe0f0f7812 */ /* 0x000fe200078ec0ff */
[----:B------:R-:W-:Y:S02]  /*1fb0*/  IMAD.IADD R43, R43, 0x1, R13 ;  /* 0x000000012b2b7824 */ /* 0x000fe400078e020d */
[----:B------:R-:W-:Y:S02]  /*1fc0*/  IMAD.IADD R21, R13, 0x1, R21 ;  /* 0x000000010d157824 */ /* 0x000fe400078e0215 */
[----:B------:R-:W-:-:S02]  /*1fd0*/  IMAD R11, R11, R4, RZ ;  /* 0x000000040b0b7224 */ /* 0x000fc400078e02ff */
[C---:B------:R-:W-:Y:S02]  /*1fe0*/  IMAD R51, R24.reuse, R7, R12 ;  /* 0x0000000718337224 */ /* 0x040fe400078e020c */
[----:B------:R-:W-:Y:S01]  /*1ff0*/  IMAD.WIDE.U32 R46, R24, R6, R46 ;  /* 0x00000006182e7225 */ /* 0x000fe200078e002e */
[----:B------:R-:W-:-:S03]  /*2000*/  LOP3.LUT R54, R0, 0x1, RZ, 0xc0, !PT ;  /* 0x0000000100367812 */ /* 0x000fc600078ec0ff */
[----:B------:R-:W-:Y:S01]  /*2010*/  IMAD.WIDE.U32 R44, R24, R6, R44 ;  /* 0x00000006182c7225 */ /* 0x000fe200078e002c */
[----:B------:R-:W-:-:S03]  /*2020*/  LOP3.LUT R53, R0, 0x2, RZ, 0xc0, !PT ;  /* 0x0000000200357812 */ /* 0x000fc600078ec0ff */
[C---:B------:R-:W-:Y:S02]  /*2030*/  IMAD R11, R24.reuse, R5, R11 ;  /* 0x00000005180b7224 */ /* 0x040fe400078e020b */
[----:B------:R-:W-:-:S04]  /*2040*/  IMAD.WIDE.U32 R42, R24, R4, R42 ;  /* 0x00000004182a7225 */ /* 0x000fc800078e002a */
[----:B------:R-:W-:-:S04]  /*2050*/  IMAD.WIDE.U32 R20, R24, R4, R20 ;  /* 0x0000000418147225 */ /* 0x000fc800078e0014 */
[----:B------:R-:W-:Y:S01]  /*2060*/  IMAD.IADD R15, R31, 0x1, -R15 ;  /* 0x000000011f0f7824 */ /* 0x000fe200078e0a0f */
[----:B------:R-:W-:Y:S01]  /*2070*/  SHF.L.U64.HI R62, R6, 0x7, R7 ;  /* 0x00000007063e7819 */ /* 0x000fe20000010207 */
[----:B------:R-:W-:Y:S01]  /*2080*/  IMAD.IADD R52, R47, 0x1, R51 ;  /* 0x000000012f347824 */ /* 0x000fe200078e0233 */
[----:B------:R-:W-:Y:S01]  /*2090*/  SHF.L.U64.HI R60, R4, 0x7, R5 ;  /* 0x00000007043c7819 */ /* 0x000fe20000010205 */
[----:B------:R-:W-:Y:S01]  /*20a0*/  IMAD.IADD R67, R67, 0x1, R28 ;  /* 0x0000000143437824 */ /* 0x000fe200078e021c */
[----:B------:R-:W-:Y:S01]  /*20b0*/  SHF.R.S32.HI R58, RZ, 0x1f, R154 ;  /* 0x0000001fff3a7819 */ /* 0x000fe2000001149a */
[----:B------:R-:W-:Y:S01]  /*20c0*/  IMAD.SHL.U32 R61, R6, 0x80, RZ ;  /* 0x00000080063d7824 */ /* 0x000fe200078e00ff */
[----:B------:R-:W-:Y:S01]  /*20d0*/  ISETP.GE.AND P1, PT, R157, UR4, PT ;  /* 0x000000049d007c0c */ /* 0x000fe2000bf26270 */
[----:B------:R-:W-:Y:S01]  /*20e0*/  IMAD.SHL.U32 R59, R4, 0x80, RZ ;  /* 0x00000080043b7824 */ /* 0x000fe200078e00ff */
[----:B------:R-:W-:Y:S01]  /*20f0*/  LOP3.LUT R48, R66, 0xfffffff0, RZ, 0xc0, !PT ;  /* 0xfffffff042307812 */ /* 0x000fe200078ec0ff */
[----:B------:R-:W-:Y:S01]  /*2100*/  IMAD R57, R15, 0xc0, R29 ;  /* 0x000000c00f397824 */ /* 0x000fe200078e021d */
[----:B------:R-:W-:Y:S01]  /*2110*/  SHF.R.S32.HI R0, RZ, 0x1f, R41 ;  /* 0x0000001fff007819 */ /* 0x000fe20000011429 */
[----:B------:R-:W-:-:S02]  /*2120*/  IMAD.SHL.U32 R55, R55, 0x2, RZ ;  /* 0x0000000237377824 */ /* 0x000fc400078e00ff */
[----:B------:R-:W-:Y:S02]  /*2130*/  IMAD.IADD R51, R51, 0x1, R45 ;  /* 0x0000000133337824 */ /* 0x000fe400078e022d */
[----:B------:R-:W-:Y:S02]  /*2140*/  IMAD.IADD R50, R43, 0x1, R11 ;  /* 0x000000012b327824 */ /* 0x000fe400078e020b */
[----:B------:R-:W-:Y:S01]  /*2150*/  IMAD.IADD R49, R11, 0x1, R21 ;  /* 0x000000010b317824 */ /* 0x000fe200078e0215 */
[--C-:B--2---:R-:W-:Y:S02]  /*2160*/  IADD3 R64, R3, R8, R14.reuse ;  /* 0x0000000803407210 */ /* 0x104fe40007ffe00e */
[----:B------:R-:W-:Y:S02]  /*2170*/  IADD3 R63, R9, R10, R14 ;  /* 0x0000000a093f7210 */ /* 0x000fe40007ffe00e */
[----:B------:R-:W-:Y:S02]  /*2180*/  SHF.R.U32.HI R14, RZ, 0x7, R30 ;  /* 0x00000007ff0e7819 */ /* 0x000fe4000001161e */
[----:B------:R-:W-:-:S03]  /*2190*/  LOP3.LUT R3, R65, 0xfffffff0, RZ, 0xc0, !PT ;  /* 0xfffffff041037812 */ /* 0x000fc600078ec0ff */
[----:B------:R-:W-:-:S07]  /*21a0*/  VIADD R56, R14, 0x8 ;  /* 0x000000080e387836 */ /* 0x000fce0000000000 */
.L_x_2231:
        /* <DEDUP_REMOVED lines=47> */
[----:B------:R-:W-:Y:S02]  /*24a0*/  IMAD.IADD R5, R5, 0x1, R7 ;  /* 0x0000000105057824 */ /* 0x000fe400078e0207 */
[C---:B------:R-:W-:Y:S01]  /*24b0*/  IMAD R7, R79.reuse, UR5, R6 ;  /* 0x000000054f077c24 */ /* 0x040fe2000f8e0206 */
[----:B------:R-:W-:Y:S01]  /*24c0*/  SHF.R.S32.HI R6, RZ, 0x1f, R2 ;  /* 0x0000001fff067819 */ /* 0x000fe20000011402 */
[----:B------:R-:W-:Y:S01]  /*24d0*/  IMAD.WIDE.U32 R4, R79, UR4, R4 ;  /* 0x000000044f047c25 */ /* 0x000fe2000f8e0004 */
[----:B------:R-:W-:-:S03]  /*24e0*/  ULDC.64 UR4, c[0x0][0x308] ;  /* 0x0000c20000047ab9 */ /* 0x000fc60000000a00 */
[----:B------:R-:W-:Y:S02]  /*24f0*/  IMAD.IADD R5, R5, 0x1, R7 ;  /* 0x0000000105057824 */ /* 0x000fe400078e0207 */
[----:B------:R-:W-:Y:S02]  /*2500*/  IMAD R7, R58, UR4, RZ ;  /* 0x000000043a077c24 */ /* 0x000fe4000f8e02ff */
[----:B------:R-:W-:-:S04]  /*2510*/  IMAD.WIDE.U32 R4, R154, UR4, R4 ;  /* 0x000000049a047c25 */ /* 0x000fc8000f8e0004 */
[----:B------:R-:W-:Y:S01]  /*2520*/  IMAD R7, R154, UR5, R7 ;  /* 0x000000059a077c24 */ /* 0x000fe2000f8e0207 */
[----:B------:R-:W-:Y:S01]  /*2530*/  ULDC.64 UR4, c[0x0][0x2e8] ;  /* 0x0000ba0000047ab9 */ /* 0x000fe20000000a00 */
[----:B------:R-:W-:Y:S01]  /*2540*/  IMAD R15, R6, R59, R10 ;  /* 0x0000003b060f7224 */ /* 0x000fe200078e020a */
[----:B------:R-:W-:Y:S01]  /*2550*/  IADD3 R83, P5, R4, UR4, RZ ;  /* 0x0000000404537c10 */ /* 0x000fe2000ffbe0ff */
[----:B------:R-:W-:Y:S02]  /*2560*/  IMAD R71, R12, -0x80, R40 ;  /* 0xffffff800c477824 */ /* 0x000fe400078e0228 */
[----:B------:R-:W-:Y:S01]  /*2570*/  IMAD R9, R6, R61, R8 ;  /* 0x0000003d06097224 */ /* 0x000fe200078e0208 */
[----:B------:R-:W-:Y:S01]  /*2580*/  IADD3.X R82, R5, UR5, R7, P5, !PT ;  /* 0x0000000505527c10 */ /* 0x000fe2000affe407 */
        /* <DEDUP_REMOVED lines=19> */
[----:B------:R-:W2:Y:S01]  /*26c0*/  LDL.64 R72, [R1] ;  /* 0x0000000001487983 */ /* 0x000ea20000100a00 */
        /* <DEDUP_REMOVED lines=23> */
.L_x_2193:
[----:B------:R-:W-:Y:S05]  /*2840*/  BSYNC B1 ;  /* 0x0000000000017941 */ /* 0x000fea0003800000 */
.L_x_2192:
        /* <DEDUP_REMOVED lines=10> */
.L_x_2194:
[----:B------:R-:W2:Y:S01]  /*28f0*/  LDL R4, [R1+0x8] ;  /* 0x0000080001047983 */ /* 0x000ea20000100800 */
[----:B------:R-:W-:Y:S01]  /*2900*/  IMAD R69, R19, 0x8, R18 ;  /* 0x0000000813457824 */ /* 0x000fe200078e0212 */
[----:B------:R-:W-:Y:S01]  /*2910*/  BSSY B1, `(.L_x_2195) ;  /* 0x0000004000017945 */ /* 0x000fe20003800000 */
[----:B--2---:R-:W-:-:S04]  /*2920*/  SHF.L.U32 R80, R4, 0x1f, RZ ;  /* 0x0000001f04507819 */ /* 0x004fc800000006ff */
[----:B------:R-:W1:Y:S02]  /*2930*/  SYNCS.PHASECHK.TRANS64.TRYWAIT P6, [R69+URZ+0x19c90], R80 ;  /* 0x019c9050450075a7 */ /* 0x000e6400080c017f */
[----:B-1----:R-:W-:Y:S05]  /*2940*/  @!P6 BRA `(.L_x_2196) ;  /* 0x0000019400f8e947 */ /* 0x002fea0003800000 */
.L_x_2458:
[----:B------:R-:W-:Y:S05]  /*2950*/  BSYNC B1 ;  /* 0x0000000000017941 */ /* 0x000fea0003800000 */
.L_x_2195:
[----:B------:R-:W-:-:S03]  /*2960*/  UMOV UR4, 0xffffffff ;  /* 0xffffffff00047882 */ /* 0x000fc60000000000 */
[----:B------:R-:W-:Y:S05]  /*2970*/  BRA.DIV UR4, `(.L_x_2197) ;  /* 0x0000019a04007947 */ /* 0x000fea000b800000 */
[----:B------:R2:W3:Y:S04]  /*2980*/  SHFL.IDX PT, R39, R82, RZ, 0x1e1f ;  /* 0x001e1fff52277589 */ /* 0x0004e800000e0000 */
[----:B------:R2:W4:Y:S02]  /*2990*/  SHFL.IDX PT, R14, R83, RZ, 0x1e1f ;  /* 0x001e1fff530e7589 */ /* 0x00052400000e0000 */
.L_x_2462:
[----:B------:R-:W-:Y:S05]  /*29a0*/  @P5 BRA `(.L_x_2198) ;  /* 0x0000003800ec5947 */ /* 0x000fea0003800000 */
[----:B------:R-:W-:Y:S01]  /*29b0*/  ISETP.NE.AND P5, PT, R54, RZ, PT ;  /* 0x000000ff3600720c */ /* 0x000fe20003fa5270 */
[----:B------:R-:W-:-:S12]  /*29c0*/  BSSY B1, `(.L_x_2199) ;  /* 0x0000072000017945 */ /* 0x000fd80003800000 */
[----:B------:R-:W-:Y:S05]  /*29d0*/  @!P5 BRA `(.L_x_2200) ;  /* 0x0000000400c0d947 */ /* 0x000fea0003800000 */
[----:B0-----:R-:W5:Y:S01]  /*29e0*/  LDL.64 R12, [R1] ;  /* 0x00000000010c7983 */ /* 0x001f620000100a00 */
        /* <DEDUP_REMOVED lines=68> */
[----:B------:R-:W-:Y:S01]  /*2e30*/  HADD2.F32 R89, -RZ, R87.H1_H1 ;  /* 0x30000057ff597230 */ /* 0x000fe20000004100 */
[----:B------:R-:W-:Y:S02]  /*2e40*/  F2FP.F16.E4M3.UNPACK_B R37, R6.H1 ;  /* 0x00000006ff25723e */ /* 0x000fe400030006ff */
        /* <DEDUP_REMOVED lines=12> */
[----:B------:R-:W-:Y:S01]  /*2f10*/  FMUL.FTZ R88, R37, R88 ;  /* 0x0000005825587220 */ /* 0x000fe20000410000 */
        /* <DEDUP_REMOVED lines=10> */
[--C-:B------:R-:W-:Y:S01]  /*2fc0*/  HADD2.F32 R7, -RZ, R6.reuse.H0_H0 ;  /* 0x20000006ff077230 */ /* 0x100fe20000004100 */
[----:B------:R-:W-:Y:S01]  /*2fd0*/  F2FP.SATFINITE.E4M3.F32.PACK_AB_MERGE_C R4, R34, R15, R36 ;  /* 0x0000000f2204723e */ /* 0x000fe20004807024 */
[----:B------:R-:W-:-:S02]  /*2fe0*/  HADD2.F32 R6, -RZ, R6.H1_H1 ;  /* 0x30000006ff067230 */ /* 0x000fc40000004100 */
[-C--:B------:R-:W-:Y:S01]  /*2ff0*/  FMUL.FTZ R88, R37, R82.reuse ;  /* 0x0000005225587220 */ /* 0x080fe20000410000 */
[----:B------:R-:W-:Y:S02]  /*3000*/  HADD2.F32 R86, -RZ, R86.H0_H0 ;  /* 0x20000056ff567230 */ /* 0x000fe40000004100 */
[----:B------:R-:W-:Y:S01]  /*3010*/  FMUL.FTZ R92, R13, R82 ;  /* 0x000000520d5c7220 */ /* 0x000fe20000410000 */
[----:B------:R-:W-:Y:S02]  /*3020*/  HADD2.F32 R84, -RZ, R84.H0_H0 ;  /* 0x20000054ff547230 */ /* 0x000fe40000004100 */
[----:B------:R-:W-:Y:S02]  /*3030*/  HADD2.F32 R83, -RZ, R83.H0_H0 ;  /* 0x20000053ff537230 */ /* 0x000fe40000004100 */
[CC--:B------:R-:W-:Y:S01]  /*3040*/  FMUL.FTZ R82, R6.reuse, R86.reuse ;  /* 0x0000005606527220 */ /* 0x0c0fe20000410000 */
[----:B------:R-:W-:Y:S01]  /*3050*/  FMUL.FTZ R75, R7, R86 ;  /* 0x00000056074b7220 */ /* 0x000fe20000410000 */
[-C--:B------:R-:W-:Y:S01]  /*3060*/  FFMA.FTZ R88, R13, R84.reuse, -R88 ;  /* 0x000000540d587223 */ /* 0x080fe20000010858 */
[----:B------:R-:W-:Y:S01]  /*3070*/  FFMA.FTZ R37, R37, R84, R92 ;  /* 0x0000005425257223 */ /* 0x000fe2000001005c */
[-C--:B------:R-:W-:Y:S01]  /*3080*/  FFMA.FTZ R82, R7, R83.reuse, -R82 ;  /* 0x0000005307527223 */ /* 0x080fe20000010852 */
[----:B------:R-:W-:-:S03]  /*3090*/  FFMA.FTZ R75, R6, R83, R75 ;  /* 0x00000053064b7223 */ /* 0x000fc6000001004b */
[----:B------:R-:W-:Y:S02]  /*30a0*/  F2FP.SATFINITE.E4M3.F32.PACK_AB_MERGE_C R7, R37, R88, R12 ;  /* 0x000000582507723e */ /* 0x000fe4000480700c */
[----:B------:R-:W-:-:S07]  /*30b0*/  F2FP.SATFINITE.E4M3.F32.PACK_AB_MERGE_C R6, R75, R82, R85 ;  /* 0x000000524b06723e */ /* 0x000fce0004807055 */
.L_x_2202:
[----:B------:R-:W-:Y:S05]  /*30c0*/  BSYNC B2 ;  /* 0x0000000000027941 */ /* 0x000fea0003800000 */
.L_x_2201:
[----:B------:R0:W-:Y:S02]  /*30d0*/  ST.E.128 desc[UR42][R10.64], R4 ;  /* 0x000000040a007985 */ /* 0x0001e4000c101d2a */
.L_x_2200:
[----:B------:R-:W-:Y:S05]  /*30e0*/  BSYNC B1 ;  /* 0x0000000000017941 */ /* 0x000fea0003800000 */
.L_x_2199:
        /* <DEDUP_REMOVED lines=21> */
[----:B------:R-:W-:-:S02]  /*3240*/  LOP3.LUT R12, R12, 0xff00, R13, 0xf8, !PT ;  /* 0x0000ff000c0c7812 */ /* 0x000fc400078ef80d */
[----:B------:R-:W-:Y:S01]  /*3250*/  SHF.L.U32 R13, R32, 0x10, RZ ;  /* 0x00000010200d7819 */ /* 0x000fe200000006ff */
[----:B------:R-:W-:Y:S01]  /*3260*/  IMAD.U32 R33, R33, 0x10000, RZ ;  /* 0x0001000021217824 */ /* 0x000fe200078e00ff */
[----:B------:R-:W-:Y:S02]  /*3270*/  LOP3.LUT R30, R30, 0xff00, R31, 0xf8, !PT ;  /* 0x0000ff001e1e7812 */ /* 0x000fe400078ef81f */
        /* <DEDUP_REMOVED lines=90> */
.L_x_2206:
[----:B------:R-:W-:Y:S05]  /*3820*/  BSYNC B2 ;  /* 0x0000000000027941 */ /* 0x000fea0003800000 */
.L_x_2205:
[----:B--2---:R0:W-:Y:S02]  /*3830*/  ST.E.128 desc[UR42][R10.64], R4 ;  /* 0x000000040a007985 */ /* 0x0041e4000c101d2a */
.L_x_2204:
[----:B------:R-:W-:Y:S05]  /*3840*/  BSYNC B1 ;  /* 0x0000000000017941 */ /* 0x000fea0003800000 */
.L_x_2203:
        /* <DEDUP_REMOVED lines=9> */
[----:B------:R-:W-:Y:S01]  /*38e0*/  SHF.R.U32.HI R14, RZ, 0x8, R29 ;  /* 0x00000008ff0e7819 */ /* 0x000fe2000001161d */
[----:B------:R-:W-:Y:S01]  /*38f0*/  IMAD.MOV.U32 R8, RZ, RZ, R4 ;  /* 0x000000ffff087224 */ /* 0x000fe200078e0004 */
[--C-:B------:R-:W-:Y:S02]  /*3900*/  SHF.R.U32.HI R12, RZ, 0x8, R9.reuse ;  /* 0x00000008ff0c7819 */ /* 0x100fe40000011609 */
[----:B------:R-:W-:Y:S01]  /*3910*/  SHF.R.U32.HI R30, RZ, 0x10, R9 ;  /* 0x00000010ff1e7819 */ /* 0x000fe20000011609 */
[----:B------:R-:W-:Y:S01]  /*3920*/  IMAD.SHL.U32 R14, R14, 0x100, RZ ;  /* 0x000001000e0e7824 */ /* 0x000fe200078e00ff */
[----:B------:R-:W-:Y:S01]  /*3930*/  LOP3.LUT R13, R9, 0xff0000ff, RZ, 0xc0, !PT ;  /* 0xff0000ff090d7812 */ /* 0x000fe200078ec0ff */
[----:B------:R-:W-:Y:S01]  /*3940*/  IMAD.SHL.U32 R12, R12, 0x100, RZ ;  /* 0x000001000c0c7824 */ /* 0x000fe200078e00ff */
[----:B------:R-:W-:Y:S01]  /*3950*/  SHF.R.U32.HI R28, RZ, 0x10, R29 ;  /* 0x00000010ff1c7819 */ /* 0x000fe2000001161d */
[----:B------:R-:W-:Y:S01]  /*3960*/  IMAD.MOV.U32 R9, RZ, RZ, R5 ;  /* 0x000000ffff097224 */ /* 0x000fe200078e0005 */
[----:B------:R-:W-:Y:S01]  /*3970*/  LOP3.LUT R15, R29, 0xff0000ff, RZ, 0xc0, !PT ;  /* 0xff0000ff1d0f7812 */ /* 0x000fe200078ec0ff */
[----:B------:R-:W-:Y:S01]  /*3980*/  IMAD.U32 R5, R30, 0x10000, RZ ;  /* 0x000100001e057824 */ /* 0x000fe200078e00ff */
[----:B------:R-:W-:-:S02]  /*3990*/  LOP3.LUT R12, R13, 0xff00, R12, 0xf8, !PT ;  /* 0x0000ff000d0c7812 */ /* 0x000fc400078ef80c */
[----:B------:R-:W-:Y:S01]  /*39a0*/  LOP3.LUT R15, R15, 0xff00, R14, 0xf8, !PT ;  /* 0x0000ff000f0f7812 */ /* 0x000fe200078ef80e */
[----:B------:R-:W-:Y:S01]  /*39b0*/  IMAD.U32 R14, R28, 0x10000, RZ ;  /* 0x000100001c0e7824 */ /* 0x000fe200078e00ff */
[-C--:B------:R-:W-:Y:S02]  /*39c0*/  F2FP.F16.E4M3.UNPACK_B R4, R9.reuse ;  /* 0x00000009ff04723e */ /* 0x080fe400020006ff */
[----:B------:R-:W-:Y:S02]  /*39d0*/  F2FP.F16.E4M3.UNPACK_B R13, R72.H1 ;  /* 0x00000048ff0d723e */ /* 0x000fe400030006ff */
[----:B------:R-:W-:Y:S01]  /*39e0*/  LOP3.LUT R5, R12, 0xff0000, R5, 0xf8, !PT ;  /* 0x00ff00000c057812 */ /* 0x000fe200078ef805 */
[--C-:B------:R-:W-:Y:S01]  /*39f0*/  HADD2.F32 R12, -RZ, R4.reuse.H1_H1 ;  /* 0x30000004ff0c7230 */ /* 0x100fe20000004100 */
[----:B------:R-:W-:Y:S01]  /*3a00*/  LOP3.LUT R30, R15, 0xff0000, R14, 0xf8, !PT ;  /* 0x00ff00000f1e7812 */ /* 0x000fe200078ef80e */
[--C-:B------:R-:W-:Y:S01]  /*3a10*/  HADD2.F32 R31, -RZ, R13.reuse.H0_H0 ;  /* 0x2000000dff1f7230 */ /* 0x100fe20000004100 */
[----:B------:R-:W-:Y:S01]  /*3a20*/  F2FP.F16.E4M3.UNPACK_B R15, R38.H1 ;  /* 0x00000026ff0f723e */ /* 0x000fe200030006ff */
[----:B------:R-:W-:Y:S01]  /*3a30*/  HADD2.F32 R4, -RZ, R4.H0_H0 ;  /* 0x20000004ff047230 */ /* 0x000fe20000004100 */
[----:B------:R-:W-:Y:S01]  /*3a40*/  F2FP.F16.E4M3.UNPACK_B R9, R9.H1 ;  /* 0x00000009ff09723e */ /* 0x000fe200030006ff */
[----:B------:R-:W-:-:S02]  /*3a50*/  HADD2.F32 R28, -RZ, R13.H1_H1 ;  /* 0x3000000dff1c7230 */ /* 0x000fc40000004100 */
[-C--:B------:R-:W-:Y:S01]  /*3a60*/  FMUL.FTZ R33, R12, R31.reuse ;  /* 0x0000001f0c217220 */ /* 0x080fe20000410000 */
[----:B------:R-:W-:Y:S01]  /*3a70*/  HADD2.F32 R29, -RZ, R15.H0_H0 ;  /* 0x2000000fff1d7230 */ /* 0x000fe20000004100 */
[----:B------:R-:W-:Y:S01]  /*3a80*/  F2FP.F16.E4M3.UNPACK_B R72, R72 ;  /* 0x00000048ff48723e */ /* 0x000fe200020006ff */
[--C-:B------:R-:W-:Y:S01]  /*3a90*/  HADD2.F32 R14, -RZ, R9.reuse.H1_H1 ;  /* 0x30000009ff0e7230 */ /* 0x100fe20000004100 */
[----:B------:R-:W-:Y:S01]  /*3aa0*/  F2FP.F16.E4M3.UNPACK_B R38, R38 ;  /* 0x00000026ff26723e */ /* 0x000fe200020006ff */
[----:B------:R-:W-:Y:S02]  /*3ab0*/  HADD2.F32 R13, -RZ, R9.H0_H0 ;  /* 0x20000009ff0d7230 */ /* 0x000fe40000004100 */
[----:B------:R-:W-:Y:S01]  /*3ac0*/  FMUL.FTZ R9, R4, R31 ;  /* 0x0000001f04097220 */ /* 0x000fe20000410000 */
[----:B------:R-:W-:Y:S02]  /*3ad0*/  HADD2.F32 R15, -RZ, R15.H1_H1 ;  /* 0x3000000fff0f7230 */ /* 0x000fe40000004100 */
[----:B------:R-:W-:Y:S01]  /*3ae0*/  FMUL.FTZ R32, R14, R28 ;  /* 0x0000001c0e207220 */ /* 0x000fe20000410000 */
[-C--:B------:R-:W-:Y:S01]  /*3af0*/  FFMA.FTZ R4, R4, R29.reuse, -R33 ;  /* 0x0000001d04047223 */ /* 0x080fe20000010821 */
[----:B------:R-:W-:Y:S01]  /*3b00*/  FFMA.FTZ R9, R12, R29, R9 ;  /* 0x0000001d0c097223 */ /* 0x000fe20000010009 */
[----:B------:R-:W-:Y:S01]  /*3b10*/  F2FP.F16.E4M3.UNPACK_B R12, R8.H1 ;  /* 0x00000008ff0c723e */ /* 0x000fe200030006ff */
[C---:B------:R-:W-:Y:S01]  /*3b20*/  FMUL.FTZ R31, R13.reuse, R28 ;  /* 0x0000001c0d1f7220 */ /* 0x040fe20000410000 */
[----:B------:R-:W-:Y:S01]  /*3b30*/  F2FP.F16.E4M3.UNPACK_B R8, R8 ;  /* 0x00000008ff08723e */ /* 0x000fe200020006ff */
[----:B------:R-:W-:Y:S01]  /*3b40*/  FFMA.FTZ R32, R13, R15, -R32 ;  /* 0x0000000f0d207223 */ /* 0x000fe20000010820 */
[----:B------:R-:W-:-:S02]  /*3b50*/  HADD2.F32 R28, -RZ, R72.H1_H1 ;  /* 0x30000048ff1c7230 */ /* 0x000fc40000004100 */
[----:B------:R-:W-:Y:S01]  /*3b60*/  FFMA.FTZ R33, R14, R15, R31 ;  /* 0x0000000f0e217223 */ /* 0x000fe2000001001f */
[----:B------:R-:W-:Y:S02]  /*3b70*/  HADD2.F32 R72, -RZ, R72.H0_H0 ;  /* 0x20000048ff487230 */ /* 0x000fe40000004100 */
[--C-:B------:R-:W-:Y:S02]  /*3b80*/  HADD2.F32 R14, -RZ, R12.reuse.H0_H0 ;  /* 0x2000000cff0e7230 */ /* 0x100fe40000004100 */
[----:B------:R-:W-:Y:S01]  /*3b90*/  HADD2.F32 R15, -RZ, R12.H1_H1 ;  /* 0x3000000cff0f7230 */ /* 0x000fe20000004100 */
[----:B------:R-:W-:Y:S01]  /*3ba0*/  F2FP.SATFINITE.E4M3.F32.PACK_AB_MERGE_C R39, R33, R32, RZ ;  /* 0x000000202127723e */ /* 0x000fe200048070ff */
[--C-:B------:R-:W-:Y:S01]  /*3bb0*/  HADD2.F32 R13, -RZ, R8.reuse.H1_H1 ;  /* 0x30000008ff0d7230 */ /* 0x100fe20000004100 */
[----:B------:R-:W-:Y:S01]  /*3bc0*/  F2FP.F16.E4M3.UNPACK_B R32, R30.H1 ;  /* 0x0000001eff20723e */ /* 0x000fe200030006ff */
[----:B------:R-:W-:Y:S02]  /*3bd0*/  HADD2.F32 R12, -RZ, R8.H0_H0 ;  /* 0x20000008ff0c7230 */ /* 0x000fe40000004100 */
[----:B------:R-:W-:Y:S01]  /*3be0*/  FMUL.FTZ R31, R15, R28 ;  /* 0x0000001c0f1f7220 */ /* 0x000fe20000410000 */
[----:B------:R-:W-:-:S02]  /*3bf0*/  HADD2.F32 R8, -RZ, R38.H1_H1 ;  /* 0x30000026ff087230 */ /* 0x000fc40000004100 */
[CC--:B------:R-:W-:Y:S01]  /*3c00*/  FMUL.FTZ R29, R13.reuse, R72.reuse ;  /* 0x000000480d1d7220 */ /* 0x0c0fe20000410000 */
[----:B------:R-:W-:Y:S02]  /*3c10*/  HADD2.F32 R38, -RZ, R38.H0_H0 ;  /* 0x20000026ff267230 */ /* 0x000fe40000004100 */
[----:B------:R-:W-:Y:S01]  /*3c20*/  FMUL.FTZ R72, R12, R72 ;  /* 0x000000480c487220 */ /* 0x000fe20000410000 */
[C---:B------:R-:W-:Y:S01]  /*3c30*/  FMUL.FTZ R28, R14.reuse, R28 ;  /* 0x0000001c0e1c7220 */ /* 0x040fe20000410000 */
[----:B------:R-:W-:Y:S01]  /*3c40*/  FFMA.FTZ R31, R14, R8, -R31 ;  /* 0x000000080e1f7223 */ /* 0x000fe2000001081f */
[--C-:B------:R-:W-:Y:S02]  /*3c50*/  HADD2.F32 R34, -RZ, R32.reuse.H1_H1 ;  /* 0x30000020ff227230 */ /* 0x100fe40000004100 */
[----:B------:R-:W-:Y:S01]  /*3c60*/  FFMA.FTZ R35, R13, R38, R72 ;  /* 0x000000260d237223 */ /* 0x000fe20000010048 */
[----:B------:R-:W-:Y:S01]  /*3c70*/  FFMA.FTZ R28, R15, R8, R28 ;  /* 0x000000080f1c7223 */ /* 0x000fe2000001001c */
[----:B------:R-:W-:Y:S01]  /*3c80*/  F2FP.F16.E4M3.UNPACK_B R13, R7.H1 ;  /* 0x00000007ff0d723e */ /* 0x000fe200030006ff */
[----:B------:R-:W-:Y:S01]  /*3c90*/  FFMA.FTZ R8, R12, R38, -R29 ;  /* 0x000000260c087223 */ /* 0x000fe2000001081d */
[----:B------:R-:W-:Y:S01]  /*3ca0*/  F2FP.F16.E4M3.UNPACK_B R29, R5.H1 ;  /* 0x00000005ff1d723e */ /* 0x000fe200030006ff */
[----:B------:R-:W-:Y:S01]  /*3cb0*/  HADD2.F32 R32, -RZ, R32.H0_H0 ;  /* 0x20000020ff207230 */ /* 0x000fe20000004100 */
[----:B------:R-:W-:Y:S01]  /*3cc0*/  F2FP.SATFINITE.E4M3.F32.PACK_AB_MERGE_C R38, R28, R31, RZ ;  /* 0x0000001f1c26723e */ /* 0x000fe200048070ff */
        /* <DEDUP_REMOVED lines=20> */
[----:B------:R-:W-:-:S02]  /*3e10*/  HADD2.F32 R12, -RZ, R7.H0_H0 ;  /* 0x20000007ff0c7230 */ /* 0x000fc40000004100 */
[--C-:B------:R-:W-:Y:S01]  /*3e20*/  HADD2.F32 R5, -RZ, R6.reuse.H0_H0 ;  /* 0x20000006ff057230 */ /* 0x100fe20000004100 */
[----:B------:R-:W-:Y:S01]  /*3e30*/  F2FP.SATFINITE.E4M3.F32.PACK_AB_MERGE_C R15, R15, R34, RZ ;  /* 0x000000220f0f723e */ /* 0x000fe200048070ff */
[----:B------:R-:W-:Y:S01]  /*3e40*/  HADD2.F32 R7, -RZ, R7.H1_H1 ;  /* 0x30000007ff077230 */ /* 0x000fe20000004100 */
[----:B------:R-:W-:Y:S01]  /*3e50*/  F2FP.SATFINITE.E4M3.F32.PACK_AB_MERGE_C R30, R30, R37, RZ ;  /* 0x000000251e1e723e */ /* 0x000fe200048070ff */
[----:B------:R-:W-:Y:S02]  /*3e60*/  HADD2.F32 R6, -RZ, R6.H1_H1 ;  /* 0x30000006ff067230 */ /* 0x000fe40000004100 */
[----:B------:R-:W-:Y:S02]  /*3e70*/  HADD2.F32 R31, -RZ, R31.H0_H0 ;  /* 0x2000001fff1f7230 */ /* 0x000fe40000004100 */
[-C--:B------:R-:W-:Y:S01]  /*3e80*/  FMUL.FTZ R13, R7, R32.reuse ;  /* 0x00000020070d7220 */ /* 0x080fe20000410000 */
[----:B------:R-:W-:Y:S02]  /*3e90*/  HADD2.F32 R29, -RZ, R29.H0_H0 ;  /* 0x2000001dff1d7230 */ /* 0x000fe40000004100 */
[----:B------:R-:W-:Y:S01]  /*3ea0*/  FMUL.FTZ R32, R12, R32 ;  /* 0x000000200c207220 */ /* 0x000fe20000410000 */
[----:B------:R-:W-:-:S02]  /*3eb0*/  HADD2.F32 R28, -RZ, R28.H0_H0 ;  /* 0x2000001cff1c7230 */ /* 0x000fc40000004100 */
[-C--:B------:R-:W-:Y:S01]  /*3ec0*/  FMUL.FTZ R14, R6, R31.reuse ;  /* 0x0000001f060e7220 */ /* 0x080fe20000410000 */
[----:B------:R-:W-:Y:S01]  /*3ed0*/  FMUL.FTZ R31, R5, R31 ;  /* 0x0000001f051f7220 */ /* 0x000fe20000410000 */
[-C--:B------:R-:W-:Y:S01]  /*3ee0*/  FFMA.FTZ R13, R12, R29.reuse, -R13 ;  /* 0x0000001d0c0d7223 */ /* 0x080fe2000001080d */
[----:B------:R-:W-:Y:S01]  /*3ef0*/  FFMA.FTZ R32, R7, R29, R32 ;  /* 0x0000001d07207223 */ /* 0x000fe20000010020 */
[-C--:B------:R-:W-:Y:S01]  /*3f00*/  FFMA.FTZ R14, R5, R28.reuse, -R14 ;  /* 0x0000001c050e7223 */ /* 0x080fe2000001080e */
[----:B------:R-:W-:Y:S01]  /*3f10*/  FFMA.FTZ R31, R6, R28, R31 ;  /* 0x0000001c061f7223 */ /* 0x000fe2000001001f */
[----:B------:R-:W-:Y:S02]  /*3f20*/  F2FP.SATFINITE.E4M3.F32.PACK_AB_MERGE_C R5, R9, R4, R39 ;  /* 0x000000040905723e */ /* 0x000fe40004807027 */
[----:B------:R-:W-:Y:S02]  /*3f30*/  F2FP.SATFINITE.E4M3.F32.PACK_AB_MERGE_C R4, R35, R8, R38 ;  /* 0x000000082304723e */ /* 0x000fe40004807026 */
[----:B------:R-:W-:-:S02]  /*3f40*/  F2FP.SATFINITE.E4M3.F32.PACK_AB_MERGE_C R6, R31, R14, R30 ;  /* 0x0000000e1f06723e */ /* 0x000fc4000480701e */
[----:B------:R-:W-:-:S07]  /*3f50*/  F2FP.SATFINITE.E4M3.F32.PACK_AB_MERGE_C R7, R32, R13, R15 ;  /* 0x0000000d2007723e */ /* 0x000fce000480700f */
.L_x_2208:
[----:B------:R-:W-:Y:S05]  /*3f60*/  BSYNC B1 ;  /* 0x0000000000017941 */ /* 0x000fea0003800000 */
.L_x_2207:
[----:B------:R0:W-:Y:S01]  /*3f70*/  ST.E.128 desc[UR42][R10.64], R4 ;  /* 0x000000040a007985 */ /* 0x0001e2000c101d2a */
[----:B------:R-:W-:Y:S05]  /*3f80*/  BRA `(.L_x_2198) ;  /* 0x0000002400747947 */ /* 0x000fea0003800000 */
.L_x_2191:
        /* <DEDUP_REMOVED lines=31> */
.L_x_2210:
[----:B------:R-:W-:Y:S05]  /*4180*/  BSYNC B1 ;  /* 0x0000000000017941 */ /* 0x000fea0003800000 */
.L_x_2209:
        /* <DEDUP_REMOVED lines=12> */
.L_x_2211:
[----:B------:R-:W2:Y:S01]  /*4250*/  LDL R8, [R1+0x8] ;  /* 0x0000080001087983 */ /* 0x000ea20000100800 */
[----:B------:R-:W-:Y:S01]  /*4260*/  IMAD R69, R19, 0x8, R18 ;  /* 0x0000000813457824 */ /* 0x000fe200078e0212 */
[----:B------:R-:W-:Y:S01]  /*4270*/  BSSY B1, `(.L_x_2212) ;  /* 0x0000004000017945 */ /* 0x000fe20003800000 */
[----:B--2---:R-:W-:-:S04]  /*4280*/  SHF.L.U32 R80, R8, 0x1f, RZ ;  /* 0x0000001f08507819 */ /* 0x004fc800000006ff */
[----:B------:R-:W1:Y:S02]  /*4290*/  SYNCS.PHASECHK.TRANS64.TRYWAIT P6, [R69+URZ+0x19c90], R80 ;  /* 0x019c9050450075a7 */ /* 0x000e6400080c017f */
[----:B-1----:R-:W-:Y:S05]  /*42a0*/  @!P6 BRA `(.L_x_2213) ;  /* 0x0000017c00fce947 */ /* 0x002fea0003800000 */
.L_x_2463:
[----:B------:R-:W-:Y:S05]  /*42b0*/  BSYNC B1 ;  /* 0x0000000000017941 */ /* 0x000fea0003800000 */
.L_x_2212:
[----:B------:R-:W-:-:S03]  /*42c0*/  UMOV UR4, 0xffffffff ;  /* 0xffffffff00047882 */ /* 0x000fc60000000000 */
[----:B------:R-:W-:Y:S05]  /*42d0*/  BRA.DIV UR4, `(.L_x_2214) ;  /* 0x0000018204047947 */ /* 0x000fea000b800000 */
[----:B------:R-:W2:Y:S04]  /*42e0*/  SHFL.IDX PT, R82, R82, RZ, 0x1e1f ;  /* 0x001e1fff52527589 */ /* 0x000ea800000e0000 */
[----:B------:R-:W3:Y:S02]  /*42f0*/  SHFL.IDX PT, R83, R83, RZ, 0x1e1f ;  /* 0x001e1fff53537589 */ /* 0x000ee400000e0000 */
.L_x_2467:
        /* <DEDUP_REMOVED lines=36> */
[----:B------:R-:W-:Y:S01]  /*4540*/  F2FP.F16.E4M3.UNPACK_B R104, R90.H1 ;  /* 0x0000005aff68723e */ /* 0x000fe200030006ff */
[----:B0-----:R-:W-:Y:S01]  /*4550*/  IMAD.MOV.U32 R101, RZ, RZ, R8 ;  /* 0x000000ffff657224 */ /* 0x001fe200078e0008 */
[--C-:B------:R-:W-:Y:S02]  /*4560*/  SHF.R.U32.HI R36, RZ, 0x10, R31.reuse ;  /* 0x00000010ff247819 */ /* 0x100fe4000001161f */
[----:B------:R-:W-:Y:S01]  /*4570*/  F2FP.F16.E4M3.UNPACK_B R102, R100.H1 ;  /* 0x00000064ff66723e */ /* 0x000fe200030006ff */
[----:B------:R-:W-:Y:S01]  /*4580*/  HADD2.F32 R105, -RZ, R104.H0_H0 ;  /* 0x20000068ff697230 */ /* 0x000fe20000004100 */
[----:B------:R-:W-:Y:S02]  /*4590*/  F2FP.F16.E4M3.UNPACK_B R98, R101.H1 ;  /* 0x00000065ff62723e */ /* 0x000fe400030006ff */
[----:B------:R-:W-:Y:S01]  /*45a0*/  SHF.R.U32.HI R38, RZ, 0x8, R31 ;  /* 0x00000008ff267819 */ /* 0x000fe2000001161f */
[----:B------:R-:W-:Y:S01]  /*45b0*/  HADD2.F32 R12, -RZ, R102.H0_H0 ;  /* 0x20000066ff0c7230 */ /* 0x000fe20000004100 */
[----:B------:R-:W-:Y:S01]  /*45c0*/  LOP3.LUT R94, R31, 0xff0000ff, RZ, 0xc0, !PT ;  /* 0xff0000ff1f5e7812 */ /* 0x000fe200078ec0ff */
[----:B------:R-:W-:Y:S01]  /*45d0*/  HADD2.F32 R8, -RZ, R98.H0_H0 ;  /* 0x20000062ff087230 */ /* 0x000fe20000004100 */
[--C-:B------:R-:W-:Y:S01]  /*45e0*/  SHF.R.U32.HI R31, RZ, 0x10, R37.reuse ;  /* 0x00000010ff1f7819 */ /* 0x100fe20000011625 */
[----:B------:R-:W-:Y:S01]  /*45f0*/  HADD2.F32 R102, -RZ, R102.H1_H1 ;  /* 0x30000066ff667230 */ /* 0x000fe20000004100 */
[----:B------:R-:W-:Y:S01]  /*4600*/  SHF.R.U32.HI R95, RZ, 0x8, R37 ;  /* 0x00000008ff5f7819 */ /* 0x000fe20000011625 */
[-C--:B------:R-:W-:Y:S01]  /*4610*/  FMUL.FTZ R107, R12, R105.reuse ;  /* 0x000000690c6b7220 */ /* 0x080fe20000410000 */
[----:B------:R-:W-:Y:S01]  /*4620*/  LOP3.LUT R97, R37, 0xff0000ff, RZ, 0xc0, !PT ;  /* 0xff0000ff25617812 */ /* 0x000fe200078ec0ff */
[----:B------:R-:W-:Y:S01]  /*4630*/  FMUL.FTZ R105, R8, R105 ;  /* 0x0000006908697220 */ /* 0x000fe20000410000 */
[--C-:B------:R-:W-:Y:S01]  /*4640*/  SHF.R.U32.HI R37, RZ, 0x10, R39.reuse ;  /* 0x00000010ff257819 */ /* 0x100fe20000011627 */
[----:B------:R-:W-:Y:S01]  /*4650*/  HADD2.F32 R98, -RZ, R98.H1_H1 ;  /* 0x30000062ff627230 */ /* 0x000fe20000004100 */
[----:B------:R-:W-:Y:S01]  /*4660*/  SHF.R.U32.HI R96, RZ, 0x8, R39 ;  /* 0x00000008ff607819 */ /* 0x000fe20000011627 */
[----:B------:R-:W-:Y:S01]  /*4670*/  IMAD.U32 R31, R31, 0x10000, RZ ;  /* 0x000100001f1f7824 */ /* 0x000fe200078e00ff */
[----:B------:R-:W-:-:S02]  /*4680*/  LOP3.LUT R99, R39, 0xff0000ff, RZ, 0xc0, !PT ;  /* 0xff0000ff27637812 */ /* 0x000fc400078ec0ff */
[-C--:B------:R-:W-:Y:S01]  /*4690*/  F2FP.F16.E4M3.UNPACK_B R39, R92.reuse.H1 ;  /* 0x0000005cff27723e */ /* 0x080fe200030006ff */
[----:B------:R-:W-:Y:S01]  /*46a0*/  IMAD.SHL.U32 R96, R96, 0x100, RZ ;  /* 0x0000010060607824 */ /* 0x000fe200078e00ff */
[----:B------:R-:W-:Y:S02]  /*46b0*/  F2FP.F16.E4M3.UNPACK_B R101, R101 ;  /* 0x00000065ff65723e */ /* 0x000fe400020006ff */
[----:B------:R-:W-:Y:S01]  /*46c0*/  F2FP.F16.E4M3.UNPACK_B R92, R92 ;  /* 0x0000005cff5c723e */ /* 0x000fe200020006ff */
[--C-:B------:R-:W-:Y:S01]  /*46d0*/  HADD2.F32 R103, -RZ, R39.reuse.H0_H0 ;  /* 0x20000027ff677230 */ /* 0x100fe20000004100 */
[-C--:B------:R-:W-:Y:S01]  /*46e0*/  F2FP.F16.E4M3.UNPACK_B R106, R89.reuse.H1 ;  /* 0x00000059ff6a723e */ /* 0x080fe200030006ff */
[----:B------:R-:W-:Y:S01]  /*46f0*/  HADD2.F32 R39, -RZ, R39.H1_H1 ;  /* 0x30000027ff277230 */ /* 0x000fe20000004100 */
[----:B------:R-:W-:Y:S02]  /*4700*/  F2FP.F16.E4M3.UNPACK_B R89, R89 ;  /* 0x00000059ff59723e */ /* 0x000fe400020006ff */
[-C--:B------:R-:W-:Y:S01]  /*4710*/  FFMA.FTZ R8, R8, R103.reuse, -R107 ;  /* 0x0000006708087223 */ /* 0x080fe2000001086b */
[----:B------:R-:W-:Y:S01]  /*4720*/  FFMA.FTZ R12, R12, R103, R105 ;  /* 0x000000670c0c7223 */ /* 0x000fe20000010069 */
[----:B------:R-:W-:Y:S01]  /*4730*/  HADD2.F32 R103, -RZ, R104.H1_H1 ;  /* 0x30000068ff677230 */ /* 0x000fe20000004100 */
[--C-:B------:R-:W-:Y:S01]  /*4740*/  SHF.R.U32.HI R28, RZ, 0x8, R29.reuse ;  /* 0x00000008ff1c7819 */ /* 0x100fe2000001161d */
[--C-:B------:R-:W-:Y:S01]  /*4750*/  HADD2.F32 R108, -RZ, R106.reuse.H0_H0 ;  /* 0x2000006aff6c7230 */ /* 0x100fe20000004100 */
[----:B------:R-:W-:Y:S01]  /*4760*/  SHF.R.U32.HI R30, RZ, 0x10, R29 ;  /* 0x00000010ff1e7819 */ /* 0x000fe2000001161d */
[----:B------:R-:W-:-:S02]  /*4770*/  HADD2.F32 R106, -RZ, R106.H1_H1 ;  /* 0x3000006aff6a7230 */ /* 0x000fc40000004100 */
[-C--:B------:R-:W-:Y:S01]  /*4780*/  FMUL.FTZ R105, R102, R103.reuse ;  /* 0x0000006766697220 */ /* 0x080fe20000410000 */
[----:B------:R-:W-:Y:S01]  /*4790*/  FMUL.FTZ R103, R98, R103 ;  /* 0x0000006762677220 */ /* 0x000fe20000410000 */
[----:B------:R-:W-:Y:S01]  /*47a0*/  IMAD.SHL.U32 R28, R28, 0x100, RZ ;  /* 0x000001001c1c7824 */ /* 0x000fe200078e00ff */
[----:B------:R-:W-:Y:S01]  /*47b0*/  LOP3.LUT R29, R29, 0xff0000ff, RZ, 0xc0, !PT ;  /* 0xff0000ff1d1d7812 */ /* 0x000fe200078ec0ff */
[-C--:B------:R-:W-:Y:S01]  /*47c0*/  FFMA.FTZ R98, R98, R39.reuse, -R105 ;  /* 0x0000002762627223 */ /* 0x080fe20000010869 */
[----:B------:R-:W-:Y:S01]  /*47d0*/  FFMA.FTZ R39, R102, R39, R103 ;  /* 0x0000002766277223 */ /* 0x000fe20000010067 */
[----:B------:R-:W-:Y:S01]  /*47e0*/  F2FP.F16.E4M3.UNPACK_B R103, R100 ;  /* 0x00000064ff67723e */ /* 0x000fe200020006ff */
[----:B------:R-:W-:Y:S01]  /*47f0*/  HADD2.F32 R105, -RZ, R92.H0_H0 ;  /* 0x2000005cff697230 */ /* 0x000fe20000004100 */
[----:B------:R-:W-:Y:S01]  /*4800*/  F2FP.F16.E4M3.UNPACK_B R102, R90 ;  /* 0x0000005aff66723e */ /* 0x000fe200020006ff */
[----:B------:R-:W-:Y:S01]  /*4810*/  HADD2.F32 R90, -RZ, R101.H0_H0 ;  /* 0x20000065ff5a7230 */ /* 0x000fe20000004100 */
[----:B------:R-:W-:Y:S01]  /*4820*/  LOP3.LUT R29, R29, 0xff00, R28, 0xf8, !PT ;  /* 0x0000ff001d1d7812 */ /* 0x000fe200078ef81c */
[--C-:B------:R-:W-:Y:S01]  /*4830*/  HADD2.F32 R100, -RZ, R103.reuse.H0_H0 ;  /* 0x20000067ff647230 */ /* 0x100fe20000004100 */
[----:B------:R-:W-:Y:S01]  /*4840*/  F2FP.SATFINITE.E4M3.F32.PACK_AB_MERGE_C R12, R39, R12, RZ ;  /* 0x0000000c270c723e */ /* 0x000fe200048070ff */
[----:B------:R-:W-:Y:S01]  /*4850*/  HADD2.F32 R104, -RZ, R102.H1_H1 ;  /* 0x30000066ff687230 */ /* 0x000fe20000004100 */
[----:B------:R-:W-:Y:S01]  /*4860*/  LOP3.LUT R99, R99, 0xff00, R96, 0xf8, !PT ;  /* 0x0000ff0063637812 */ /* 0x000fe200078ef860 */
[----:B------:R-:W-:-:S02]  /*4870*/  HADD2.F32 R103, -RZ, R103.H1_H1 ;  /* 0x30000067ff677230 */ /* 0x000fc40000004100 */
[----:B------:R-:W-:Y:S02]  /*4880*/  HADD2.F32 R101, -RZ, R101.H1_H1 ;  /* 0x30000065ff657230 */ /* 0x000fe40000004100 */
[----:B------:R-:W-:Y:S02]  /*4890*/  HADD2.F32 R107, -RZ, R102.H0_H0 ;  /* 0x20000066ff6b7230 */ /* 0x000fe40000004100 */
[----:B------:R-:W-:Y:S02]  /*48a0*/  HADD2.F32 R102, -RZ, R92.H1_H1 ;  /* 0x3000005cff667230 */ /* 0x000fe40000004100 */
[-C--:B------:R-:W-:Y:S01]  /*48b0*/  FMUL.FTZ R92, R103, R104.reuse ;  /* 0x00000068675c7220 */ /* 0x080fe20000410000 */
[C---:B------:R-:W-:Y:S01]  /*48c0*/  FMUL.FTZ R104, R101.reuse, R104 ;  /* 0x0000006865687220 */ /* 0x040fe20000410000 */
[-C--:B------:R-:W-:Y:S01]  /*48d0*/  FMUL.FTZ R109, R100, R107.reuse ;  /* 0x0000006b646d7220 */ /* 0x080fe20000410000 */
[C---:B------:R-:W-:Y:S01]  /*48e0*/  FMUL.FTZ R107, R90.reuse, R107 ;  /* 0x0000006b5a6b7220 */ /* 0x040fe20000410000 */
[-C--:B------:R-:W-:Y:S01]  /*48f0*/  FFMA.FTZ R92, R101, R102.reuse, -R92 ;  /* 0x00000066655c7223 */ /* 0x080fe2000001085c */
[----:B------:R-:W-:Y:S01]  /*4900*/  FFMA.FTZ R101, R103, R102, R104 ;  /* 0x0000006667657223 */ /* 0x000fe20000010068 */
[----:B------:R-:W-:Y:S01]  /*4910*/  F2FP.F16.E4M3.UNPACK_B R102, R91.H1 ;  /* 0x0000005bff66723e */ /* 0x000fe200030006ff */
[-C--:B------:R-:W-:Y:S01]  /*4920*/  FFMA.FTZ R90, R90, R105.reuse, -R109 ;  /* 0x000000695a5a7223 */ /* 0x080fe2000001086d */
[----:B------:R-:W-:Y:S01]  /*4930*/  F2FP.F16.E4M3.UNPACK_B R104, R14.H1 ;  /* 0x0000000eff68723e */ /* 0x000fe200030006ff */
[----:B------:R-:W-:Y:S01]  /*4940*/  FFMA.FTZ R100, R100, R105, R107 ;  /* 0x0000006964647223 */ /* 0x000fe2000001006b */
[----:B------:R-:W-:Y:S01]  /*4950*/  F2FP.F16.E4M3.UNPACK_B R103, R10.H1 ;  /* 0x0000000aff67723e */ /* 0x000fe200030006ff */
[----:B------:R-:W-:Y:S01]  /*4960*/  HADD2.F32 R110, -RZ, R102.H0_H0 ;  /* 0x20000066ff6e7230 */ /* 0x000fe20000004100 */
[----:B------:R-:W-:Y:S01]  /*4970*/  F2FP.F16.E4M3.UNPACK_B R91, R91 ;  /* 0x0000005bff5b723e */ /* 0x000fe200020006ff */
[----:B------:R-:W-:Y:S01]  /*4980*/  HADD2.F32 R105, -RZ, R104.H0_H0 ;  /* 0x20000068ff697230 */ /* 0x000fe20000004100 */
[----:B------:R-:W-:Y:S01]  /*4990*/  F2FP.F16.E4M3.UNPACK_B R14, R14 ;  /* 0x0000000eff0e723e */ /* 0x000fe200020006ff */
[----:B------:R-:W-:Y:S01]  /*49a0*/  HADD2.F32 R107, -RZ, R103.H0_H0 ;  /* 0x20000067ff6b7230 */ /* 0x000fe20000004100 */
[----:B------:R-:W-:Y:S01]  /*49b0*/  F2FP.F16.E4M3.UNPACK_B R10, R10 ;  /* 0x0000000aff0a723e */ /* 0x000fe200020006ff */
[----:B------:R-:W-:-:S02]  /*49c0*/  HADD2.F32 R102, -RZ, R102.H1_H1 ;  /* 0x30000066ff667230 */ /* 0x000fc40000004100 */
[-C--:B------:R-:W-:Y:S01]  /*49d0*/  FMUL.FTZ R109, R105, R110.reuse ;  /* 0x0000006e696d7220 */ /* 0x080fe20000410000 */
[----:B------:R-:W-:Y:S02]  /*49e0*/  HADD2.F32 R103, -RZ, R103.H1_H1 ;  /* 0x30000067ff677230 */ /* 0x000fe40000004100 */
[C---:B------:R-:W-:Y:S01]  /*49f0*/  FMUL.FTZ R110, R107.reuse, R110 ;  /* 0x0000006e6b6e7220 */ /* 0x040fe20000410000 */
[----:B------:R-:W-:Y:S02]  /*4a00*/  IMAD.U32 R30, R30, 0x10000, RZ ;  /* 0x000100001e1e7824 */ /* 0x000fe400078e00ff */
[----:B------:R-:W-:Y:S01]  /*4a10*/  FFMA.FTZ R109, R107, R108, -R109 ;  /* 0x0000006c6b6d7223 */ /* 0x000fe2000001086d */
[----:B------:R-:W-:Y:S01]  /*4a20*/  F2FP.SATFINITE.E4M3.F32.PACK_AB_MERGE_C R12, R101, R100, R12 ;  /* 0x00000064650c723e */ /* 0x000fe2000480700c */
[----:B------:R-:W-:Y:S01]  /*4a30*/  FFMA.FTZ R110, R105, R108, R110 ;  /* 0x0000006c696e7223 */ /* 0x000fe2000001006e */
[----:B------:R-:W-:Y:S01]  /*4a40*/  HADD2.F32 R105, -RZ, R104.H1_H1 ;  /* 0x30000068ff697230 */ /* 0x000fe20000004100 */
[----:B------:R-:W-:Y:S01]  /*4a50*/  LOP3.LUT R30, R29, 0xff0000, R30, 0xf8, !PT ;  /* 0x00ff00001d1e7812 */ /* 0x000fe200078ef81e */
[----:B------:R-:W-:-:S02]  /*4a60*/  HADD2.F32 R108, -RZ, R91.H0_H0 ;  /* 0x2000005bff6c7230 */ /* 0x000fc40000004100 */
[----:B------:R-:W-:Y:S02]  /*4a70*/  HADD2.F32 R91, -RZ, R91.H1_H1 ;  /* 0x3000005bff5b7230 */ /* 0x000fe40000004100 */
[-C--:B------:R-:W-:Y:S01]  /*4a80*/  FMUL.FTZ R104, R105, R102.reuse ;  /* 0x0000006669687220 */ /* 0x080fe20000410000 */
[C---:B------:R-:W-:Y:S01]  /*4a90*/  FMUL.FTZ R102, R103.reuse, R102 ;  /* 0x0000006667667220 */ /* 0x040fe20000410000 */
[--C-:B------:R-:W-:Y:S02]  /*4aa0*/  HADD2.F32 R29, -RZ, R14.reuse.H1_H1 ;  /* 0x3000000eff1d7230 */ /* 0x100fe40000004100 */
[-C--:B------:R-:W-:Y:S01]  /*4ab0*/  FFMA.FTZ R103, R103, R106.reuse, -R104 ;  /* 0x0000006a67677223 */ /* 0x080fe20000010868 */
[----:B------:R-:W-:Y:S01]  /*4ac0*/  FFMA.FTZ R102, R105, R106, R102 ;  /* 0x0000006a69667223 */ /* 0x000fe20000010066 */
[----:B------:R-:W-:Y:S02]  /*4ad0*/  HADD2.F32 R104, -RZ, R14.H0_H0 ;  /* 0x2000000eff687230 */ /* 0x000fe40000004100 */
[----:B------:R-:W-:Y:S01]  /*4ae0*/  HADD2.F32 R106, -RZ, R10.H0_H0 ;  /* 0x2000000aff6a7230 */ /* 0x000fe20000004100 */
[----:B------:R-:W-:Y:S01]  /*4af0*/  F2FP.SATFINITE.E4M3.F32.PACK_AB_MERGE_C R103, R103, R109, RZ ;  /* 0x0000006d6767723e */ /* 0x000fe200048070ff */
[----:B------:R-:W-:-:S02]  /*4b00*/  HADD2.F32 R105, -RZ, R89.H0_H0 ;  /* 0x20000059ff697230 */ /* 0x000fc40000004100 */
[-C--:B------:R-:W-:Y:S01]  /*4b10*/  FMUL.FTZ R107, R104, R108.reuse ;  /* 0x0000006c686b7220 */ /* 0x080fe20000410000 */
[----:B------:R-:W-:Y:S02]  /*4b20*/  HADD2.F32 R14, -RZ, R10.H1_H1 ;  /* 0x3000000aff0e7230 */ /* 0x000fe40000004100 */
[C---:B------:R-:W-:Y:S01]  /*4b30*/  FMUL.FTZ R108, R106.reuse, R108 ;  /* 0x0000006c6a6c7220 */ /* 0x040fe20000410000 */
[----:B------:R-:W-:Y:S02]  /*4b40*/  IMAD.U32 R10, R37, 0x10000, RZ ;  /* 0x00010000250a7824 */ /* 0x000fe400078e00ff */
[----:B------:R-:W-:Y:S01]  /*4b50*/  FFMA.FTZ R107, R106, R105, -R107 ;  /* 0x000000696a6b7223 */ /* 0x000fe2000001086b */
[----:B------:R-:W-:Y:S01]  /*4b60*/  FMUL.FTZ R37, R29, R91 ;  /* 0x0000005b1d257220 */ /* 0x000fe20000410000 */
[----:B------:R-:W-:Y:S01]  /*4b70*/  FFMA.FTZ R108, R104, R105, R108 ;  /* 0x00000069686c7223 */ /* 0x000fe2000001006c */
[----:B------:R-:W-:Y:S01]  /*4b80*/  IMAD.SHL.U32 R105, R38, 0x100, RZ ;  /* 0x0000010026697824 */ /* 0x000fe200078e00ff */
[----:B------:R-:W-:Y:S01]  /*4b90*/  LOP3.LUT R10, R99, 0xff0000, R10, 0xf8, !PT ;  /* 0x00ff0000630a7812 */ /* 0x000fe200078ef80a */
[----:B------:R-:W-:Y:S01]  /*4ba0*/  IMAD.SHL.U32 R38, R95, 0x100, RZ ;  /* 0x000001005f267824 */ /* 0x000fe200078e00ff */
[----:B------:R-:W-:Y:S01]  /*4bb0*/  F2FP.SATFINITE.E4M3.F32.PACK_AB_MERGE_C R102, R102, R110, RZ ;  /* 0x0000006e6666723e */ /* 0x000fe200048070ff */
[----:B------:R-:W-:Y:S01]  /*4bc0*/  IMAD.U32 R95, R36, 0x10000, RZ ;  /* 0x00010000245f7824 */ /* 0x000fe200078e00ff */
[----:B------:R-:W-:Y:S01]  /*4bd0*/  LOP3.LUT R28, R94, 0xff00, R105, 0xf8, !PT ;  /* 0x0000ff005e1c7812 */ /* 0x000fe200078ef869 */
[----:B------:R-:W-:Y:S01]  /*4be0*/  FMUL.FTZ R36, R14, R91 ;  /* 0x0000005b0e247220 */ /* 0x000fe20000410000 */
[----:B------:R-:W-:-:S02]  /*4bf0*/  LOP3.LUT R38, R97, 0xff00, R38, 0xf8, !PT ;  /* 0x0000ff0061267812 */ /* 0x000fc400078ef826 */
[----:B------:R-:W-:Y:S02]  /*4c00*/  LOP3.LUT R28, R28, 0xff0000, R95, 0xf8, !PT ;  /* 0x00ff00001c1c7812 */ /* 0x000fe400078ef85f */
[----:B------:R-:W-:Y:S01]  /*4c10*/  LOP3.LUT R38, R38, 0xff0000, R31, 0xf8, !PT ;  /* 0x00ff000026267812 */ /* 0x000fe200078ef81f */
[----:B------:R-:W-:Y:S01]  /*4c20*/  HADD2.F32 R31, -RZ, R89.H1_H1 ;  /* 0x30000059ff1f7230 */ /* 0x000fe20000004100 */
[----:B------:R-:W-:Y:S02]  /*4c30*/  F2FP.SATFINITE.E4M3.F32.PACK_AB_MERGE_C R95, R98, R8, RZ ;  /* 0x00000008625f723e */ /* 0x000fe400048070ff */
[----:B------:R-:W-:Y:S02]  /*4c40*/  F2FP.F16.E4M3.UNPACK_B R89, R13 ;  /* 0x0000000dff59723e */ /* 0x000fe400020006ff */
[-C--:B------:R-:W-:Y:S01]  /*4c50*/  FFMA.FTZ R14, R14, R31.reuse, -R37 ;  /* 0x0000001f0e0e7223 */ /* 0x080fe20000010825 */
[----:B------:R-:W-:Y:S01]  /*4c60*/  F2FP.F16.E4M3.UNPACK_B R37, R38 ;  /* 0x00000026ff25723e */ /* 0x000fe200020006ff */
[----:B------:R-:W-:Y:S01]  /*4c70*/  FFMA.FTZ R29, R29, R31, R36 ;  /* 0x0000001f1d1d7223 */ /* 0x000fe20000010024 */
[----:B------:R-:W-:Y:S01]  /*4c80*/  F2FP.F16.E4M3.UNPACK_B R91, R9 ;  /* 0x00000009ff5b723e */ /* 0x000fe200020006ff */
[----:B------:R-:W-:Y:S01]  /*4c90*/  HADD2.F32 R31, -RZ, R89.H0_H0 ;  /* 0x20000059ff1f7230 */ /* 0x000fe20000004100 */
[----:B------:R-:W-:Y:S01]  /*4ca0*/  F2FP.SATFINITE.E4M3.F32.PACK_AB_MERGE_C R8, R92, R90, R95 ;  /* 0x0000005a5c08723e */ /* 0x000fe2000480705f */
[----:B------:R-:W-:Y:S01]  /*4cb0*/  HADD2.F32 R92, -RZ, R37.H0_H0 ;  /* 0x20000025ff5c7230 */ /* 0x000fe20000004100 */
[----:B------:R-:W-:Y:S01]  /*4cc0*/  F2FP.F16.E4M3.UNPACK_B R90, R30 ;  /* 0x0000001eff5a723e */ /* 0x000fe200020006ff */
[--C-:B------:R-:W-:Y:S01]  /*4cd0*/  HADD2.F32 R36, -RZ, R91.reuse.H0_H0 ;  /* 0x2000005bff247230 */ /* 0x100fe20000004100 */
[----:B------:R-:W-:Y:S01]  /*4ce0*/  F2FP.F16.E4M3.UNPACK_B R94, R38.H1 ;  /* 0x00000026ff5e723e */ /* 0x000fe200030006ff */
[----:B------:R-:W-:-:S02]  /*4cf0*/  HADD2.F32 R91, -RZ, R91.H1_H1 ;  /* 0x3000005bff5b7230 */ /* 0x000fc40000004100 */
[CC--:B------:R-:W-:Y:S01]  /*4d00*/  FMUL.FTZ R95, R31.reuse, R92.reuse ;  /* 0x0000005c1f5f7220 */ /* 0x0c0fe20000410000 */
[--C-:B------:R-:W-:Y:S02]  /*4d10*/  HADD2.F32 R39, -RZ, R90.reuse.H0_H0 ;  /* 0x2000005aff277230 */ /* 0x100fe40000004100 */
[----:B------:R-:W-:Y:S01]  /*4d20*/  FMUL.FTZ R92, R36, R92 ;  /* 0x0000005c245c7220 */ /* 0x000fe20000410000 */
[----:B------:R-:W-:Y:S01]  /*4d30*/  HADD2.F32 R90, -RZ, R90.H1_H1 ;  /* 0x3000005aff5a7230 */ /* 0x000fe20000004100 */
[----:B------:R-:W-:Y:S01]  /*4d40*/  F2FP.F16.E4M3.UNPACK_B R38, R30.H1 ;  /* 0x0000001eff26723e */ /* 0x000fe200030006ff */
[----:B------:R-:W-:Y:S02]  /*4d50*/  HADD2.F32 R96, -RZ, R94.H0_H0 ;  /* 0x2000005eff607230 */ /* 0x000fe40000004100 */
[----:B------:R-:W-:Y:S01]  /*4d60*/  FFMA.FTZ R31, R31, R39, R92 ;  /* 0x000000271f1f7223 */ /* 0x000fe2000001005c */
[----:B------:R-:W-:Y:S01]  /*4d70*/  HADD2.F32 R92, -RZ, R89.H1_H1 ;  /* 0x30000059ff5c7230 */ /* 0x000fe20000004100 */
[----:B------:R-:W-:Y:S01]  /*4d80*/  F2FP.F16.E4M3.UNPACK_B R89, R13.H1 ;  /* 0x0000000dff59723e */ /* 0x000fe200030006ff */
[----:B------:R-:W-:-:S02]  /*4d90*/  HADD2.F32 R13, -RZ, R37.H1_H1 ;  /* 0x30000025ff0d7230 */ /* 0x000fc40000004100 */
[----:B------:R-:W-:Y:S01]  /*4da0*/  FFMA.FTZ R36, R36, R39, -R95 ;  /* 0x0000002724247223 */ /* 0x000fe2000001085f */
[----:B------:R-:W-:Y:S01]  /*4db0*/  F2FP.F16.E4M3.UNPACK_B R39, R9.H1 ;  /* 0x00000009ff27723e */ /* 0x000fe200030006ff */
[----:B------:R-:W-:Y:S01]  /*4dc0*/  HADD2.F32 R94, -RZ, R94.H1_H1 ;  /* 0x3000005eff5e7230 */ /* 0x000fe20000004100 */
[----:B------:R-:W-:Y:S01]  /*4dd0*/  F2FP.F16.E4M3.UNPACK_B R97, R10.H1 ;  /* 0x0000000aff61723e */ /* 0x000fe200030006ff */
[CC--:B------:R-:W-:Y:S01]  /*4de0*/  FMUL.FTZ R9, R91.reuse, R13.reuse ;  /* 0x0000000d5b097220 */ /* 0x0c0fe20000410000 */
[----:B------:R-:W-:Y:S01]  /*4df0*/  FMUL.FTZ R98, R92, R13 ;  /* 0x0000000d5c627220 */ /* 0x000fe20000410000 */
[----:B------:R-:W-:Y:S01]  /*4e00*/  HADD2.F32 R37, -RZ, R89.H0_H0 ;  /* 0x20000059ff257230 */ /* 0x000fe20000004100 */
[----:B------:R-:W-:Y:S01]  /*4e10*/  F2FP.SATFINITE.E4M3.F32.PACK_AB_MERGE_C R14, R14, R107, R103 ;  /* 0x0000006b0e0e723e */ /* 0x000fe20004807067 */
[-C--:B------:R-:W-:Y:S01]  /*4e20*/  FFMA.FTZ R30, R92, R90.reuse, R9 ;  /* 0x0000005a5c1e7223 */ /* 0x080fe20000010009 */
[----:B------:R-:W-:Y:S02]  /*4e30*/  HADD2.F32 R9, -RZ, R39.H0_H0 ;  /* 0x20000027ff097230 */ /* 0x000fe40000004100 */
[----:B------:R-:W-:Y:S01]  /*4e40*/  FFMA.FTZ R13, R91, R90, -R98 ;  /* 0x0000005a5b0d7223 */ /* 0x000fe20000010862 */
[----:B------:R-:W-:-:S02]  /*4e50*/  HADD2.F32 R90, -RZ, R89.H1_H1 ;  /* 0x30000059ff5a7230 */ /* 0x000fc40000004100 */
[-C--:B------:R-:W-:Y:S01]  /*4e60*/  FMUL.FTZ R98, R37, R96.reuse ;  /* 0x0000006025627220 */ /* 0x080fe20000410000 */
[----:B------:R-:W-:Y:S02]  /*4e70*/  HADD2.F32 R39, -RZ, R39.H1_H1 ;  /* 0x30000027ff277230 */ /* 0x000fe40000004100 */
[----:B------:R-:W-:Y:S01]  /*4e80*/  FMUL.FTZ R96, R9, R96 ;  /* 0x0000006009607220 */ /* 0x000fe20000410000 */
[--C-:B------:R-:W-:Y:S01]  /*4e90*/  HADD2.F32 R92, -RZ, R38.reuse.H0_H0 ;  /* 0x20000026ff5c7230 */ /* 0x100fe20000004100 */
[----:B------:R-:W-:Y:S01]  /*4ea0*/  F2FP.F16.E4M3.UNPACK_B R91, R15 ;  /* 0x0000000fff5b723e */ /* 0x000fe200020006ff */
[----:B------:R-:W-:Y:S02]  /*4eb0*/  HADD2.F32 R89, -RZ, R38.H1_H1 ;  /* 0x30000026ff597230 */ /* 0x000fe40000004100 */
[CC--:B------:R-:W-:Y:S01]  /*4ec0*/  FMUL.FTZ R38, R90.reuse, R94.reuse ;  /* 0x0000005e5a267220 */ /* 0x0c0fe20000410000 */
[----:B------:R-:W-:Y:S01]  /*4ed0*/  FMUL.FTZ R95, R39, R94 ;  /* 0x0000005e275f7220 */ /* 0x000fe20000410000 */
[-C--:B------:R-:W-:Y:S01]  /*4ee0*/  FFMA.FTZ R9, R9, R92.reuse, -R98 ;  /* 0x0000005c09097223 */ /* 0x080fe20000010862 */
[----:B------:R-:W-:Y:S01]  /*4ef0*/  FFMA.FTZ R37, R37, R92, R96 ;  /* 0x0000005c25257223 */ /* 0x000fe20000010060 */
[----:B------:R-:W-:Y:S01]  /*4f00*/  F2FP.F16.E4M3.UNPACK_B R94, R10 ;  /* 0x0000000aff5e723e */ /* 0x000fe200020006ff */
[----:B------:R-:W-:Y:S01]  /*4f10*/  FFMA.FTZ R38, R39, R89, -R38 ;  /* 0x0000005927267223 */ /* 0x000fe20000010826 */
[----:B------:R-:W-:Y:S01]  /*4f20*/  F2FP.F16.E4M3.UNPACK_B R92, R11 ;  /* 0x0000000bff5c723e */ /* 0x000fe200020006ff */
[----:B------:R-:W-:Y:S01]  /*4f30*/  FFMA.FTZ R90, R90, R89, R95 ;  /* 0x000000595a5a7223 */ /* 0x000fe2000001005f */
        /* <DEDUP_REMOVED lines=10> */
[----:B------:R-:W-:Y:S02]  /*4fe0*/  HADD2.F32 R91, -RZ, R91.H1_H1 ;  /* 0x3000005bff5b7230 */ /* 0x000fe40000004100 */
[-C--:B------:R-:W-:Y:S01]  /*4ff0*/  FFMA.FTZ R89, R89, R96.reuse, -R100 ;  /* 0x0000006059597223 */ /* 0x080fe20000010864 */
[----:B------:R-:W-:Y:S02]  /*5000*/  HADD2.F32 R94, -RZ, R94.H1_H1 ;  /* 0x3000005eff5e7230 */ /* 0x000fe40000004100 */
[----:B------:R-:W-:Y:S01]  /*5010*/  FFMA.FTZ R39, R39, R96, R98 ;  /* 0x0000006027277223 */ /* 0x000fe20000010062 */
[----:B------:R-:W-:Y:S01]  /*5020*/  F2FP.F16.E4M3.UNPACK_B R96, R11.H1 ;  /* 0x0000000bff60723e */ /* 0x000fe200030006ff */
[----:B------:R-:W-:Y:S01]  /*5030*/  HADD2.F32 R11, -RZ, R15.H0_H0 ;  /* 0x2000000fff0b7230 */ /* 0x000fe20000004100 */
[----:B------:R-:W-:Y:S01]  /*5040*/  F2FP.SATFINITE.E4M3.F32.PACK_AB_MERGE_C R29, R29, R108, R102 ;  /* 0x0000006c1d1d723e */ /* 0x000fe20004807066 */
[----:B------:R-:W-:Y:S01]  /*5050*/  HADD2.F32 R98, -RZ, R28.H0_H0 ;  /* 0x2000001cff627230 */ /* 0x000fe20000004100 */
[----:B------:R-:W-:Y:S01]  /*5060*/  F2FP.SATFINITE.E4M3.F32.PACK_AB_MERGE_C R9, R38, R9, RZ ;  /* 0x000000092609723e */ /* 0x000fe200048070ff */
[----:B------:R-:W-:-:S02]  /*5070*/  HADD2.F32 R10, -RZ, R96.H0_H0 ;  /* 0x20000060ff0a7230 */ /* 0x000fc40000004100 */
[----:B------:R-:W-:Y:S01]  /*5080*/  FMUL.FTZ R101, R11, R99 ;  /* 0x000000630b657220 */ /* 0x000fe20000410000 */
[----:B------:R-:W-:Y:S01]  /*5090*/  HADD2.F32 R96, -RZ, R96.H1_H1 ;  /* 0x30000060ff607230 */ /* 0x000fe20000004100 */
[----:B------:R-:W-:Y:S01]  /*50a0*/  F2FP.SATFINITE.E4M3.F32.PACK_AB_MERGE_C R37, R90, R37, RZ ;  /* 0x000000255a25723e */ /* 0x000fe200048070ff */
[----:B------:R-:W-:Y:S02]  /*50b0*/  HADD2.F32 R92, -RZ, R92.H1_H1 ;  /* 0x3000005cff5c7230 */ /* 0x000fe40000004100 */
[C---:B------:R-:W-:Y:S01]  /*50c0*/  FMUL.FTZ R100, R10.reuse, R99 ;  /* 0x000000630a647220 */ /* 0x040fe20000410000 */
[----:B------:R-:W-:Y:S01]  /*50d0*/  FFMA.FTZ R10, R10, R98, -R101 ;  /* 0x000000620a0a7223 */ /* 0x000fe20000010865 */
[----:B------:R-:W-:Y:S01]  /*50e0*/  HADD2.F32 R95, -RZ, R95.H1_H1 ;  /* 0x3000005fff5f7230 */ /* 0x000fe20000004100 */
[----:B------:R-:W-:Y:S01]  /*50f0*/  F2FP.SATFINITE.E4M3.F32.PACK_AB_MERGE_C R9, R13, R36, R9 ;  /* 0x000000240d09723e */ /* 0x000fe20004807009 */
[----:B------:R-:W-:Y:S01]  /*5100*/  FFMA.FTZ R11, R11, R98, R100 ;  /* 0x000000620b0b7223 */ /* 0x000fe20000010064 */
[----:B------:R-:W-:Y:S01]  /*5110*/  HADD2.F32 R98, -RZ, R15.H1_H1 ;  /* 0x3000000fff627230 */ /* 0x000fe20000004100 */
[----:B------:R-:W-:Y:S01]  /*5120*/  F2FP.SATFINITE.E4M3.F32.PACK_AB_MERGE_C R13, R30, R31, R37 ;  /* 0x0000001f1e0d723e */ /* 0x000fe20004807025 */
[----:B------:R-:W-:-:S02]  /*5130*/  HADD2.F32 R15, -RZ, R97.H1_H1 ;  /* 0x30000061ff0f7230 */ /* 0x000fc40000004100 */
[----:B------:R-:W-:-:S03]  /*5140*/  HADD2.F32 R97, -RZ, R28.H1_H1 ;  /* 0x3000001cff617230 */ /* 0x000fc60000004100 */
[-C--:B------:R-:W-:Y:S01]  /*5150*/  FMUL.FTZ R99, R98, R15.reuse ;  /* 0x0000000f62637220 */ /* 0x080fe20000410000 */
[----:B------:R-:W-:-:S03]  /*5160*/  FMUL.FTZ R101, R96, R15 ;  /* 0x0000000f60657220 */ /* 0x000fc60000410000 */
[-C--:B------:R-:W-:Y:S01]  /*5170*/  FFMA.FTZ R15, R96, R97.reuse, -R99 ;  /* 0x00000061600f7223 */ /* 0x080fe20000010863 */
[----:B------:R-:W-:Y:S01]  /*5180*/  FFMA.FTZ R28, R98, R97, R101 ;  /* 0x00000061621c7223 */ /* 0x000fe20000010065 */
[-C--:B------:R-:W-:Y:S01]  /*5190*/  FMUL.FTZ R97, R91, R94.reuse ;  /* 0x0000005e5b617220 */ /* 0x080fe20000410000 */
[C---:B------:R-:W-:Y:S02]  /*51a0*/  FMUL.FTZ R94, R92.reuse, R94 ;  /* 0x0000005e5c5e7220 */ /* 0x040fe40000410000 */
[----:B------:R-:W-:Y:S01]  /*51b0*/  F2FP.SATFINITE.E4M3.F32.PACK_AB_MERGE_C R10, R15, R10, RZ ;  /* 0x0000000a0f0a723e */ /* 0x000fe200048070ff */
[-C--:B------:R-:W-:Y:S01]  /*51c0*/  FFMA.FTZ R92, R92, R95.reuse, -R97 ;  /* 0x0000005f5c5c7223 */ /* 0x080fe20000010861 */
[----:B------:R-:W-:Y:S01]  /*51d0*/  FFMA.FTZ R94, R91, R95, R94 ;  /* 0x0000005f5b5e7223 */ /* 0x000fe2000001005e */
[----:B------:R-:W-:-:S03]  /*51e0*/  F2FP.SATFINITE.E4M3.F32.PACK_AB_MERGE_C R28, R28, R11, RZ ;  /* 0x0000000b1c1c723e */ /* 0x000fc600048070ff */
[----:B------:R-:W-:Y:S01]  /*51f0*/  F2FP.SATFINITE.E4M3.F32.PACK_AB_MERGE_C R11, R92, R89, R10 ;  /* 0x000000595c0b723e */ /* 0x000fe2000480700a */
[----:B------:R-:W-:Y:S01]  /*5200*/  IMAD.MOV.U32 R10, RZ, RZ, R14 ;  /* 0x000000ffff0a7224 */ /* 0x000fe200078e000e */
[----:B------:R-:W-:Y:S01]  /*5210*/  F2FP.SATFINITE.E4M3.F32.PACK_AB_MERGE_C R15, R94, R39, R28 ;  /* 0x000000275e0f723e */ /* 0x000fe2000480701c */
[----:B------:R-:W-:-:S07]  /*5220*/  IMAD.MOV.U32 R14, RZ, RZ, R29 ;  /* 0x000000ffff0e7224 */ /* 0x000fce00078e001d */
.L_x_2218:
[----:B------:R-:W-:Y:S05]  /*5230*/  BSYNC B2 ;  /* 0x0000000000027941 */ /* 0x000fea0003800000 */
.L_x_2217:
[----:B0-----:R4:W-:Y:S04]  /*5240*/  ST.E.128 desc[UR42][R72.64], R8 ;  /* 0x0000000848007985 */ /* 0x0019e8000c101d2a */
[----:B--2---:R4:W-:Y:S02]  /*5250*/  @!P5 ST.E.128 desc[UR42][R74.64], R12 ;  /* 0x0000000c4a00d985 */ /* 0x0049e4000c101d2a */
.L_x_2216:
[----:B------:R-:W-:Y:S05]  /*5260*/  BSYNC B1 ;  /* 0x0000000000017941 */ /* 0x000fea0003800000 */
.L_x_2215:
        /* <DEDUP_REMOVED lines=32> */
[----:B------:R-:W-:Y:S02]  /*5470*/  SHF.R.U32.HI R75, RZ, 0x10, R5 ;  /* 0x00000010ff4b7819 */ /* 0x000fe40000011605 */
[----:B------:R-:W-:Y:S02]  /*5480*/  SHF.R.U32.HI R39, RZ, 0x8, R7 ;  /* 0x00000008ff277819 */ /* 0x000fe40000011607 */
[----:B------:R-:W-:Y:S02]  /*5490*/  SHF.R.U32.HI R38, RZ, 0x8, R33 ;  /* 0x00000008ff267819 */ /* 0x000fe40000011621 */
[----:B------:R-:W-:-:S02]  /*54a0*/  SHF.R.U32.HI R37, RZ, 0x8, R35 ;  /* 0x00000008ff257819 */ /* 0x000fc40000011623 */
[----:B------:R-:W-:Y:S02]  /*54b0*/  SHF.L.U32 R5, R81, 0x8, RZ ;  /* 0x0000000851057819 */ /* 0x000fe400000006ff */
[----:B------:R-:W-:Y:S02]  /*54c0*/  LOP3.LUT R6, R7, 0xff0000ff, RZ, 0xc0, !PT ;  /* 0xff0000ff07067812 */ /* 0x000fe400078ec0ff */
[----:B------:R-:W-:Y:S01]  /*54d0*/  SHF.R.U32.HI R74, RZ, 0x10, R7 ;  /* 0x00000010ff4a7819 */ /* 0x000fe20000011607 */
[----:B------:R-:W-:Y:S01]  /*54e0*/  IMAD.SHL.U32 R7, R39, 0x100, RZ ;  /* 0x0000010027077824 */ /* 0x000fe200078e00ff */
[----:B------:R-:W-:Y:S02]  /*54f0*/  LOP3.LUT R34, R33, 0xff0000ff, RZ, 0xc0, !PT ;  /* 0xff0000ff21227812 */ /* 0x000fe400078ec0ff */
[----:B------:R-:W-:Y:S01]  /*5500*/  SHF.R.U32.HI R73, RZ, 0x10, R33 ;  /* 0x00000010ff497819 */ /* 0x000fe20000011621 */
[----:B------:R-:W-:Y:S01]  /*5510*/  IMAD.SHL.U32 R33, R38, 0x100, RZ ;  /* 0x0000010026217824 */ /* 0x000fe200078e00ff */
[----:B------:R-:W-:-:S02]  /*5520*/  LOP3.LUT R36, R35, 0xff0000ff, RZ, 0xc0, !PT ;  /* 0xff0000ff23247812 */ /* 0x000fc400078ec0ff */
[----:B------:R-:W-:Y:S01]  /*5530*/  SHF.R.U32.HI R72, RZ, 0x10, R35 ;  /* 0x00000010ff487819 */ /* 0x000fe20000011623 */
[----:B------:R-:W-:Y:S01]  /*5540*/  IMAD.SHL.U32 R35, R37, 0x100, RZ ;  /* 0x0000010025237824 */ /* 0x000fe200078e00ff */
[----:B------:R-:W-:Y:S01]  /*5550*/  LOP3.LUT R4, R4, 0xff00, R5, 0xf8, !PT ;  /* 0x0000ff0004047812 */ /* 0x000fe200078ef805 */
[----:B------:R-:W-:Y:S01]  /*5560*/  IMAD.U32 R5, R75, 0x10000, RZ ;  /* 0x000100004b057824 */ /* 0x000fe200078e00ff */
[----:B------:R-:W-:Y:S01]  /*5570*/  LOP3.LUT R7, R6, 0xff00, R7, 0xf8, !PT ;  /* 0x0000ff0006077812 */ /* 0x000fe200078ef807 */
[----:B------:R-:W-:Y:S01]  /*5580*/  IMAD.U32 R72, R72, 0x10000, RZ ;  /* 0x0001000048487824 */ /* 0x000fe200078e00ff */
[----:B------:R-:W-:Y:S02]  /*5590*/  LOP3.LUT R38, R34, 0xff00, R33, 0xf8, !PT ;  /* 0x0000ff0022267812 */ /* 0x000fe400078ef821 */
[----:B------:R-:W-:Y:S02]  /*55a0*/  LOP3.LUT R39, R36, 0xff00, R35, 0xf8, !PT ;  /* 0x0000ff0024277812 */ /* 0x000fe400078ef823 */
[----:B------:R-:W-:Y:S01]  /*55b0*/  LOP3.LUT R6, R4, 0xff0000, R5, 0xf8, !PT ;  /* 0x00ff000004067812 */ /* 0x000fe200078ef805 */
[----:B------:R-:W-:Y:S01]  /*55c0*/  IMAD.U32 R4, R74, 0x10000, RZ ;  /* 0x000100004a047824 */ /* 0x000fe200078e00ff */
[----:B------:R-:W-:-:S02]  /*55d0*/  F2FP.F16.E4M3.UNPACK_B R36, R87.H1 ;  /* 0x00000057ff24723e */ /* 0x000fc400030006ff */
[----:B------:R-:W-:Y:S02]  /*55e0*/  F2FP.F16.E4M3.UNPACK_B R34, R32.H1 ;  /* 0x00000020ff22723e */ /* 0x000fe400030006ff */
[----:B------:R-:W-:Y:S01]  /*55f0*/  F2FP.F16.E4M3.UNPACK_B R33, R30.H1 ;  /* 0x0000001eff21723e */ /* 0x000fe200030006ff */
[----:B------:R-:W-:Y:S01]  /*5600*/  HADD2.F32 R5, -RZ, R36.H0_H0 ;  /* 0x20000024ff057230 */ /* 0x000fe20000004100 */
[----:B------:R-:W-:Y:S01]  /*5610*/  LOP3.LUT R4, R7, 0xff0000, R4, 0xf8, !PT ;  /* 0x00ff000007047812 */ /* 0x000fe200078ef804 */
[----:B------:R-:W-:Y:S01]  /*5620*/  HADD2.F32 R12, -RZ, R34.H0_H0 ;  /* 0x20000022ff0c7230 */ /* 0x000fe20000004100 */
[----:B------:R-:W-:Y:S01]  /*5630*/  F2FP.F16.E4M3.UNPACK_B R35, R85.H1 ;  /* 0x00000055ff23723e */ /* 0x000fe200030006ff */
[----:B------:R-:W-:Y:S01]  /*5640*/  HADD2.F32 R8, -RZ, R33.H0_H0 ;  /* 0x20000021ff087230 */ /* 0x000fe20000004100 */
[----:B------:R-:W-:Y:S01]  /*5650*/  F2FP.F16.E4M3.UNPACK_B R87, R87 ;  /* 0x00000057ff57723e */ /* 0x000fe200020006ff */
[----:B------:R-:W-:Y:S02]  /*5660*/  IMAD.U32 R7, R73, 0x10000, RZ ;  /* 0x0001000049077824 */ /* 0x000fe400078e00ff */
[----:B------:R-:W-:Y:S01]  /*5670*/  FMUL.FTZ R73, R12, R5 ;  /* 0x000000050c497220 */ /* 0x000fe20000410000 */
[----:B------:R-:W-:-:S02]  /*5680*/  HADD2.F32 R37, -RZ, R35.H0_H0 ;  /* 0x20000023ff257230 */ /* 0x000fc40000004100 */
[----:B------:R-:W-:Y:S01]  /*5690*/  FMUL.FTZ R75, R8, R5 ;  /* 0x00000005084b7220 */ /* 0x000fe20000410000 */
[----:B------:R-:W-:Y:S01]  /*56a0*/  LOP3.LUT R5, R39, 0xff0000, R72, 0xf8, !PT ;  /* 0x00ff000027057812 */ /* 0x000fe200078ef848 */
[----:B------:R-:W-:Y:S01]  /*56b0*/  HADD2.F32 R72, -RZ, R36.H1_H1 ;  /* 0x30000024ff487230 */ /* 0x000fe20000004100 */
[----:B------:R-:W-:Y:S01]  /*56c0*/  LOP3.LUT R7, R38, 0xff0000, R7, 0xf8, !PT ;  /* 0x00ff000026077812 */ /* 0x000fe200078ef807 */
[----:B------:R-:W-:Y:S01]  /*56d0*/  HADD2.F32 R38, -RZ, R35.H1_H1 ;  /* 0x30000023ff267230 */ /* 0x000fe20000004100 */
[----:B------:R-:W-:Y:S01]  /*56e0*/  F2FP.F16.E4M3.UNPACK_B R36, R32 ;  /* 0x00000020ff24723e */ /* 0x000fe200020006ff */
[----:B------:R-:W-:Y:S01]  /*56f0*/  HADD2.F32 R35, -RZ, R34.H1_H1 ;  /* 0x30000022ff237230 */ /* 0x000fe20000004100 */
[----:B------:R-:W-:Y:S01]  /*5700*/  F2FP.F16.E4M3.UNPACK_B R34, R30 ;  /* 0x0000001eff22723e */ /* 0x000fe200020006ff */
[----:B------:R-:W-:Y:S01]  /*5710*/  HADD2.F32 R39, -RZ, R87.H0_H0 ;  /* 0x20000057ff277230 */ /* 0x000fe20000004100 */
[----:B------:R-:W-:Y:S01]  /*5720*/  F2FP.F16.E4M3.UNPACK_B R85, R85 ;  /* 0x00000055ff55723e */ /* 0x000fe200020006ff */
[----:B------:R-:W-:-:S02]  /*5730*/  HADD2.F32 R30, -RZ, R36.H0_H0 ;  /* 0x20000024ff1e7230 */ /* 0x000fc40000004100 */
[-C--:B------:R-:W-:Y:S01]  /*5740*/  FFMA.FTZ R8, R8, R37.reuse, -R73 ;  /* 0x0000002508087223 */ /* 0x080fe20000010849 */
[----:B------:R-:W-:Y:S02]  /*5750*/  HADD2.F32 R32, -RZ, R34.H0_H0 ;  /* 0x20000022ff207230 */ /* 0x000fe40000004100 */
[----:B------:R-:W-:Y:S01]  /*5760*/  FFMA.FTZ R12, R12, R37, R75 ;  /* 0x000000250c0c7223 */ /* 0x000fe2000001004b */
[----:B------:R-:W-:Y:S02]  /*5770*/  HADD2.F32 R33, -RZ, R33.H1_H1 ;  /* 0x30000021ff217230 */ /* 0x000fe40000004100 */
[-C--:B------:R-:W-:Y:S01]  /*5780*/  FMUL.FTZ R73, R30, R39.reuse ;  /* 0x000000271e497220 */ /* 0x080fe20000410000 */
[----:B------:R-:W-:Y:S02]  /*5790*/  HADD2.F32 R37, -RZ, R85.H0_H0 ;  /* 0x20000055ff257230 */ /* 0x000fe40000004100 */
[----:B------:R-:W-:Y:S01]  /*57a0*/  FMUL.FTZ R74, R35, R72 ;  /* 0x00000048234a7220 */ /* 0x000fe20000410000 */
[----:B------:R-:W-:Y:S01]  /*57b0*/  FMUL.FTZ R39, R32, R39 ;  /* 0x0000002720277220 */ /* 0x000fe20000410000 */
[----:B------:R-:W-:-:S02]  /*57c0*/  HADD2.F32 R87, -RZ, R87.H1_H1 ;  /* 0x30000057ff577230 */ /* 0x000fc40000004100 */
[C---:B------:R-:W-:Y:S01]  /*57d0*/  FMUL.FTZ R72, R33.reuse, R72 ;  /* 0x0000004821487220 */ /* 0x040fe20000410000 */
[----:B------:R-:W-:Y:S02]  /*57e0*/  HADD2.F32 R36, -RZ, R36.H1_H1 ;  /* 0x30000024ff247230 */ /* 0x000fe40000004100 */
[-C--:B------:R-:W-:Y:S01]  /*57f0*/  FFMA.FTZ R32, R32, R37.reuse, -R73 ;  /* 0x0000002520207223 */ /* 0x080fe20000010849 */
[----:B------:R-:W-:Y:S01]  /*5800*/  FFMA.FTZ R30, R30, R37, R39 ;  /* 0x000000251e1e7223 */ /* 0x000fe20000010027 */
[----:B------:R-:W-:Y:S02]  /*5810*/  HADD2.F32 R34, -RZ, R34.H1_H1 ;  /* 0x30000022ff227230 */ /* 0x000fe40000004100 */
[-C--:B------:R-:W-:Y:S01]  /*5820*/  FFMA.FTZ R33, R33, R38.reuse, -R74 ;  /* 0x0000002621217223 */ /* 0x080fe2000001084a */
[----:B------:R-:W-:Y:S02]  /*5830*/  HADD2.F32 R85, -RZ, R85.H1_H1 ;  /* 0x30000055ff557230 */ /* 0x000fe40000004100 */
        /* <DEDUP_REMOVED lines=20> */
[----:B------:R-:W-:Y:S01]  /*5980*/  FFMA.FTZ R34, R36, R75, -R87 ;  /* 0x0000004b24227223 */ /* 0x000fe20000010857 */
[----:B------:R-:W-:Y:S02]  /*5990*/  HADD2.F32 R74, -RZ, R74.H1_H1 ;  /* 0x3000004aff4a7230 */ /* 0x000fe40000004100 */
[C---:B------:R-:W-:Y:S01]  /*59a0*/  FMUL.FTZ R87, R73.reuse, R85 ;  /* 0x0000005549577220 */ /* 0x040fe20000410000 */
[----:B------:R-:W-:Y:S01]  /*59b0*/  FFMA.FTZ R72, R72, R75, R81 ;  /* 0x0000004b48487223 */ /* 0x000fe20000010051 */
[C---:B------:R-:W-:Y:S01]  /*59c0*/  FMUL.FTZ R36, R38.reuse, R85 ;  /* 0x0000005526247220 */ /* 0x040fe20000410000 */
[----:B------:R-:W-:Y:S01]  /*59d0*/  F2FP.F16.E4M3.UNPACK_B R84, R84 ;  /* 0x00000054ff54723e */ /* 0x000fe200020006ff */
[-C--:B------:R-:W-:Y:S01]  /*59e0*/  FFMA.FTZ R91, R38, R74.reuse, -R87 ;  /* 0x0000004a265b7223 */ /* 0x080fe20000010857 */
[--C-:B------:R-:W-:Y:S02]  /*59f0*/  HADD2.F32 R81, -RZ, R86.reuse.H0_H0 ;  /* 0x20000056ff517230 */ /* 0x100fe40000004100 */
[----:B------:R-:W-:Y:S01]  /*5a00*/  FFMA.FTZ R93, R73, R74, R36 ;  /* 0x0000004a495d7223 */ /* 0x000fe20000010024 */
[----:B------:R-:W-:Y:S01]  /*5a10*/  F2FP.F16.E4M3.UNPACK_B R36, R14 ;  /* 0x0000000eff24723e */ /* 0x000fe200020006ff */
[----:B------:R-:W-:Y:S01]  /*5a20*/  HADD2.F32 R85, -RZ, R86.H1_H1 ;  /* 0x30000056ff557230 */ /* 0x000fe20000004100 */
[----:B------:R-:W-:Y:S01]  /*5a30*/  F2FP.SATFINITE.E4M3.F32.PACK_AB_MERGE_C R8, R33, R8, RZ ;  /* 0x000000082108723e */ /* 0x000fe200048070ff */
[----:B------:R-:W-:Y:S01]  /*5a40*/  HADD2.F32 R14, -RZ, R10.H0_H0 ;  /* 0x2000000aff0e7230 */ /* 0x000fe20000004100 */
[----:B------:R-:W-:Y:S01]  /*5a50*/  F2FP.SATFINITE.E4M3.F32.PACK_AB_MERGE_C R91, R91, R34, RZ ;  /* 0x000000225b5b723e */ /* 0x000fe200048070ff */
[--C-:B------:R-:W-:Y:S01]  /*5a60*/  HADD2.F32 R38, -RZ, R36.reuse.H0_H0 ;  /* 0x20000024ff267230 */ /* 0x100fe20000004100 */
[----:B------:R-:W-:Y:S01]  /*5a70*/  F2FP.SATFINITE.E4M3.F32.PACK_AB_MERGE_C R8, R37, R32, R8 ;  /* 0x000000202508723e */ /* 0x000fe20004807008 */
[----:B------:R-:W-:Y:S01]  /*5a80*/  HADD2.F32 R36, -RZ, R36.H1_H1 ;  /* 0x30000024ff247230 */ /* 0x000fe20000004100 */
[----:B------:R-:W-:Y:S01]  /*5a90*/  F2FP.SATFINITE.E4M3.F32.PACK_AB_MERGE_C R12, R35, R12, RZ ;  /* 0x0000000c230c723e */ /* 0x000fe200048070ff */
[----:B------:R-:W-:-:S02]  /*5aa0*/  HADD2.F32 R10, -RZ, R10.H1_H1 ;  /* 0x3000000aff0a7230 */ /* 0x000fc40000004100 */
[----:B------:R-:W-:Y:S01]  /*5ab0*/  FMUL.FTZ R87, R38, R81 ;  /* 0x0000005126577220 */ /* 0x000fe20000410000 */
[--C-:B------:R-:W-:Y:S02]  /*5ac0*/  HADD2.F32 R73, -RZ, R84.reuse.H0_H0 ;  /* 0x20000054ff497230 */ /* 0x100fe40000004100 */
[----:B------:R-:W-:Y:S01]  /*5ad0*/  FMUL.FTZ R89, R36, R85 ;  /* 0x0000005524597220 */ /* 0x000fe20000410000 */
[----:B------:R-:W-:Y:S02]  /*5ae0*/  HADD2.F32 R75, -RZ, R84.H1_H1 ;  /* 0x30000054ff4b7230 */ /* 0x000fe40000004100 */
        /* <DEDUP_REMOVED lines=33> */
[----:B------:R-:W-:Y:S01]  /*5d00*/  HADD2.F32 R34, -RZ, R35.H0_H0 ;  /* 0x20000023ff227230 */ /* 0x000fe20000004100 */
[----:B------:R-:W-:Y:S01]  /*5d10*/  F2FP.F16.E4M3.UNPACK_B R81, R5.H1 ;  /* 0x00000005ff51723e */ /* 0x000fe200030006ff */
[----:B------:R-:W-:-:S02]  /*5d20*/  HADD2.F32 R37, -RZ, R38.H0_H0 ;  /* 0x20000026ff257230 */ /* 0x000fc40000004100 */
[----:B------:R-:W-:Y:S01]  /*5d30*/  FFMA.FTZ R10, R10, R75, -R89 ;  /* 0x0000004b0a0a7223 */ /* 0x000fe20000010859 */
[----:B------:R-:W-:Y:S01]  /*5d40*/  HADD2.F32 R36, -RZ, R35.H1_H1 ;  /* 0x30000023ff247230 */ /* 0x000fe20000004100 */
[----:B------:R-:W-:Y:S01]  /*5d50*/  F2FP.F16.E4M3.UNPACK_B R75, R5 ;  /* 0x00000005ff4b723e */ /* 0x000fe200020006ff */
        /* <DEDUP_REMOVED lines=13> */
[----:B------:R-:W-:Y:S01]  /*5e30*/  F2FP.F16.E4M3.UNPACK_B R38, R15.H1 ;  /* 0x0000000fff26723e */ /* 0x000fe200030006ff */
[----:B------:R-:W-:Y:S01]  /*5e40*/  HADD2.F32 R85, -RZ, R81.H0_H0 ;  /* 0x20000051ff557230 */ /* 0x000fe20000004100 */
[----:B------:R-:W-:Y:S01]  /*5e50*/  F2FP.F16.E4M3.UNPACK_B R35, R11 ;  /* 0x0000000bff23723e */ /* 0x000fe200020006ff */
[----:B------:R-:W-:Y:S01]  /*5e60*/  HADD2.F32 R84, -RZ, R75.H0_H0 ;  /* 0x2000004bff547230 */ /* 0x000fe20000004100 */
[----:B------:R-:W-:Y:S01]  /*5e70*/  F2FP.F16.E4M3.UNPACK_B R37, R15 ;  /* 0x0000000fff25723e */ /* 0x000fe200020006ff */
[----:B------:R-:W-:Y:S01]  /*5e80*/  HADD2.F32 R81, -RZ, R81.H1_H1 ;  /* 0x30000051ff517230 */ /* 0x000fe20000004100 */
[----:B------:R-:W-:Y:S01]  /*5e90*/  F2FP.F16.E4M3.UNPACK_B R11, R11.H1 ;  /* 0x0000000bff0b723e */ /* 0x000fe200030006ff */
        /* <DEDUP_REMOVED lines=9> */
[----:B------:R-:W-:Y:S01]  /*5f30*/  FMUL.FTZ R86, R39, R84 ;  /* 0x0000005427567220 */ /* 0x000fe20000410000 */
[----:B------:R-:W-:Y:S02]  /*5f40*/  HADD2.F32 R38, -RZ, R38.H1_H1 ;  /* 0x30000026ff267230 */ /* 0x000fe40000004100 */
[C---:B------:R-:W-:Y:S01]  /*5f50*/  FMUL.FTZ R85, R36.reuse, R85 ;  /* 0x0000005524557220 */ /* 0x040fe20000410000 */
[----:B------:R-:W-:Y:S02]  /*5f60*/  HADD2.F32 R11, -RZ, R11.H1_H1 ;  /* 0x3000000bff0b7230 */ /* 0x000fe40000004100 */
[----:B------:R-:W-:Y:S01]  /*5f70*/  FFMA.FTZ R87, R36, R73, -R87 ;  /* 0x0000004924577223 */ /* 0x000fe20000010857 */
[----:B------:R-:W-:-:S02]  /*5f80*/  HADD2.F32 R74, -RZ, R5.H0_H0 ;  /* 0x20000005ff4a7230 */ /* 0x000fc40000004100 */
[----:B------:R-:W-:Y:S01]  /*5f90*/  FMUL.FTZ R84, R15, R84 ;  /* 0x000000540f547220 */ /* 0x000fe20000410000 */
[----:B------:R-:W-:Y:S02]  /*5fa0*/  HADD2.F32 R37, -RZ, R37.H1_H1 ;  /* 0x30000025ff257230 */ /* 0x000fe40000004100 */
[-C--:B------:R-:W-:Y:S01]  /*5fb0*/  FMUL.FTZ R90, R38, R81.reuse ;  /* 0x00000051265a7220 */ /* 0x080fe20000410000 */
[----:B------:R-:W-:Y:S02]  /*5fc0*/  HADD2.F32 R36, -RZ, R75.H1_H1 ;  /* 0x3000004bff247230 */ /* 0x000fe40000004100 */
[----:B------:R-:W-:Y:S01]  /*5fd0*/  FMUL.FTZ R81, R11, R81 ;  /* 0x000000510b517220 */ /* 0x000fe20000410000 */
[----:B------:R-:W-:Y:S02]  /*5fe0*/  HADD2.F32 R35, -RZ, R35.H1_H1 ;  /* 0x30000023ff237230 */ /* 0x000fe40000004100 */
[----:B------:R-:W-:Y:S01]  /*5ff0*/  FFMA.FTZ R86, R15, R74, -R86 ;  /* 0x0000004a0f567223 */ /* 0x000fe20000010856 */
[----:B------:R-:W-:-:S02]  /*6000*/  HADD2.F32 R72, -RZ, R72.H1_H1 ;  /* 0x30000048ff487230 */ /* 0x000fc40000004100 */
[----:B------:R-:W-:Y:S01]  /*6010*/  FFMA.FTZ R84, R39, R74, R84 ;  /* 0x0000004a27547223 */ /* 0x000fe20000010054 */
[----:B------:R-:W-:Y:S01]  /*6020*/  FFMA.FTZ R85, R4, R73, R85 ;  /* 0x0000004904557223 */ /* 0x000fe20000010055 */
[----:B------:R-:W-:Y:S02]  /*6030*/  HADD2.F32 R4, -RZ, R5.H1_H1 ;  /* 0x30000005ff047230 */ /* 0x000fe40000004100 */
[-C--:B------:R-:W-:Y:S01]  /*6040*/  FMUL.FTZ R74, R37, R36.reuse ;  /* 0x00000024254a7220 */ /* 0x080fe20000410000 */
[----:B------:R-:W-:Y:S01]  /*6050*/  FMUL.FTZ R36, R35, R36 ;  /* 0x0000002423247220 */ /* 0x000fe20000410000 */
[-C--:B------:R-:W-:Y:S01]  /*6060*/  FFMA.FTZ R90, R11, R72.reuse, -R90 ;  /* 0x000000480b5a7223 */ /* 0x080fe2000001085a */
[----:B------:R-:W-:Y:S01]  /*6070*/  FFMA.FTZ R38, R38, R72, R81 ;  /* 0x0000004826267223 */ /* 0x000fe20000010051 */
[-C--:B------:R-:W-:Y:S01]  /*6080*/  FFMA.FTZ R35, R35, R4.reuse, -R74 ;  /* 0x0000000423237223 */ /* 0x080fe2000001084a */
[----:B------:R-:W-:Y:S01]  /*6090*/  FFMA.FTZ R37, R37, R4, R36 ;  /* 0x0000000425257223 */ /* 0x000fe20000010024 */
[----:B------:R-:W-:-:S02]  /*60a0*/  F2FP.SATFINITE.E4M3.F32.PACK_AB_MERGE_C R13, R34, R13, RZ ;  /* 0x0000000d220d723e */ /* 0x000fc400048070ff */
[----:B------:R-:W-:Y:S02]  /*60b0*/  F2FP.SATFINITE.E4M3.F32.PACK_AB_MERGE_C R87, R90, R87, RZ ;  /* 0x000000575a57723e */ /* 0x000fe400048070ff */
[----:B------:R-:W-:Y:S02]  /*60c0*/  F2FP.SATFINITE.E4M3.F32.PACK_AB_MERGE_C R38, R38, R85, RZ ;  /* 0x000000552626723e */ /* 0x000fe400048070ff */
[----:B------:R-:W-:Y:S02]  /*60d0*/  F2FP.SATFINITE.E4M3.F32.PACK_AB_MERGE_C R9, R9, R30, R6 ;  /* 0x0000001e0909723e */ /* 0x000fe40004807006 */
[----:B------:R-:W-:Y:S02]  /*60e0*/  F2FP.SATFINITE.E4M3.F32.PACK_AB_MERGE_C R11, R35, R86, R87 ;  /* 0x00000056230b723e */ /* 0x000fe40004807057 */
[----:B------:R-:W-:Y:S02]  /*60f0*/  F2FP.SATFINITE.E4M3.F32.PACK_AB_MERGE_C R13, R7, R32, R13 ;  /* 0x00000020070d723e */ /* 0x000fe4000480700d */
[----:B------:R-:W-:-:S07]  /*6100*/  F2FP.SATFINITE.E4M3.F32.PACK_AB_MERGE_C R15, R37, R84, R38 ;  /* 0x00000054250f723e */ /* 0x000fce0004807026 */
.L_x_2220:
[----:B------:R-:W-:Y:S05]  /*6110*/  BSYNC B1 ;  /* 0x0000000000017941 */ /* 0x000fea0003800000 */
.L_x_2219:
[----:B0-----:R0:W-:Y:S01]  /*6120*/  ST.E.128 desc[UR42][R28.64], R8 ;  /* 0x000000081c007985 */ /* 0x0011e2000c101d2a */
[----:B------:R-:W-:-:S13]  /*6130*/  ISETP.GE.AND P5, PT, R31, R88, PT ;  /* 0x000000581f00720c */ /* 0x000fda0003fa6270 */
[----:B------:R-:W-:Y:S05]  /*6140*/  @P5 BRA `(.L_x_2198) ;  /* 0x0000000400045947 */ /* 0x000fea0003800000 */
[----:B------:R-:W-:-:S04]  /*6150*/  IADD3 R4, P5, R83, R31, RZ ;  /* 0x0000001f53047210 */ /* 0x000fc80007fbe0ff */
[----:B------:R-:W-:-:S05]  /*6160*/  LEA.HI.X.SX32 R5, R31, R82, 0x1, P5 ;  /* 0x000000521f057211 */ /* 0x000fca00028f0eff */
[----:B--2---:R2:W-:Y:S01]  /*6170*/  ST.E.128 desc[UR42][R4.64], R12 ;  /* 0x0000000c04007985 */ /* 0x0045e2000c101d2a */
[----:B------:R-:W-:Y:S05]  /*6180*/  BRA `(.L_x_2198) ;  /* 0x0000000000f47947 */ /* 0x000fea0003800000 */
.L_x_2190:
[----:B------:R-:W-:-:S06]  /*6190*/  UISETP.NE.AND UP0, UPT, UR36, 0x3, UPT ;  /* 0x000000032400788c */ /* 0x000fcc000bf05270 */
[----:B------:R-:W-:-:S13]  /*61a0*/  PLOP3.LUT P0, PT, PT, PT, UP0, 0x80, 0x0 ;  /* 0x000000000000781c */ /* 0x000fda0003f0f008 */
[----:B------:R-:W-:Y:S05]  /*61b0*/  @!P0 BRA `(.L_x_2221) ;  /* 0x0000000000048947 */ /* 0x000fea0003800000 */
[----:B------:R-:W-:Y:S01]  /*61c0*/  BPT.TRAP 0x1 ;  /* 0x000000040000795c */ /* 0x000fe20000300000 */
.L_x_2221:
[----:B------:R-:W2:Y:S01]  /*61d0*/  LDL R4, [R1+0x8] ;  /* 0x0000080001047983 */ /* 0x000ea20000100800 */
[----:B------:R-:W-:Y:S01]  /*61e0*/  IMAD R69, R19, 0x8, R18 ;  /* 0x0000000813457824 */ /* 0x000fe200078e0212 */
[----:B------:R-:W-:Y:S01]  /*61f0*/  BSSY B1, `(.L_x_2222) ;  /* 0x0000005000017945 */ /* 0x000fe20003800000 */
[----:B------:R-:W-:Y:S02]  /*6200*/  SHF.R.S32.HI R77, RZ, 0x1f, R78 ;  /* 0x0000001fff4d7819 */ /* 0x000fe4000001144e */
[----:B--2---:R-:W-:-:S04]  /*6210*/  SHF.L.U32 R80, R4, 0x1f, RZ ;  /* 0x0000001f04507819 */ /* 0x004fc800000006ff */
[----:B------:R-:W0:Y:S02]  /*6220*/  SYNCS.PHASECHK.TRANS64.TRYWAIT P5, [R69+URZ+0x19c90], R80 ;  /* 0x019c9050450075a7 */ /* 0x000e2400080a017f */
[----:B0-----:R-:W-:Y:S05]  /*6230*/  @!P5 BRA `(.L_x_2223) ;  /* 0x000001600078d947 */ /* 0x001fea0003800000 */
.L_x_2468:
[----:B------:R-:W-:Y:S05]  /*6240*/  BSYNC B1 ;  /* 0x0000000000017941 */ /* 0x000fea0003800000 */
.L_x_2222:
        /* <DEDUP_REMOVED lines=29> */
.L_x_2472:
        /* <DEDUP_REMOVED lines=20> */
.L_x_2198:
[----:B------:R-:W-:Y:S05]  /*6560*/  BSYNC B0 ;  /* 0x0000000000007941 */ /* 0x000fea0003800000 */
.L_x_2189:
        /* <DEDUP_REMOVED lines=16> */
.L_x_2226:
[----:B------:R-:W-:Y:S05]  /*6670*/  BSYNC B0 ;  /* 0x0000000000007941 */ /* 0x000fea0003800000 */
.L_x_2225:
[----:B------:R-:W0:Y:S01]  /*6680*/  SYNCS.PHASECHK.TRANS64.TRYWAIT P0, [R69+URZ+0x19cb0], R80 ;  /* 0x019cb050450075a7 */ /* 0x000e22000800017f */
[----:B------:R-:W-:Y:S04]  /*6690*/  BSSY B0, `(.L_x_2227) ;  /* 0x0000002000007945 */ /* 0x000fe80003800000 */
[----:B0-----:R-:W-:Y:S05]  /*66a0*/  @!P0 BRA `(.L_x_2228) ;  /* 0x0000015c00b48947 */ /* 0x001fea0003800000 */
.L_x_2473:
[----:B------:R-:W-:Y:S05]  /*66b0*/  BSYNC B0 ;  /* 0x0000000000007941 */ /* 0x000fea0003800000 */
.L_x_2227:
        /* <DEDUP_REMOVED lines=45> */
.L_x_2230:
[----:B------:R-:W-:Y:S05]  /*6990*/  BSYNC B0 ;  /* 0x0000000000007941 */ /* 0x000fea0003800000 */
.L_x_2229:
        /* <DEDUP_REMOVED lines=19> */
.L_x_2184:
[----:B------:R-:W-:Y:S04]  /*6ad0*/  BSSY B0, `(.L_x_2232) ;  /* 0x0000004000007945 */ /* 0x000fe80003800000 */
[----:B------:R-:W-:Y:S05]  /*6ae0*/  @P0 BRA `(.L_x_2233) ;  /* 0x0000000000080947 */ /* 0x000fea0003800000 */
[----:B------:R-:W1:Y:S02]  /*6af0*/  FENCE.VIEW.ASYNC.G ;  /* 0x00000000000073c6 */ /* 0x000e640000000100 */
[----:B-1----:R-:W-:Y:S06]  /*6b00*/  BAR.ARV 0xc, 0x200 ;  /* 0x0308000000007b1d */ /* 0x002fec0000002000 */
.L_x_2233:
[----:B------:R-:W-:Y:S05]  /*6b10*/  BSYNC B0 ;  /* 0x0000000000007941 */ /* 0x000fea0003800000 */
.L_x_2232:
[----:B------:R-:W2:Y:S01]  /*6b20*/  LDL R2, [R1+0x60] ;  /* 0x0000600001027983 */ /* 0x000ea20000100800 */
[----:B------:R-:W-:Y:S01]  /*6b30*/  ULDC.64 UR4, c[0x0][0x990] ;  /* 0x0002640000047ab9 */ /* 0x000fe20000000a00 */
[----:B------:R-:W-:Y:S02]  /*6b40*/  ULDC.64 UR6, c[0x0][0x998] ;  /* 0x0002660000067ab9 */ /* 0x000fe40000000a00 */
[----:B0-----:R-:W2:Y:S01]  /*6b50*/  LDL R5, [R1+0x48] ;  /* 0x0000480001057983 */ /* 0x001ea20000100800 */
[----:B------:R-:W-:Y:S02]  /*6b60*/  ISETP.NE.U32.AND P0, PT, RZ, UR4, PT ;  /* 0x00000004ff007c0c */ /* 0x000fe4000bf05070 */
[----:B------:R-:W-:Y:S01]  /*6b70*/  ISETP.NE.U32.AND P1, PT, RZ, UR6, PT ;  /* 0x00000006ff007c0c */ /* 0x000fe2000bf25070 */
[----:B---3--:R-:W3:Y:S01]  /*6b80*/  LDL R14, [R1+0x30] ;  /* 0x00003000010e7983 */ /* 0x008ee20000100800 */
[----:B------:R-:W-:Y:S02]  /*6b90*/  ISETP.NE.AND.EX P0, PT, RZ, UR5, PT, P0 ;  /* 0x00000005ff007c0c */ /* 0x000fe4000bf05300 */
[----:B------:R-:W-:-:S11]  /*6ba0*/  ISETP.NE.AND.EX P1, PT, RZ, UR7, PT, P1 ;  /* 0x00000007ff007c0c */ /* 0x000fd6000bf25310 */
[----:B------:R-:W0:Y:S08]  /*6bb0*/  @P0 LDC.64 R6, c[0x0][0x9a8] ;  /* 0x00026a00ff060b82 */ /* 0x000e300000000a00 */
[----:B------:R-:W1:Y:S08]  /*6bc0*/  @P1 LDC.64 R8, c[0x0][0x9b8] ;  /* 0x00026e00ff081b82 */ /* 0x000e700000000a00 */
[----:B--2-4-:R-:W2:Y:S08]  /*6bd0*/  @P0 LDC.64 R10, c[0x0][0x9b0] ;  /* 0x00026c00ff0a0b82 */ /* 0x014eb00000000a00 */
[----:B------:R-:W4:Y:S01]  /*6be0*/  @P1 LDC.64 R12, c[0x0][0x9c0] ;  /* 0x00027000ff0c1b82 */ /* 0x000f220000000a00 */
[----:B------:R-:W-:Y:S01]  /*6bf0*/  @P0 SHF.R.S32.HI R15, RZ, 0x1f, R154 ;  /* 0x0000001fff0f0819 */ /* 0x000fe2000001149a */
[----:B0-----:R-:W-:-:S02]  /*6c00*/  @P0 IMAD R0, R2, R6, RZ ;  /* 0x0000000602000224 */ /* 0x001fc400078e02ff */
[----:B-1----:R-:W-:Y:S02]  /*6c10*/  @P1 IMAD R4, R2, R8, RZ ;  /* 0x0000000802041224 */ /* 0x002fe400078e02ff */
[C---:B------:R-:W-:Y:S02]  /*6c20*/  @P0 IMAD R7, R5.reuse, R7, R0 ;  /* 0x0000000705070224 */ /* 0x040fe400078e0200 */
[----:B------:R-:W-:-:S04]  /*6c30*/  @P0 IMAD.WIDE.U32 R2, R5, R6, RZ ;  /* 0x0000000605020225 */ /* 0x000fc800078e00ff */
[----:B------:R-:W-:Y:S01]  /*6c40*/  @P0 IMAD.IADD R3, R3, 0x1, R7 ;  /* 0x0000000103030824 */ /* 0x000fe200078e0207 */
[----:B------:R-:W-:Y:S01]  /*6c50*/  @P1 SHF.R.S32.HI R7, RZ, 0x1f, R154 ;  /* 0x0000001fff071819 */ /* 0x000fe2000001149a */
[C---:B------:R-:W-:Y:S02]  /*6c60*/  @P1 IMAD R9, R5.reuse, R9, R4 ;  /* 0x0000000905091224 */ /* 0x040fe400078e0204 */
[----:B------:R-:W-:-:S04]  /*6c70*/  @P1 IMAD.WIDE.U32 R4, R5, R8, RZ ;  /* 0x0000000805041225 */ /* 0x000fc800078e00ff */
[----:B--2---:R-:W-:Y:S02]  /*6c80*/  @P0 IMAD R0, R15, R10, RZ ;  /* 0x0000000a0f000224 */ /* 0x004fe400078e02ff */
[----:B----4-:R-:W-:Y:S02]  /*6c90*/  @P1 IMAD R6, R7, R12, RZ ;  /* 0x0000000c07061224 */ /* 0x010fe400078e02ff */
[----:B------:R-:W-:Y:S02]  /*6ca0*/  @P1 IMAD.IADD R5, R5, 0x1, R9 ;  /* 0x0000000105051824 */ /* 0x000fe400078e0209 */
[C---:B------:R-:W-:Y:S02]  /*6cb0*/  @P0 IMAD R9, R154.reuse, R11, R0 ;  /* 0x0000000b9a090224 */ /* 0x040fe400078e0200 */
[----:B------:R-:W-:-:S04]  /*6cc0*/  @P0 IMAD.WIDE.U32 R2, R154, R10, R2 ;  /* 0x0000000a9a020225 */ /* 0x000fc800078e0002 */
[C---:B------:R-:W-:Y:S02]  /*6cd0*/  @P1 IMAD R11, R154.reuse, R13, R6 ;  /* 0x0000000d9a0b1224 */ /* 0x040fe400078e0206 */
[----:B------:R-:W-:-:S04]  /*6ce0*/  @P1 IMAD.WIDE.U32 R6, R154, R12, R4 ;  /* 0x0000000c9a061225 */ /* 0x000fc800078e0004 */
[----:B------:R-:W-:Y:S01]  /*6cf0*/  @P0 IMAD.IADD R5, R3, 0x1, R9 ;  /* 0x0000000103050824 */ /* 0x000fe200078e0209 */
[----:B------:R-:W-:Y:S01]  /*6d00*/  @P1 LEA R8, P3, R6, UR6, 0x2 ;  /* 0x0000000606081c11 */ /* 0x000fe2000f8610ff */
[----:B------:R-:W-:Y:S01]  /*6d10*/  @P1 IMAD.IADD R3, R7, 0x1, R11 ;  /* 0x0000000107031824 */ /* 0x000fe200078e020b */
[----:B------:R-:W-:Y:S01]  /*6d20*/  @P0 LEA R4, P2, R2, UR4, 0x2 ;  /* 0x0000000402040c11 */ /* 0x000fe2000f8410ff */
[----:B------:R-:W-:Y:S01]  /*6d30*/  IMAD.MOV.U32 R0, RZ, RZ, 0x3f800000 ;  /* 0x3f800000ff007424 */ /* 0x000fe200078e00ff */
[----:B------:R-:W-:Y:S02]  /*6d40*/  ULDC UR4, c[0x0][0x988] ;  /* 0x0002620000047ab9 */ /* 0x000fe40000000800 */
[----:B------:R-:W-:Y:S01]  /*6d50*/  @P1 LEA.HI.X R9, R6, UR7, R3, 0x2, P3 ;  /* 0x0000000706091c11 */ /* 0x000fe200098f1403 */
[----:B------:R-:W-:Y:S01]  /*6d60*/  IMAD.MOV.U32 R3, RZ, RZ, 0x3f800000 ;  /* 0x3f800000ff037424 */ /* 0x000fe200078e00ff */
[----:B------:R-:W-:Y:S02]  /*6d70*/  @P0 LEA.HI.X R5, R2, UR5, R5, 0x2, P2 ;  /* 0x0000000502050c11 */ /* 0x000fe400090f1405 */
[----:B------:R-:W0:Y:S01]  /*6d80*/  LDC R2, c[0x0][0x448] ;  /* 0x00011200ff027b82 */ /* 0x000e220000000800 */
[----:B------:R-:W2:Y:S04]  /*6d90*/  @P1 LDG.E R0, desc[UR42][R8.64] ;  /* 0x0000002a08001981 */ /* 0x000ea8000c1e1900 */
[----:B------:R1:W2:Y:S01]  /*6da0*/  @P0 LDG.E R3, desc[UR42][R4.64] ;  /* 0x0000002a04030981 */ /* 0x0002a2000c1e1900 */
[----:B0-----:R-:W-:-:S13]  /*6db0*/  ISETP.NE.AND P0, PT, R2, 0x1, PT ;  /* 0x000000010200780c */ /* 0x001fda0003f05270 */
[----:B------:R-:W0:Y:S08]  /*6dc0*/  @P0 LDC R7, c[0x0][0x44c] ;  /* 0x00011300ff070b82 */ /* 0x000e300000000800 */
[----:B------:R-:W4:Y:S01]  /*6dd0*/  @P0 LDC R6, c[0x0][0x450] ;  /* 0x00011400ff060b82 */ /* 0x000f220000000800 */
[----:B---3--:R-:W-:-:S04]  /*6de0*/  VIADD R2, R14, 0xbf ;  /* 0x000000bf0e027836 */ /* 0x008fc80000000000 */
[----:B0-----:R-:W-:-:S05]  /*6df0*/  @P0 IMAD.HI.U32 R7, R2, R7, RZ ;  /* 0x0000000702070227 */ /* 0x001fca00078e00ff */
[----:B----4-:R-:W-:-:S05]  /*6e00*/  @P0 SHF.R.U32.HI R2, RZ, R6, R7 ;  /* 0x00000006ff020219 */ /* 0x010fca0000011607 */
[----:B------:R-:W-:-:S05]  /*6e10*/  IMAD.IADD R2, R27, 0x1, R2 ;  /* 0x000000011b027824 */ /* 0x000fca00078e0202 */
[----:B-1----:R-:W-:-:S04]  /*6e20*/  SHF.R.S32.HI R5, RZ, 0x1f, R2 ;  /* 0x0000001fff057819 */ /* 0x002fc80000011402 */
[----:B------:R-:W-:-:S04]  /*6e30*/  LEA.HI R5, R5, R2, RZ, 0x7 ;  /* 0x0000000205057211 */ /* 0x000fc800078f38ff */
[----:B------:R-:W-:-:S04]  /*6e40*/  SHF.R.S32.HI R5, RZ, 0x7, R5 ;  /* 0x00000007ff057819 */ /* 0x000fc80000011405 */
[----:B------:R-:W-:-:S04]  /*6e50*/  VIMNMX R88, R26, R5, PT ;  /* 0x000000051a587248 */ /* 0x000fc80003fe0100 */
[----:B------:R-:W-:Y:S02]  /*6e60*/  ISETP.GE.AND P1, PT, R88, 0x1, PT ;  /* 0x000000015800780c */ /* 0x000fe40003f26270 */
[----:B------:R-:W-:Y:S02]  /*6e70*/  CS2R R20, SRZ ;  /* 0x0000000000147805 */ /* 0x000fe4000001ff00 */
[----:B------:R-:W-:Y:S02]  /*6e80*/  PLOP3.LUT P0, PT, PT, PT, PT, 0x80, 0x0 ;  /* 0x000000000000781c */ /* 0x000fe40003f0f070 */
[----:B------:R-:W-:Y:S02]  /*6e90*/  CS2R R134, SRZ ;  /* 0x0000000000867805 */ /* 0x000fe4000001ff00 */
[----:B------:R-:W-:Y:S02]  /*6ea0*/  CS2R R28, SRZ ;  /* 0x00000000001c7805 */ /* 0x000fe4000001ff00 */
[----:B------:R-:W-:-:S02]  /*6eb0*/  CS2R R26, SRZ ;  /* 0x00000000001a7805 */ /* 0x000fc4000001ff00 */
[----:B------:R-:W-:Y:S01]  /*6ec0*/  CS2R R128, SRZ ;  /* 0x0000000000807805 */ /* 0x000fe2000001ff00 */
[----:B------:R-:W-:Y:S01]  /*6ed0*/  IMAD.MOV.U32 R25, RZ, RZ, RZ ;  /* 0x000000ffff197224 */ /* 0x000fe200078e00ff */
        /* <DEDUP_REMOVED lines=14> */
[----:B------:R-:W-:Y:S02]  /*6fc0*/  CS2R R8, SRZ ;  /* 0x0000000000087805 */ /* 0x000fe4000001ff00 */
[----:B------:R-:W-:Y:S02]  /*6fd0*/  CS2R R96, SRZ ;  /* 0x0000000000607805 */ /* 0x000fe4000001ff00 */
[----:B------:R-:W-:Y:S01]  /*6fe0*/  CS2R R94, SRZ ;  /* 0x00000000005e7805 */ /* 0x000fe2000001ff00 */
[----:B------:R-:W-:Y:S01]  /*6ff0*/  IMAD.MOV.U32 R38, RZ, RZ, RZ ;  /* 0x000000ffff267224 */ /* 0x000fe200078e00ff */
[----:B------:R-:W-:Y:S01]  /*7000*/  CS2R R6, SRZ ;  /* 0x0000000000067805 */ /* 0x000fe2000001ff00 */
[----:B------:R-:W-:-:S02]  /*7010*/  IMAD.MOV.U32 R89, RZ, RZ, RZ ;  /* 0x000000ffff597224 */ /* 0x000fc400078e00ff */
        /* <DEDUP_REMOVED lines=26> */
[----:B------:R-:W-:Y:S01]  /*71c0*/  MOV R5, UR5 ;  /* 0x0000000500057c02 */ /* 0x000fe20008000f00 */
        /* <DEDUP_REMOVED lines=10> */
.L_x_2236:
[----:B------:R-:W-:Y:S05]  /*7270*/  BSYNC B6 ;  /* 0x0000000000067941 */ /* 0x000fea0003800000 */
.L_x_2235:
        /* <DEDUP_REMOVED lines=13> */
.L_x_2240:
[----:B-1----:R1:W2:Y:S02]  /*7350*/  SYNCS.PHASECHK.TRANS64.TRYWAIT P0, [R18+URZ+0x19c00], R3 ;  /* 0x019c0003120075a7 */ /* 0x0022a4000800017f */
[----:B--2---:R-:W-:Y:S05]  /*7360*/  @!P0 NANOSLEEP.SYNCS 0x989680 ;  /* 0x009896800000895d */ /* 0x004fea0003900000 */
[----:B------:R-:W2:Y:S02]  /*7370*/  @!P0 SYNCS.PHASECHK.TRANS64 P0, [R18+URZ+0x19c00], R3 ;  /* 0x019c0003120085a7 */ /* 0x000ea4000800007f */
[----:B--2---:R-:W-:Y:S05]  /*7380*/  @!P0 BRA `(.L_x_2240) ;  /* 0xfffffffc00f08947 */ /* 0x004fea000383ffff */
.L_x_2239:
[----:B------:R-:W-:Y:S05]  /*7390*/  BSYNC B0 ;  /* 0x0000000000007941 */ /* 0x000fea0003800000 */
.L_x_2238:
[----:B------:R-:W-:Y:S05]  /*73a0*/  BRA `(.L_x_2241) ;  /* 0x0000004400847947 */ /* 0x000fea0003800000 */
.L_x_2237:
        /* <DEDUP_REMOVED lines=30> */
.L_x_2243:
[----:B------:R-:W-:Y:S05]  /*7590*/  BSYNC B6 ;  /* 0x0000000000067941 */ /* 0x000fea0003800000 */
.L_x_2242:
        /* <DEDUP_REMOVED lines=28> */
[----:B------:R-:W-:Y:S01]  /*7760*/  IMAD R4, R0, UR4, RZ ;  /* 0x0000000400047c24 */ /* 0x000fe2000f8e02ff */
[----:B------:R-:W-:Y:S01]  /*7770*/  IADD3 R5, P1, R8, UR8, RZ ;  /* 0x0000000808057c10 */ /* 0x000fe2000ff3e0ff */
[----:B------:R-:W-:-:S04]  /*7780*/  IMAD.WIDE.U32 R6, R11, UR4, R6 ;  /* 0x000000040b067c25 */ /* 0x000fc8000f8e0006 */
[----:B------:R-:W-:Y:S02]  /*7790*/  IMAD R0, R0, UR6, RZ ;  /* 0x0000000600007c24 */ /* 0x000fe4000f8e02ff */
        /* <DEDUP_REMOVED lines=11> */
[----:B------:R0:W4:Y:S02]  /*7850*/  SHFL.IDX PT, R14, R5, RZ, 0x1e1f ;  /* 0x001e1fff050e7589 */ /* 0x00012400000e0000 */
.L_x_2479:
[----:B0-----:R-:W5:Y:S04]  /*7860*/  LDL R5, [R1+0x34] ;  /* 0x0000340001057983 */ /* 0x001f680000100800 */
[----:B------:R-:W2:Y:S01]  /*7870*/  LDL R6, [R1+0x5c] ;  /* 0x00005c0001067983 */ /* 0x000ea20000100800 */
[----:B------:R-:W-:Y:S01]  /*7880*/  BSSY B1, `(.L_x_2247) ;  /* 0x0000030000017945 */ /* 0x000fe20003800000 */
[----:B------:R-:W-:Y:S02]  /*7890*/  CS2R R24, SRZ ;  /* 0x0000000000187805 */ /* 0x000fe4000001ff00 */
[----:B------:R-:W-:Y:S02]  /*78a0*/  CS2R R20, SRZ ;  /* 0x0000000000147805 */ /* 0x000fe4000001ff00 */
[----:B------:R-:W-:-:S02]  /*78b0*/  CS2R R8, SRZ ;  /* 0x0000000000087805 */ /* 0x000fc4000001ff00 */
[----:B------:R-:W-:Y:S02]  /*78c0*/  CS2R R26, SRZ ;  /* 0x00000000001a7805 */ /* 0x000fe4000001ff00 */
[----:B------:R-:W-:Y:S01]  /*78d0*/  CS2R R12, SRZ ;  /* 0x00000000000c7805 */ /* 0x000fe2000001ff00 */
[----:B-----5:R-:W-:Y:S01]  /*78e0*/  IMAD R38, R5, R38, RZ ;  /* 0x0000002605267224 */ /* 0x020fe200078e02ff */
[----:B--2---:R-:W-:-:S04]  /*78f0*/  LEA.HI R5, R6, R6, RZ, 0x1 ;  /* 0x0000000606057211 */ /* 0x004fc800078f08ff */
[----:B------:R-:W-:Y:S02]  /*7900*/  ISETP.GE.AND P0, PT, R10, R38, PT ;  /* 0x000000260a00720c */ /* 0x000fe40003f06270 */
[----:B------:R-:W-:Y:S02]  /*7910*/  CS2R R10, SRZ ;  /* 0x00000000000a7805 */ /* 0x000fe4000001ff00 */
[----:B------:R-:W-:-:S05]  /*7920*/  LOP3.LUT R5, R5, 0xfffffffe, RZ, 0xc0, !PT ;  /* 0xfffffffe05057812 */ /* 0x000fca00078ec0ff */
[----:B------:R-:W-:-:S05]  /*7930*/  IMAD.IADD R5, R6, 0x1, -R5 ;  /* 0x0000000106057824 */ /* 0x000fca00078e0a05 */
[----:B------:R-:W-:Y:S01]  /*7940*/  SHF.L.U32 R5, R5, 0x1f, RZ ;  /* 0x0000001f05057819 */ /* 0x000fe200000006ff */
[----:B------:R-:W-:Y:S06]  /*7950*/  @P0 BRA `(.L_x_2248) ;  /* 0x0000000000880947 */ /* 0x000fec0003800000 */
[----:B------:R-:W2:Y:S01]  /*7960*/  LDL.64 R28, [R1] ;  /* 0x00000000011c7983 */ /* 0x000ea20000100a00 */
        /* <DEDUP_REMOVED lines=33> */
.L_x_2248:
[----:B------:R-:W-:Y:S05]  /*7b80*/  BSYNC B1 ;  /* 0x0000000000017941 */ /* 0x000fea0003800000 */
.L_x_2247:
[----:B------:R-:W2:Y:S01]  /*7b90*/  SYNCS.PHASECHK.TRANS64.TRYWAIT P0, [R18+URZ+0x19c00], R5 ;  /* 0x019c0005120075a7 */ /* 0x000ea2000800017f */
[----:B------:R-:W-:Y:S01]  /*7ba0*/  IMAD R153, R153, -0xc0, R38 ;  /* 0xffffff4099997824 */ /* 0x000fe200078e0226 */
[----:B------:R-:W-:Y:S04]  /*7bb0*/  BSSY B1, `(.L_x_2249) ;  /* 0x0000004000017945 */ /* 0x000fe80003800000 */
[----:B------:R-:W-:-:S04]  /*7bc0*/  VIMNMX R153, R153, 0xc0, PT ;  /* 0x000000c099997848 */ /* 0x000fc80003fe0100 */
[----:B------:R-:W-:Y:S01]  /*7bd0*/  ISETP.GE.AND P1, PT, R39, R153, PT ;  /* 0x000000992700720c */ /* 0x000fe20003f26270 */
[----:B--2---:R-:W-:-:S12]  /*7be0*/  @!P0 BRA `(.L_x_2250) ;  /* 0x0000014800e48947 */ /* 0x004fd80003800000 */
.L_x_2480:
[----:B------:R-:W-:Y:S05]  /*7bf0*/  BSYNC B1 ;  /* 0x0000000000017941 */ /* 0x000fea0003800000 */
.L_x_2249:
[----:B------:R-:W-:Y:S05]  /*7c00*/  @P1 BRA `(.L_x_2251) ;  /* 0x0000003c00481947 */ /* 0x000fea0003800000 */
[----:B0-----:R-:W2:Y:S01]  /*7c10*/  LDL.64 R6, [R1] ;  /* 0x0000000001067983 */ /* 0x001ea20000100a00 */
[----:B-1----:R-:W2:Y:S03]  /*7c20*/  LDC R0, c[0x0][0x3f4] ;  /* 0x0000fd00ff007b82 */ /* 0x002ea60000000800 */
[----:B---3--:R-:W3:Y:S04]  /*7c30*/  LDL R4, [R1+0x20] ;  /* 0x0000200001047983 */ /* 0x008ee80000100800 */
[----:B------:R-:W4:Y:S01]  /*7c40*/  LDL R3, [R1+0x24] ;  /* 0x0000240001037983 */ /* 0x000f220000100800 */
[----:B------:R-:W-:Y:S01]  /*7c50*/  BSSY B1, `(.L_x_2252) ;  /* 0x000007b000017945 */ /* 0x000fe20003800000 */
[----:B--2---:R-:W-:-:S02]  /*7c60*/  ISETP.GE.AND P0, PT, R6, R0, PT ;  /* 0x000000000600720c */ /* 0x004fc40003f06270 */
[-C--:B---3--:R-:W-:Y:S02]  /*7c70*/  ISETP.GE.AND P1, PT, R4, R0.reuse, PT ;  /* 0x000000000400720c */ /* 0x088fe40003f26270 */
[----:B----4-:R-:W-:-:S09]  /*7c80*/  ISETP.GE.AND P2, PT, R3, R0, PT ;  /* 0x000000000300720c */ /* 0x010fd20003f46270 */
[----:B------:R-:W-:Y:S05]  /*7c90*/  @P0 BRA `(.L_x_2253) ;  /* 0x0000000400d80947 */ /* 0x000fea0003800000 */
[----:B------:R-:W0:Y:S01]  /*7ca0*/  LDS.128 R4, [R37+0xf000] ;  /* 0x00f0000025047984 */ /* 0x000e220000000c00 */
        /* <DEDUP_REMOVED lines=25> */
[-C--:B0-----:R-:W-:Y:S02]  /*7e40*/  F2FP.F16.E4M3.UNPACK_B R0, R6.reuse.H1 ;  /* 0x00000006ff00723e */ /* 0x081fe400030006ff */
[----:B------:R-:W-:Y:S02]  /*7e50*/  LOP3.LUT R29, R29, 0xff0000, R24, 0xf8, !PT ;  /* 0x00ff00001d1d7812 */ /* 0x000fe400078ef818 */
[----:B------:R-:W-:Y:S01]  /*7e60*/  F2FP.F16.E4M3.UNPACK_B R32, R31 ;  /* 0x0000001fff20723e */ /* 0x000fe200020006ff */
[--C-:B------:R-:W-:Y:S01]  /*7e70*/  HADD2.F32 R15, -RZ, R0.reuse.H1_H1 ;  /* 0x30000000ff0f7230 */ /* 0x100fe20000004100 */
[----:B------:R-:W-:Y:S01]  /*7e80*/  F2FP.F16.E4M3.UNPACK_B R28, R27 ;  /* 0x0000001bff1c723e */ /* 0x000fe200020006ff */
[----:B------:R-:W-:Y:S01]  /*7e90*/  HADD2.F32 R14, -RZ, R0.H0_H0 ;  /* 0x20000000ff0e7230 */ /* 0x000fe20000004100 */
        /* <DEDUP_REMOVED lines=13> */
[--C-:B------:R-:W-:Y:S01]  /*7f70*/  HADD2.F32 R5, -RZ, R3.reuse.H1_H1 ;  /* 0x30000003ff057230 */ /* 0x100fe20000004100 */
[----:B------:R-:W-:Y:S01]  /*7f80*/  F2FP.F16.E4M3.UNPACK_B R31, R31.H1 ;  /* 0x0000001fff1f723e */ /* 0x000fe200030006ff */
[C---:B------:R-:W-:Y:S01]  /*7f90*/  FFMA.FTZ R35, R14.reuse, R29, -R35 ;  /* 0x0000001d0e237223 */ /* 0x040fe20000010823 */
        /* <DEDUP_REMOVED lines=70> */
.L_x_2253:
[----:B------:R-:W-:Y:S05]  /*8400*/  BSYNC B1 ;  /* 0x0000000000017941 */ /* 0x000fea0003800000 */
.L_x_2252:
[----:B------:R-:W-:Y:S04]  /*8410*/  BSSY B1, `(.L_x_2254) ;  /* 0x000007c000017945 */ /* 0x000fe80003800000 */
[----:B------:R-:W-:Y:S05]  /*8420*/  @P1 BRA `(.L_x_2255) ;  /* 0x0000000400e81947 */ /* 0x000fea0003800000 */
[----:B0-----:R-:W0:Y:S01]  /*8430*/  LDS.128 R4, [R37+0x10800] ;  /* 0x0108000025047984 */ /* 0x001e220000000c00 */
        /* <DEDUP_REMOVED lines=121> */
.L_x_2255:
[----:B------:R-:W-:Y:S05]  /*8bd0*/  BSYNC B1 ;  /* 0x0000000000017941 */ /* 0x000fea0003800000 */
.L_x_2254:
[----:B------:R-:W-:Y:S05]  /*8be0*/  @P2 BRA `(.L_x_2251) ;  /* 0x0000002c00502947 */ /* 0x000fea0003800000 */
[----:B01----:R-:W0:Y:S01]  /*8bf0*/  LDS.128 R4, [R37+0x12000] ;  /* 0x0120000025047984 */ /* 0x003e220000000c00 */
        /* <DEDUP_REMOVED lines=118> */
.L_x_2245:
[----:B------:R-:W0:Y:S01]  /*9360*/  LDC R25, c[0x0][0x448] ;  /* 0x00011200ff197b82 */ /* 0x000e220000000800 */
[----:B------:R-:W-:Y:S01]  /*9370*/  IMAD.MOV.U32 R9, RZ, RZ, R10 ;  /* 0x000000ffff097224 */ /* 0x000fe200078e000a */
[----:B------:R-:W-:Y:S01]  /*9380*/  MOV R6, R24 ;  /* 0x0000001800067202 */ /* 0x000fe20000000f00 */
[----:B------:R-:W-:Y:S01]  /*9390*/  IMAD.MOV.U32 R7, RZ, RZ, R31 ;  /* 0x000000ffff077224 */ /* 0x000fe200078e001f */
[----:B------:R-:W-:Y:S01]  /*93a0*/  ULDC.64 UR4, c[0x0][0x3f8] ;  /* 0x0000fe0000047ab9 */ /* 0x000fe20000000a00 */
[----:B------:R-:W-:Y:S01]  /*93b0*/  IMAD.MOV.U32 R4, RZ, RZ, R26 ;  /* 0x000000ffff047224 */ /* 0x000fe200078e001a */
[----:B------:R-:W-:Y:S01]  /*93c0*/  ULDC.64 UR6, c[0x0][0x408] ;  /* 0x0001020000067ab9 */ /* 0x000fe20000000a00 */
[----:B------:R-:W-:Y:S01]  /*93d0*/  IMAD.MOV.U32 R5, RZ, RZ, R29 ;  /* 0x000000ffff057224 */ /* 0x000fe200078e001d */
[----:B------:R-:W-:Y:S01]  /*93e0*/  ULDC.64 UR8, c[0x0][0x400] ;  /* 0x0001000000087ab9 */ /* 0x000fe20000000a00 */
        /* <DEDUP_REMOVED lines=23> */
.L_x_2486:
[----:B------:R-:W5:Y:S04]  /*9560*/  LDL R4, [R1+0x34] ;  /* 0x0000340001047983 */ /* 0x000f680000100800 */
[----:B------:R-:W2:Y:S01]  /*9570*/  LDL R13, [R1+0x5c] ;  /* 0x00005c00010d7983 */ /* 0x000ea20000100800 */
[----:B------:R-:W-:Y:S01]  /*9580*/  BSSY B1, `(.L_x_2257) ;  /* 0x000002c000017945 */ /* 0x000fe20003800000 */
[----:B------:R-:W-:Y:S02]  /*9590*/  CS2R R8, SRZ ;  /* 0x0000000000087805 */ /* 0x000fe4000001ff00 */
[----:B------:R-:W-:Y:S02]  /*95a0*/  CS2R R14, SRZ ;  /* 0x00000000000e7805 */ /* 0x000fe4000001ff00 */
[----:B------:R-:W-:Y:S01]  /*95b0*/  CS2R R26, SRZ ;  /* 0x00000000001a7805 */ /* 0x000fe2000001ff00 */
[----:B-----5:R-:W-:Y:S01]  /*95c0*/  IMAD R38, R4, R25, RZ ;  /* 0x0000001904267224 */ /* 0x020fe200078e02ff */
[----:B------:R-:W-:-:S02]  /*95d0*/  CS2R R4, SRZ ;  /* 0x0000000000047805 */ /* 0x000fc4000001ff00 */
[----:B------:R-:W-:Y:S02]  /*95e0*/  CS2R R24, SRZ ;  /* 0x0000000000187805 */ /* 0x000fe4000001ff00 */
[----:B--2---:R-:W-:Y:S02]  /*95f0*/  LEA.HI R6, R13, R13, RZ, 0x1 ;  /* 0x0000000d0d067211 */ /* 0x004fe400078f08ff */
[----:B------:R-:W-:Y:S02]  /*9600*/  ISETP.GE.AND P0, PT, R10, R38, PT ;  /* 0x000000260a00720c */ /* 0x000fe40003f06270 */
[----:B------:R-:W-:Y:S02]  /*9610*/  CS2R R10, SRZ ;  /* 0x00000000000a7805 */ /* 0x000fe4000001ff00 */
[----:B------:R-:W-:Y:S02]  /*9620*/  LOP3.LUT R12, R6, 0xfffffffe, RZ, 0xc0, !PT ;  /* 0xfffffffe060c7812 */ /* 0x000fe400078ec0ff */
[----:B------:R-:W-:-:S03]  /*9630*/  CS2R R6, SRZ ;  /* 0x0000000000067805 */ /* 0x000fc6000001ff00 */
[----:B------:R-:W-:Y:S01]  /*9640*/  IMAD.IADD R39, R13, 0x1, -R12 ;  /* 0x000000010d277824 */ /* 0x000fe200078e0a0c */
[----:B------:R-:W-:-:S04]  /*9650*/  CS2R R12, SRZ ;  /* 0x00000000000c7805 */ /* 0x000fc8000001ff00 */
[----:B------:R-:W-:Y:S01]  /*9660*/  SHF.L.U32 R39, R39, 0x1f, RZ ;  /* 0x0000001f27277819 */ /* 0x000fe200000006ff */
[----:B------:R-:W-:Y:S06]  /*9670*/  @P0 BRA `(.L_x_2258) ;  /* 0x0000000000700947 */ /* 0x000fec0003800000 */
[----:B------:R-:W2:Y:S01]  /*9680*/  LDL R28, [R1+0x14] ;  /* 0x00001400011c7983 */ /* 0x000ea20000100800 */
        /* <DEDUP_REMOVED lines=12> */
[----:B----4-:R-:W-:-:S05]  /*9750*/  @!P4 IADD3 R30, P1, R16, R21, RZ ;  /* 0x00000015101ec210 */ /* 0x010fca0007f3e0ff */
[----:B---3--:R-:W-:Y:S02]  /*9760*/  @!P4 IMAD.X R31, R20, 0x1, R5, P1 ;  /* 0x00000001141fc824 */ /* 0x008fe400008e0605 */
[----:B--2---:R-:W-:Y:S01]  /*9770*/  @!P5 IMAD.SHL.U32 R4, R28, 0x10, RZ ;  /* 0x000000101c04d824 */ /* 0x004fe200078e00ff */
[----:B------:R-:W-:-:S04]  /*9780*/  @!P4 IADD3 R28, P0, R16, R3, RZ ;  /* 0x00000003101cc210 */ /* 0x000fc80007f1e0ff */
[----:B------:R-:W-:Y:S01]  /*9790*/  @!P5 IADD3 R32, P2, R4, R3, RZ ;  /* 0x000000030420d210 */ /* 0x000fe20007f5e0ff */
[----:B-1----:R-:W-:Y:S01]  /*97a0*/  @!P4 IMAD.X R29, R0, 0x1, R5, P0 ;  /* 0x00000001001dc824 */ /* 0x002fe200000e0605 */
[----:B------:R-:W-:Y:S02]  /*97b0*/  @!P5 IADD3 R34, P3, R4, R21, RZ ;  /* 0x000000150422d210 */ /* 0x000fe40007f7e0ff */
[----:B------:R-:W-:Y:S02]  /*97c0*/  @!P5 SHF.R.S32.HI R3, RZ, 0x1f, R4 ;  /* 0x0000001fff03d819 */ /* 0x000fe40000011404 */
[----:B------:R-:W-:Y:S01]  /*97d0*/  CS2R R4, SRZ ;  /* 0x0000000000047805 */ /* 0x000fe2000001ff00 */
[----:B------:R0:W5:Y:S02]  /*97e0*/  @!P4 LD.E.128 R12, desc[UR42][R28.64] ;  /* 0x0000002a1c0cc980 */ /* 0x000164000c101d00 */
[--C-:B------:R-:W-:Y:S02]  /*97f0*/  @!P5 IMAD.X R33, R0, 0x1, R3.reuse, P2 ;  /* 0x000000010021d824 */ /* 0x100fe400010e0603 */
[----:B------:R-:W-:Y:S01]  /*9800*/  @!P5 IMAD.X R35, R20, 0x1, R3, P3 ;  /* 0x000000011423d824 */ /* 0x000fe200018e0603 */
[----:B------:R0:W5:Y:S04]  /*9810*/  @!P4 LD.E.128 R4, desc[UR42][R30.64] ;  /* 0x0000002a1e04c980 */ /* 0x000168000c101d00 */
[----:B------:R0:W5:Y:S04]  /*9820*/  @!P5 LD.E.128 R24, desc[UR42][R32.64] ;  /* 0x0000002a2018d980 */ /* 0x000168000c101d00 */
[----:B------:R0:W5:Y:S02]  /*9830*/  @!P5 LD.E.128 R8, desc[UR42][R34.64] ;  /* 0x0000002a2208d980 */ /* 0x000164000c101d00 */
.L_x_2258:
[----:B------:R-:W-:Y:S05]  /*9840*/  BSYNC B1 ;  /* 0x0000000000017941 */ /* 0x000fea0003800000 */
.L_x_2257:
        /* <DEDUP_REMOVED lines=10> */
.L_x_2487:
[----:B------:R-:W-:Y:S05]  /*98f0*/  BSYNC B1 ;  /* 0x0000000000017941 */ /* 0x000fea0003800000 */
.L_x_2259:
        /* <DEDUP_REMOVED lines=259> */
.L_x_2262:
[----:B------:R-:W-:Y:S05]  /*a930*/  BSYNC B1 ;  /* 0x0000000000017941 */ /* 0x000fea0003800000 */
.L_x_2261:
        /* <DEDUP_REMOVED lines=255> */
.L_x_2251:
[----:B------:R-:W-:Y:S05]  /*b930*/  BSYNC B0 ;  /* 0x0000000000007941 */ /* 0x000fea0003800000 */
.L_x_2244:
        /* <DEDUP_REMOVED lines=8> */
.L_x_2241:
[----:B0-2---:R-:W-:-:S05]  /*b9c0*/  IMAD.U32 R0, RZ, RZ, UR36 ;  /* 0x00000024ff007e24 */ /* 0x005fca000f8e00ff */
[----:B------:R-:W-:-:S13]  /*b9d0*/  ISETP.NE.AND P0, PT, R0, 0x3, PT ;  /* 0x000000030000780c */ /* 0x000fda0003f05270 */
[----:B------:R-:W-:Y:S05]  /*b9e0*/  @!P0 BRA `(.L_x_2263) ;  /* 0x0000000000048947 */ /* 0x000fea0003800000 */
[----:B------:R-:W-:Y:S01]  /*b9f0*/  BPT.TRAP 0x1 ;  /* 0x000000040000795c */ /* 0x000fe20000300000 */
.L_x_2263:
[----:B-1----:R-:W-:Y:S01]  /*ba00*/  IMAD R3, R22, 0x8, R18 ;  /* 0x0000000816037824 */ /* 0x002fe200078e0212 */
[----:B---3-5:R-:W-:-:S04]  /*ba10*/  SHF.L.U32 R4, R156, 0x1f, RZ ;  /* 0x0000001f9c047819 */ /* 0x028fc800000006ff */
[----:B------:R0:W1:Y:S01]  /*ba20*/  SYNCS.PHASECHK.TRANS64.TRYWAIT P1, [R3+URZ+0x19c30], R4 ;  /* 0x019c3004030075a7 */ /* 0x000062000802017f */
[----:B------:R-:W-:Y:S05]  /*ba30*/  @!P0 BRA `(.L_x_2264) ;  /* 0x0000000000048947 */ /* 0x000fea0003800000 */
[----:B------:R-:W-:Y:S01]  /*ba40*/  BPT.TRAP 0x1 ;  /* 0x000000040000795c */ /* 0x000fe20000300000 */
.L_x_2264:
        /* <DEDUP_REMOVED lines=9> */
.L_x_2265:
[----:B01----:R-:W-:Y:S01]  /*bae0*/  IMAD R4, R22, 0x300, R155 ;  /* 0x0000030016047824 */ /* 0x003fe200078e029b */
        /* <DEDUP_REMOVED lines=11> */
[----:B------:R-:W-:Y:S02]  /*bba0*/  VIADD R20, R6, 0x300 ;  /* 0x0000030006147836 */ /* 0x000fe40000000000 */
[----:B------:R-:W-:Y:S02]  /*bbb0*/  VIADD R4, R4, 0x200 ;  /* 0x0000020004047836 */ /* 0x000fe40000000000 */
[----:B----4-:R-:W-:Y:S02]  /*bbc0*/  IMAD.MOV.U32 R21, RZ, RZ, -0x3ffffff0 ;  /* 0xc0000010ff157424 */ /* 0x010fe400078e00ff */
        /* <DEDUP_REMOVED lines=19> */
.L_x_2267:
[----:B------:R-:W2:Y:S01]  /*bd00*/  LDL R0, [R1+0x44] ;  /* 0x0000440001007983 */ /* 0x000ea20000100800 */
[----:B------:R-:W0:Y:S03]  /*bd10*/  LDC R4, c[0x0][0x448] ;  /* 0x00011200ff047b82 */ /* 0x000e260000000800 */
[----:B------:R-:W2:Y:S04]  /*bd20*/  LDL R94, [R1+0x30] ;  /* 0x00003000015e7983 */ /* 0x000ea80000100800 */
[----:B------:R-:W3:Y:S04]  /*bd30*/  LDL R10, [R1+0x40] ;  /* 0x00004000010a7983 */ /* 0x000ee80000100800 */
[----:B------:R-:W4:Y:S04]  /*bd40*/  LDL R90, [R1+0x38] ;  /* 0x00003800015a7983 */ /* 0x000f280000100800 */
[----:B------:R-:W5:Y:S04]  /*bd50*/  LDL R92, [R1+0x34] ;  /* 0x00003400015c7983 */ /* 0x000f680000100800 */
[----:B------:R-:W5:Y:S01]  /*bd60*/  LDL R96, [R1+0x10] ;  /* 0x0000100001607983 */ /* 0x000f620000100800 */
[----:B0-----:R-:W-:-:S13]  /*bd70*/  ISETP.NE.AND P4, PT, R4, 0x1, PT ;  /* 0x000000010400780c */ /* 0x001fda0003f85270 */
[----:B------:R-:W0:Y:S08]  /*bd80*/  @P4 LDC R5, c[0x0][0x44c] ;  /* 0x00011300ff054b82 */ /* 0x000e300000000800 */
[----:B------:R-:W1:Y:S01]  /*bd90*/  @P4 LDC R9, c[0x0][0x450] ;  /* 0x00011400ff094b82 */ /* 0x000e620000000800 */
[----:B--2---:R-:W-:-:S04]  /*bda0*/  IMAD.IADD R8, R0, 0x1, R94 ;  /* 0x0000000100087824 */ /* 0x004fc800078e025e */
[----:B0-----:R-:W-:-:S05]  /*bdb0*/  @P4 IMAD.HI.U32 R0, R8, R5, RZ ;  /* 0x0000000508004227 */ /* 0x001fca00078e00ff */
[----:B-1----:R-:W-:Y:S01]  /*bdc0*/  @P4 SHF.R.U32.HI R8, RZ, R9, R0 ;  /* 0x00000009ff084219 */ /* 0x002fe20000011600 */
[----:B------:R-:W-:-:S04]  /*bdd0*/  IMAD.MOV.U32 R5, RZ, RZ, -0x80 ;  /* 0xffffff80ff057424 */ /* 0x000fc800078e00ff */
[----:B------:R-:W0:Y:S01]  /*bde0*/  SHFL.IDX PT, R9, R8, 0x1, 0x1c1f ;  /* 0x003c1f0008097f89 */ /* 0x000e2200000e0000 */
[----:B------:R-:W-:-:S04]  /*bdf0*/  IMAD R0, R88, R5, 0x80 ;  /* 0x0000008058007424 */ /* 0x000fc800078e0205 */
[----:B------:R-:W-:Y:S02]  /*be00*/  VIADD R4, R0, 0x1 ;  /* 0x0000000100047836 */ /* 0x000fe40000000000 */
[----:B----4-:R-:W-:Y:S02]  /*be10*/  IMAD.IADD R5, R90, 0x1, R0 ;  /* 0x000000015a057824 */ /* 0x010fe400078e0200 */
[C---:B---3--:R-:W-:Y:S02]  /*be20*/  IMAD R4, R10.reuse, -0x2, R4 ;  /* 0xfffffffe0a047824 */ /* 0x048fe400078e0204 */
[----:B------:R-:W-:-:S03]  /*be30*/  IMAD R5, R10, -0x2, R5 ;  /* 0xfffffffe0a057824 */ /* 0x000fc600078e0205 */
[----:B-----5:R-:W-:-:S04]  /*be40*/  IADD3 R4, -R92, R4, R90 ;  /* 0x000000045c047210 */ /* 0x020fc80007ffe15a */
[----:B0-----:R-:W-:-:S04]  /*be50*/  VIADDMNMX R0, R9, R4, R5, PT ;  /* 0x0000000409007246 */ /* 0x001fc80003800105 */
        /* <DEDUP_REMOVED lines=93> */
[----:B------:R-:W-:-:S04]  /*c430*/  FMNMX.FTZ R10, R111, R10, !PT ;  /* 0x0000000a6f0a7209 */ /* 0x000fc80007810000 */
[----:B------:R-:W-:-:S05]  /*c440*/  FMNMX.FTZ R10, R87, R10, !PT ;  /* 0x0000000a570a7209 */ /* 0x000fca0007810000 */
[----:B------:R-:W0:Y:S04]  /*c450*/  SHFL.BFLY PT, R113, R10, 0x2, 0x1f ;  /* 0x0c401f000a717f89 */ /* 0x000e2800000e0000 */
[----:B------:R-:W1:Y:S01]  /*c460*/  SHFL.IDX PT, R8, R8, RZ, 0x1c1f ;  /* 0x001c1fff08087589 */ /* 0x000e6200000e0000 */
[----:B0-----:R-:W-:-:S05]  /*c470*/  FMNMX.FTZ R12, R10, R113, !PT ;  /* 0x000000710a0c7209 */ /* 0x001fca0007810000 */
[----:B------:R-:W0:Y:S01]  /*c480*/  SHFL.BFLY PT, R113, R12, 0x1, 0x1f ;  /* 0x0c201f000c717f89 */ /* 0x000e2200000e0000 */
[----:B-1----:R-:W-:-:S04]  /*c490*/  VIADDMNMX R5, R8, R4, R5, PT ;  /* 0x0000000408057246 */ /* 0x002fc80003800105 */
[C---:B------:R-:W-:Y:S02]  /*c4a0*/  ISETP.GT.AND P2, PT, R5.reuse, 0x1, PT ;  /* 0x000000010500780c */ /* 0x040fe40003f44270 */
[----:B------:R-:W-:Y:S02]  /*c4b0*/  ISETP.GT.AND P3, PT, R5, 0x8, PT ;  /* 0x000000080500780c */ /* 0x000fe40003f64270 */
[----:B0-----:R-:W-:-:S04]  /*c4c0*/  FMNMX.FTZ R0, R12, R113, !PT ;  /* 0x000000710c007209 */ /* 0x001fc80007810000 */
[----:B------:R-:W-:Y:S01]  /*c4d0*/  FSETP.NEU.FTZ.AND P1, PT, R0, -INF , PT ;  /* 0xff8000000000780b */ /* 0x000fe20003f3d000 */
[----:B------:R-:W-:-:S05]  /*c4e0*/  FFMA.FTZ R113, R2, R0, -8 ;  /* 0xc100000002717423 */ /* 0x000fca0000010000 */
[----:B------:R-:W-:Y:S02]  /*c4f0*/  FSEL R113, R113, RZ, P1 ;  /* 0x000000ff71717208 */ /* 0x000fe40000800000 */
[----:B------:R-:W-:Y:S02]  /*c500*/  ISETP.GT.AND P1, PT, R5, RZ, PT ;  /* 0x000000ff0500720c */ /* 0x000fe40003f24270 */
[----:B------:R-:W-:Y:S01]  /*c510*/  FSEL R25, R25, -INF , P2 ;  /* 0xff80000019197808 */ /* 0x000fe20001000000 */
[----:B------:R-:W-:-:S01]  /*c520*/  FFMA.FTZ R8, R2, R11, -R113 ;  /* 0x0000000b02087223 */ /* 0x000fc20000010871 */
[----:B------:R-:W-:Y:S01]  /*c530*/  FSEL R11, R24, -INF , P1 ;  /* 0xff800000180b7808 */ /* 0x000fe20000800000 */
[----:B------:R-:W-:-:S01]  /*c540*/  FFMA.FTZ R14, R2, R27, -R113 ;  /* 0x0000001b020e7223 */ /* 0x000fc20000010871 */
        /* <DEDUP_REMOVED lines=11> */
[----:B------:R-:W-:Y:S01]  /*c600*/  FMNMX.FTZ R12, R115, R12, !PT ;  /* 0x0000000c730c7209 */ /* 0x000fe20007810000 */
[----:B------:R0:W-:Y:S01]  /*c610*/  MUFU.EX2 R4, R14 ;  /* 0x0000000e00047308 */ /* 0x0001e20000000800 */
[----:B------:R-:W-:Y:S02]  /*c620*/  ISETP.GT.AND P1, PT, R5, 0x19, PT ;  /* 0x000000190500780c */ /* 0x000fe40003f24270 */
[----:B------:R-:W-:Y:S01]  /*c630*/  FMNMX.FTZ R12, R33, R12, !PT ;  /* 0x0000000c210c7209 */ /* 0x000fe20007810000 */
[----:B0-----:R-:W-:-:S01]  /*c640*/  FFMA.FTZ R14, R2, R13, -R113 ;  /* 0x0000000d020e7223 */ /* 0x001fc20000010871 */
[----:B------:R-:W-:-:S02]  /*c650*/  FSEL R13, R36, -INF , P2 ;  /* 0xff800000240d7808 */ /* 0x000fc40001000000 */
[----:B------:R-:W-:Y:S02]  /*c660*/  ISETP.GT.AND P2, PT, R5, 0x20, PT ;  /* 0x000000200500780c */ /* 0x000fe40003f44270 */
[----:B------:R-:W-:Y:S02]  /*c670*/  FSEL R37, R37, -INF , P1 ;  /* 0xff80000025257808 */ /* 0x000fe40000800000 */
[----:B------:R-:W-:Y:S01]  /*c680*/  FMNMX.FTZ R12, R13, R12, !PT ;  /* 0x0000000c0d0c7209 */ /* 0x000fe20007810000 */
[----:B------:R0:W-:Y:S01]  /*c690*/  MUFU.EX2 R10, R14 ;  /* 0x0000000e000a7308 */ /* 0x0001e20000000800 */
[C---:B------:R-:W-:Y:S02]  /*c6a0*/  ISETP.GT.AND P1, PT, R5.reuse, 0x21, PT ;  /* 0x000000210500780c */ /* 0x040fe40003f24270 */
[----:B------:R-:W-:Y:S02]  /*c6b0*/  FSEL R117, R40, -INF , P2 ;  /* 0xff80000028757808 */ /* 0x000fe40001000000 */
[----:B------:R-:W-:-:S02]  /*c6c0*/  ISETP.GT.AND P2, PT, R5, 0x28, PT ;  /* 0x000000280500780c */ /* 0x000fc40003f44270 */
[----:B0-----:R-:W-:Y:S02]  /*c6d0*/  FMNMX.FTZ R14, R37, R12, !PT ;  /* 0x0000000c250e7209 */ /* 0x001fe40007810000 */
[----:B------:R-:W-:Y:S02]  /*c6e0*/  FSEL R41, R41, -INF , P1 ;  /* 0xff80000029297808 */ /* 0x000fe40000800000 */
[----:B------:R-:W-:Y:S01]  /*c6f0*/  FMNMX.FTZ R14, R117, R14, !PT ;  /* 0x0000000e750e7209 */ /* 0x000fe20007810000 */
[----:B------:R-:W-:-:S01]  /*c700*/  FFMA.FTZ R24, R2, R15, -R113 ;  /* 0x0000000f02187223 */ /* 0x000fc20000010871 */
[----:B------:R-:W-:Y:S02]  /*c710*/  ISETP.GT.AND P1, PT, R5, 0x29, PT ;  /* 0x000000290500780c */ /* 0x000fe40003f24270 */
[----:B------:R-:W-:Y:S02]  /*c720*/  FSEL R15, R44, -INF , P2 ;  /* 0xff8000002c0f7808 */ /* 0x000fe40001000000 */
[----:B------:R-:W-:-:S02]  /*c730*/  FMNMX.FTZ R14, R41, R14, !PT ;  /* 0x0000000e290e7209 */ /* 0x000fc40007810000 */
        /* <DEDUP_REMOVED lines=60> */
[----:B------:R-:W-:Y:S02]  /*cb00*/  ISETP.GT.AND P1, PT, R5, 0x71, PT ;  /* 0x000000710500780c */ /* 0x000fe40003f24270 */
[----:B------:R-:W-:Y:S01]  /*cb10*/  FSEL R127, R80, -INF , P2 ;  /* 0xff800000507f7808 */ /* 0x000fe20001000000 */
[----:B------:R-:W-:-:S01]  /*cb20*/  FFMA.FTZ R34, R2, R97, -R113 ;  /* 0x0000006102227223 */ /* 0x000fc20000010871 */
[----:B------:R-:W-:-:S02]  /*cb30*/  ISETP.GT.AND P2, PT, R5, 0x78, PT ;  /* 0x000000780500780c */ /* 0x000fc40003f44270 */
[----:B0-----:R-:W-:Y:S02]  /*cb40*/  FMNMX.FTZ R32, R77, R30, !PT ;  /* 0x0000001e4d207209 */ /* 0x001fe40007810000 */
        /* <DEDUP_REMOVED lines=10> */
[----:B------:R-:W0:Y:S01]  /*cbf0*/  SHFL.BFLY PT, R5, R44, 0x1, 0x1f ;  /* 0x0c201f002c057f89 */ /* 0x000e2200000e0000 */
[----:B------:R-:W-:-:S01]  /*cc00*/  FFMA.FTZ R9, R2, R9, -R113 ;  /* 0x0000000902097223 */ /* 0x000fc20000010871 */
[----:B------:R-:W-:Y:S01]  /*cc10*/  FFMA.FTZ R31, R2, R31, -R113 ;  /* 0x0000001f021f7223 */ /* 0x000fe20000010871 */
[----:B0-----:R-:W-:-:S04]  /*cc20*/  FMNMX.FTZ R5, R44, R5, !PT ;  /* 0x000000052c057209 */ /* 0x001fc80007810000 */
[----:B------:R-:W-:Y:S01]  /*cc30*/  FSETP.NEU.FTZ.AND P1, PT, R5, -INF , PT ;  /* 0xff8000000500780b */ /* 0x000fe20003f3d000 */
[----:B------:R-:W-:-:S05]  /*cc40*/  FFMA.FTZ R46, R2, R5, -8 ;  /* 0xc1000000022e7423 */ /* 0x000fca0000010005 */
[----:B------:R-:W-:-:S05]  /*cc50*/  FSEL R46, R46, RZ, P1 ;  /* 0x000000ff2e2e7208 */ /* 0x000fca0000800000 */
[C-C-:B------:R-:W-:Y:S01]  /*cc60*/  FFMA.FTZ R148, R2.reuse, R11, -R46.reuse ;  /* 0x0000000b02947223 */ /* 0x140fe2000001082e */
[----:B------:R-:W-:-:S01]  /*cc70*/  FFMA.FTZ R11, R2, R25, -R46 ;  /* 0x00000019020b7223 */ /* 0x000fc2000001082e */
[----:B------:R-:W0:Y:S01]  /*cc80*/  MUFU.EX2 R9, R9 ;  /* 0x0000000900097308 */ /* 0x000e220000000800 */
[----:B------:R-:W-:-:S01]  /*cc90*/  FFMA.FTZ R27, R2, R27, -R46 ;  /* 0x0000001b021b7223 */ /* 0x000fc2000001082e */
[----:B------:R-:W-:-:S06]  /*cca0*/  FFMA.FTZ R48, R2, R29, -R46 ;  /* 0x0000001d02307223 */ /* 0x000fcc000001082e */
[----:B------:R-:W-:Y:S01]  /*ccb0*/  MUFU.EX2 R148, R148 ;  /* 0x0000009400947308 */ /* 0x000fe20000000800 */
[----:B------:R-:W-:-:S07]  /*ccc0*/  FFMA.FTZ R150, R2, R115, -R46 ;  /* 0x0000007302967223 */ /* 0x000fce000001082e */
[----:B------:R-:W1:Y:S01]  /*ccd0*/  MUFU.EX2 R11, R11 ;  /* 0x0000000b000b7308 */ /* 0x000e620000000800 */
[----:B------:R-:W-:-:S07]  /*cce0*/  FFMA.FTZ R35, R2, R35, -R113 ;  /* 0x0000002302237223 */ /* 0x000fce0000010871 */
[----:B------:R-:W2:Y:S01]  /*ccf0*/  MUFU.EX2 R8, R8 ;  /* 0x0000000800087308 */ /* 0x000ea20000000800 */
[----:B------:R-:W-:-:S07]  /*cd00*/  FFMA.FTZ R25, R2, R33, -R46 ;  /* 0x0000002102197223 */ /* 0x000fce000001082e */
[----:B------:R-:W3:Y:S01]  /*cd10*/  MUFU.EX2 R27, R27 ;  /* 0x0000001b001b7308 */ /* 0x000ee20000000800 */
[----:B------:R-:W-:-:S07]  /*cd20*/  FFMA.FTZ R33, R2, R15, -R46 ;  /* 0x0000000f02217223 */ /* 0x000fce000001082e */
[----:B------:R-:W4:Y:S01]  /*cd30*/  MUFU.EX2 R31, R31 ;  /* 0x0000001f001f7308 */ /* 0x000f220000000800 */
[----:B------:R-:W-:-:S01]  /*cd40*/  FFMA.FTZ R29, R2, R13, -R46 ;  /* 0x0000000d021d7223 */ /* 0x000fc2000001082e */
[----:B------:R-:W-:-:S06]  /*cd50*/  FFMA.FTZ R15, R2, R49, -R46 ;  /* 0x00000031020f7223 */ /* 0x000fcc000001082e */
[----:B------:R-:W5:Y:S01]  /*cd60*/  MUFU.EX2 R48, R48 ;  /* 0x0000003000307308 */ /* 0x000f620000000800 */
[----:B0-----:R-:W-:-:S01]  /*cd70*/  FADD.FTZ R49, R9, R4 ;  /* 0x0000000409317221 */ /* 0x001fc20000010000 */
[----:B------:R-:W-:Y:S01]  /*cd80*/  FFMA.FTZ R39, R2, R39, -R113 ;  /* 0x0000002702277223 */ /* 0x000fe20000010871 */
[----:B-1----:R-:W-:-:S05]  /*cd90*/  FADD.FTZ R58, R148, R11 ;  /* 0x0000000b943a7221 */ /* 0x002fca0000010000 */
[----:B------:R-:W0:Y:S01]  /*cda0*/  MUFU.EX2 R150, R150 ;  /* 0x0000009600967308 */ /* 0x000e220000000800 */
[----:B------:R-:W-:-:S01]  /*cdb0*/  FFMA.FTZ R50, R2, R37, -R46 ;  /* 0x0000002502327223 */ /* 0x000fc2000001082e */
[----:B--2---:R-:W-:-:S06]  /*cdc0*/  FADD.FTZ R60, R8, R49 ;  /* 0x00000031083c7221 */ /* 0x004fcc0000010000 */
[----:B------:R-:W1:Y:S01]  /*cdd0*/  MUFU.EX2 R35, R35 ;  /* 0x0000002300237308 */ /* 0x000e620000000800 */
[----:B------:R-:W-:-:S01]  /*cde0*/  FFMA.FTZ R54, R2, R53, -R46 ;  /* 0x0000003502367223 */ /* 0x000fc2000001082e */
[----:B------:R-:W-:Y:S01]  /*cdf0*/  FFMA.FTZ R13, R2, R41, -R46 ;  /* 0x00000029020d7223 */ /* 0x000fe2000001082e */
[----:B---3--:R-:W-:-:S05]  /*ce00*/  FADD.FTZ R53, R27, R58 ;  /* 0x0000003a1b357221 */ /* 0x008fca0000010000 */
[----:B------:R-:W2:Y:S01]  /*ce10*/  MUFU.EX2 R25, R25 ;  /* 0x0000001900197308 */ /* 0x000ea20000000800 */
[----:B------:R-:W-:-:S01]  /*ce20*/  FFMA.FTZ R144, R2, R117, -R46 ;  /* 0x0000007502907223 */ /* 0x000fc2000001082e */
[----:B------:R-:W-:Y:S01]  /*ce30*/  FFMA.FTZ R41, R2, R57, -R46 ;  /* 0x0000003902297223 */ /* 0x000fe2000001082e */
[----:B----4-:R-:W-:-:S01]  /*ce40*/  FADD.FTZ R57, R31, R60 ;  /* 0x0000003c1f397221 */ /* 0x010fc20000010000 */
[----:B------:R-:W-:-:S04]  /*ce50*/  FFMA.FTZ R43, R2, R43, -R113 ;  /* 0x0000002b022b7223 */ /* 0x000fc80000010871 */
[----:B------:R-:W3:Y:S01]  /*ce60*/  MUFU.EX2 R29, R29 ;  /* 0x0000001d001d7308 */ /* 0x000ee20000000800 */
[----:B-----5:R-:W-:-:S01]  /*ce70*/  FADD.FTZ R53, R48, R53 ;  /* 0x0000003530357221 */ /* 0x020fc20000010000 */
[----:B------:R-:W-:-:S06]  /*ce80*/  FADD.FTZ R62, R10, R57 ;  /* 0x000000390a3e7221 */ /* 0x000fcc0000010000 */
[----:B------:R-:W4:Y:S01]  /*ce90*/  MUFU.EX2 R39, R39 ;  /* 0x0000002700277308 */ /* 0x000f220000000800 */
[----:B0-----:R-:W-:-:S07]  /*cea0*/  FADD.FTZ R60, R150, R53 ;  /* 0x00000035963c7221 */ /* 0x001fce0000010000 */
[----:B------:R-:W0:Y:S01]  /*ceb0*/  MUFU.EX2 R50, R50 ;  /* 0x0000003200327308 */ /* 0x000e220000000800 */
[----:B-1----:R-:W-:-:S01]  /*cec0*/  FADD.FTZ R53, R35, R62 ;  /* 0x0000003e23357221 */ /* 0x002fc20000010000 */
[----:B------:R-:W-:Y:S01]  /*ced0*/  FFMA.FTZ R47, R2, R47, -R113 ;  /* 0x0000002f022f7223 */ /* 0x000fe20000010871 */
        /* <DEDUP_REMOVED lines=9> */
[----:B------:R-:W-:Y:S01]  /*cf70*/  FFMA.FTZ R51, R2, R51, -R113 ;  /* 0x0000003302337223 */ /* 0x000fe20000010871 */
[----:B0-----:R-:W-:-:S05]  /*cf80*/  FADD.FTZ R53, R50, R53 ;  /* 0x0000003532357221 */ /* 0x001fca0000010000 */
[----:B------:R-:W0:Y:S01]  /*cf90*/  MUFU.EX2 R33, R33 ;  /* 0x0000002100217308 */ /* 0x000e220000000800 */
[----:B------:R-:W-:-:S07]  /*cfa0*/  FADD.FTZ R62, R14, R57 ;  /* 0x000000390e3e7221 */ /* 0x000fce0000010000 */
[----:B------:R-:W4:Y:S01]  /*cfb0*/  MUFU.EX2 R47, R47 ;  /* 0x0000002f002f7308 */ /* 0x000f220000000800 */
[----:B-1----:R-:W-:-:S01]  /*cfc0*/  FADD.FTZ R60, R144, R53 ;  /* 0x00000035903c7221 */ /* 0x002fc20000010000 */
[----:B------:R-:W-:-:S06]  /*cfd0*/  FFMA.FTZ R37, R2, R89, -R46 ;  /* 0x0000005902257223 */ /* 0x000fcc000001082e */
[----:B------:R-:W1:Y:S01]  /*cfe0*/  MUFU.EX2 R52, R52 ;  /* 0x0000003400347308 */ /* 0x000e620000000800 */
[----:B------:R-:W-:Y:S01]  /*cff0*/  F2FP.SATFINITE.E4M3.F32.PACK_AB_MERGE_C R149, R31, R8, RZ ;  /* 0x000000081f95723e */ /* 0x000fe200048070ff */
[----:B------:R-:W-:Y:S01]  /*d000*/  FFMA.FTZ R55, R2, R55, -R113 ;  /* 0x0000003702377223 */ /* 0x000fe20000010871 */
[----:B--2---:R-:W-:-:S05]  /*d010*/  FADD.FTZ R31, R43, R62 ;  /* 0x0000003e2b1f7221 */ /* 0x004fca0000010000 */
[----:B------:R-:W2:Y:S01]  /*d020*/  MUFU.EX2 R146, R146 ;  /* 0x0000009200927308 */ /* 0x000ea20000000800 */
[----:B---3--:R-:W-:-:S01]  /*d030*/  FADD.FTZ R60, R13, R60 ;  /* 0x0000003c0d3c7221 */ /* 0x008fc20000010000 */
[----:B------:R-:W-:Y:S01]  /*d040*/  F2FP.SATFINITE.E4M3.F32.PACK_AB_MERGE_C R151, R39, R12, RZ ;  /* 0x0000000c2797723e */ /* 0x000fe200048070ff */
[----:B------:R-:W-:-:S05]  /*d050*/  FADD.FTZ R12, R24, R31 ;  /* 0x0000001f180c7221 */ /* 0x000fca0000010000 */
[----:B------:R-:W3:Y:S01]  /*d060*/  MUFU.EX2 R51, R51 ;  /* 0x0000003300337308 */ /* 0x000ee20000000800 */
[----:B------:R-:W-:Y:S01]  /*d070*/  F2FP.SATFINITE.E4M3.F32.PACK_AB_MERGE_C R39, R48, R27, RZ ;  /* 0x0000001b3027723e */ /* 0x000fe200048070ff */
[----:B0-----:R-:W-:-:S06]  /*d080*/  FADD.FTZ R27, R33, R60 ;  /* 0x0000003c211b7221 */ /* 0x001fcc0000010000 */
[----:B------:R-:W0:Y:S01]  /*d090*/  MUFU.EX2 R15, R15 ;  /* 0x0000000f000f7308 */ /* 0x000e220000000800 */
[----:B------:R-:W-:-:S01]  /*d0a0*/  FFMA.FTZ R140, R2, R121, -R46 ;  /* 0x00000079028c7223 */ /* 0x000fc2000001082e */
[----:B----4-:R-:W-:Y:S01]  /*d0b0*/  FADD.FTZ R31, R47, R12 ;  /* 0x0000000c2f1f7221 */ /* 0x010fe20000010000 */
[----:B------:R-:W-:-:S01]  /*d0c0*/  FFMA.FTZ R59, R2, R59, -R113 ;  /* 0x0000003b023b7223 */ /* 0x000fc20000010871 */
[----:B------:R-:W-:-:S04]  /*d0d0*/  F2FP.SATFINITE.E4M3.F32.PACK_AB_MERGE_C R50, R50, R29, RZ ;  /* 0x0000001d3232723e */ /* 0x000fc800048070ff */
[----:B------:R-:W4:Y:S01]  /*d0e0*/  MUFU.EX2 R37, R37 ;  /* 0x0000002500257308 */ /* 0x000f220000000800 */
[----:B-1----:R-:W-:-:S01]  /*d0f0*/  FADD.FTZ R29, R52, R27 ;  /* 0x0000001b341d7221 */ /* 0x002fc20000010000 */
[----:B------:R-:W-:-:S06]  /*d100*/  FADD.FTZ R48, R26, R31 ;  /* 0x0000001f1a307221 */ /* 0x000fcc0000010000 */
[----:B------:R-:W1:Y:S01]  /*d110*/  MUFU.EX2 R55, R55 ;  /* 0x0000003700377308 */ /* 0x000e620000000800 */
[----:B--2---:R-:W-:-:S01]  /*d120*/  FADD.FTZ R12, R146, R29 ;  /* 0x0000001d920c7221 */ /* 0x004fc20000010000 */
[----:B------:R-:W-:-:S06]  /*d130*/  FFMA.FTZ R99, R2, R99, -R113 ;  /* 0x0000006302637223 */ /* 0x000fcc0000010871 */
[----:B------:R-:W2:Y:S01]  /*d140*/  MUFU.EX2 R54, R54 ;  /* 0x0000003600367308 */ /* 0x000ea20000000800 */
[----:B------:R-:W-:-:S01]  /*d150*/  FFMA.FTZ R45, R2, R91, -R46 ;  /* 0x0000005b022d7223 */ /* 0x000fc2000001082e */
[----:B------:R-:W-:Y:S01]  /*d160*/  F2FP.SATFINITE.E4M3.F32.PACK_AB_MERGE_C R149, R4, R9, R149 ;  /* 0x000000090495723e */ /* 0x000fe20004807095 */
[----:B------:R-:W-:-:S05]  /*d170*/  FFMA.FTZ R81, R2, R63, -R113 ;  /* 0x0000003f02517223 */ /* 0x000fca0000010871 */
[----:B------:R5:W2:Y:S01]  /*d180*/  MUFU.EX2 R30, R34 ;  /* 0x00000022001e7308 */ /* 0x000aa20000000800 */
[----:B---3--:R-:W-:-:S01]  /*d190*/  FADD.FTZ R9, R51, R48 ;  /* 0x0000003033097221 */ /* 0x008fc20000010000 */
[----:B------:R-:W-:Y:S02]  /*d1a0*/  VIADD R3, R3, 0x19c40 ;  /* 0x00019c4003037836 */ /* 0x000fe40000000000 */
[----:B0-----:R-:W-:-:S04]  /*d1b0*/  FADD.FTZ R12, R15, R12 ;  /* 0x0000000c0f0c7221 */ /* 0x001fc80000010000 */
[----:B------:R-:W0:Y:S01]  /*d1c0*/  MUFU.EX2 R140, R140 ;  /* 0x0000008c008c7308 */ /* 0x000e220000000800 */
[----:B------:R-:W-:-:S01]  /*d1d0*/  FFMA.FTZ R56, R2, R61, -R46 ;  /* 0x0000003d02387223 */ /* 0x000fc2000001082e */
[----:B------:R-:W-:-:S06]  /*d1e0*/  FADD.FTZ R4, R28, R9 ;  /* 0x000000091c047221 */ /* 0x000fcc0000010000 */
[----:B------:R-:W3:Y:S01]  /*d1f0*/  MUFU.EX2 R59, R59 ;  /* 0x0000003b003b7308 */ /* 0x000ee20000000800 */
[----:B-----5:R-:W-:-:S01]  /*d200*/  FFMA.FTZ R34, R2, R101, -R113 ;  /* 0x0000006502227223 */ /* 0x020fc20000010871 */
[----:B------:R-:W-:Y:S01]  /*d210*/  PRMT R3, R96, 0x654, R3 ;  /* 0x0000065460037816 */ /* 0x000fe20000000003 */
[----:B----4-:R-:W-:-:S05]  /*d220*/  FADD.FTZ R9, R37, R12 ;  /* 0x0000000c25097221 */ /* 0x010fca0000010000 */
[----:B------:R-:W4:Y:S01]  /*d230*/  MUFU.EX2 R41, R41 ;  /* 0x0000002900297308 */ /* 0x000f220000000800 */
[----:B------:R-:W-:-:S01]  /*d240*/  FFMA.FTZ R142, R2, R123, -R46 ;  /* 0x0000007b028e7223 */ /* 0x000fc2000001082e */
[C---:B-1----:R-:W-:Y:S01]  /*d250*/  F2FP.SATFINITE.E4M3.F32.PACK_AB_MERGE_C R147, R55.reuse, R28, RZ ;  /* 0x0000001c3793723e */ /* 0x042fe200048070ff */
[----:B------:R-:W-:-:S05]  /*d260*/  FADD.FTZ R55, R55, R4 ;  /* 0x0000000437377221 */ /* 0x000fca0000010000 */
[----:B------:R-:W1:Y:S01]  /*d270*/  MUFU.EX2 R32, R99 ;  /* 0x0000006300207308 */ /* 0x000e620000000800 */
[----:B------:R-:W-:-:S01]  /*d280*/  FFMA.FTZ R63, R2, R67, -R113 ;  /* 0x00000043023f7223 */ /* 0x000fc20000010871 */
[----:B------:R5:W-:Y:S01]  /*d290*/  SYNCS.ARRIVE.TRANS64.RED.A1T0 RZ, [R3+URZ], RZ ;  /* 0x000000ff03ff79a7 */ /* 0x000be2000810043f */
[----:B--2---:R-:W-:-:S05]  /*d2a0*/  FADD.FTZ R9, R54, R9 ;  /* 0x0000000936097221 */ /* 0x004fca0000010000 */
[----:B------:R-:W2:Y:S01]  /*d2b0*/  MUFU.EX2 R45, R45 ;  /* 0x0000002d002d7308 */ /* 0x000ea20000000800 */
[----:B------:R-:W-:-:S01]  /*d2c0*/  FADD.FTZ R12, R30, R55 ;  /* 0x000000371e0c7221 */ /* 0x000fc20000010000 */
[----:B-----5:R-:W-:-:S06]  /*d2d0*/  FFMA.FTZ R3, R2, R65, -R46 ;  /* 0x0000004102037223 */ /* 0x020fcc000001082e */
[----:B------:R-:W5:Y:S01]  /*d2e0*/  MUFU.EX2 R81, R81 ;  /* 0x0000005100517308 */ /* 0x000f620000000800 */
[----:B------:R-:W-:-:S01]  /*d2f0*/  FFMA.FTZ R36, R2, R103, -R113 ;  /* 0x0000006702247223 */ /* 0x000fc20000010871 */
[----:B------:R-:W-:Y:S01]  /*d300*/  F2FP.SATFINITE.E4M3.F32.PACK_AB_MERGE_C R151, R35, R10, R151 ;  /* 0x0000000a2397723e */ /* 0x000fe20004807097 */
[----:B0-----:R-:W-:-:S05]  /*d310*/  FADD.FTZ R10, R140, R9 ;  /* 0x000000098c0a7221 */ /* 0x001fca0000010000 */
[----:B------:R-:W0:Y:S01]  /*d320*/  MUFU.EX2 R56, R56 ;  /* 0x0000003800387308 */ /* 0x000e220000000800 */
[----:B------:R-:W-:-:S01]  /*d330*/  FFMA.FTZ R49, R2, R93, -R46 ;  /* 0x0000005d02317223 */ /* 0x000fc2000001082e */
[----:B------:R-:W-:Y:S01]  /*d340*/  FFMA.FTZ R67, R2, R71, -R113 ;  /* 0x0000004702437223 */ /* 0x000fe20000010871 */
[----:B---3--:R-:W-:-:S05]  /*d350*/  FADD.FTZ R9, R59, R12 ;  /* 0x0000000c3b097221 */ /* 0x008fca0000010000 */
[----:B------:R-:W3:Y:S01]  /*d360*/  MUFU.EX2 R34, R34 ;  /* 0x0000002200227308 */ /* 0x000ee20000000800 */
[----:B----4-:R-:W-:-:S01]  /*d370*/  FADD.FTZ R10, R41, R10 ;  /* 0x0000000a290a7221 */ /* 0x010fc20000010000 */
[----:B------:R-:W-:-:S06]  /*d380*/  FFMA.FTZ R58, R2, R69, -R46 ;  /* 0x00000045023a7223 */ /* 0x000fcc000001082e */
[----:B------:R-:W4:Y:S01]  /*d390*/  MUFU.EX2 R142, R142 ;  /* 0x0000008e008e7308 */ /* 0x000f220000000800 */
[----:B-1----:R-:W-:-:S01]  /*d3a0*/  FADD.FTZ R12, R32, R9 ;  /* 0x00000009200c7221 */ /* 0x002fc20000010000 */
[----:B------:R-:W-:-:S06]  /*d3b0*/  FFMA.FTZ R38, R2, R105, -R113 ;  /* 0x0000006902267223 */ /* 0x000fcc0000010871 */
[----:B------:R-:W1:Y:S01]  /*d3c0*/  MUFU.EX2 R63, R63 ;  /* 0x0000003f003f7308 */ /* 0x000e620000000800 */
[----:B--2---:R-:W-:-:S01]  /*d3d0*/  FADD.FTZ R9, R45, R10 ;  /* 0x0000000a2d097221 */ /* 0x004fc20000010000 */
[----:B-----5:R-:W-:-:S06]  /*d3e0*/  F2FP.SATFINITE.E4M3.F32.PACK_AB_MERGE_C R141, R81, R32, RZ ;  /* 0x00000020518d723e */ /* 0x020fcc00048070ff */
[----:B------:R-:W2:Y:S01]  /*d3f0*/  MUFU.EX2 R3, R3 ;  /* 0x0000000300037308 */ /* 0x000ea20000000800 */
[----:B------:R-:W-:-:S01]  /*d400*/  FADD.FTZ R81, R81, R12 ;  /* 0x0000000c51517221 */ /* 0x000fc20000010000 */
[----:B------:R-:W-:-:S06]  /*d410*/  FFMA.FTZ R71, R2, R75, -R113 ;  /* 0x0000004b02477223 */ /* 0x000fcc0000010871 */
[----:B------:R-:W5:Y:S01]  /*d420*/  MUFU.EX2 R36, R36 ;  /* 0x0000002400247308 */ /* 0x000f620000000800 */
[----:B------:R-:W-:-:S01]  /*d430*/  FFMA.FTZ R125, R2, R125, -R46 ;  /* 0x0000007d027d7223 */ /* 0x000fc2000001082e */
[----:B0-----:R-:W-:-:S06]  /*d440*/  FADD.FTZ R9, R56, R9 ;  /* 0x0000000938097221 */ /* 0x001fcc0000010000 */
[----:B------:R-:W0:Y:S01]  /*d450*/  MUFU.EX2 R49, R49 ;  /* 0x0000003100317308 */ /* 0x000e220000000800 */
[----:B------:R-:W-:-:S01]  /*d460*/  FFMA.FTZ R40, R2, R107, -R113 ;  /* 0x0000006b02287223 */ /* 0x000fc20000010871 */
[----:B------:R-:W-:-:S06]  /*d470*/  FFMA.FTZ R75, R2, R79, -R113 ;  /* 0x0000004f024b7223 */ /* 0x000fcc0000010871 */
[----:B------:R-:W0:Y:S01]  /*d480*/  MUFU.EX2 R67, R67 ;  /* 0x0000004300437308 */ /* 0x000e220000000800 */
[----:B---3--:R-:W-:-:S01]  /*d490*/  FADD.FTZ R12, R34, R81 ;  /* 0x00000051220c7221 */ /* 0x008fc20000010000 */
[C-C-:B------:R-:W-:Y:S01]  /*d4a0*/  FFMA.FTZ R73, R2.reuse, R73, -R46.reuse ;  /* 0x0000004902497223 */ /* 0x140fe2000001082e */
[----:B------:R-:W-:-:S05]  /*d4b0*/  FFMA.FTZ R95, R2, R95, -R46 ;  /* 0x0000005f025f7223 */ /* 0x000fca000001082e */
[----:B------:R-:W3:Y:S01]  /*d4c0*/  MUFU.EX2 R58, R58 ;  /* 0x0000003a003a7308 */ /* 0x000ee20000000800 */
[----:B----4-:R-:W-:-:S01]  /*d4d0*/  FADD.FTZ R10, R142, R9 ;  /* 0x000000098e0a7221 */ /* 0x010fc20000010000 */
[----:B------:R-:W-:Y:S01]  /*d4e0*/  F2FP.SATFINITE.E4M3.F32.PACK_AB_MERGE_C R148, R11, R148, R39 ;  /* 0x000000940b94723e */ /* 0x000fe20004807027 */
[----:B------:R-:W-:-:S01]  /*d4f0*/  FFMA.FTZ R77, R2, R77, -R46 ;  /* 0x0000004d024d7223 */ /* 0x000fc2000001082e */
[----:B------:R-:W4:Y:S04]  /*d500*/  @P4 LDC R11, c[0x0][0x44c] ;  /* 0x00011300ff0b4b82 */ /* 0x000f280000000800 */
[----:B------:R-:W3:Y:S01]  /*d510*/  MUFU.EX2 R38, R38 ;  /* 0x0000002600267308 */ /* 0x000ee20000000800 */
[----:B-1----:R-:W-:-:S01]  /*d520*/  FADD.FTZ R9, R63, R12 ;  /* 0x0000000c3f097221 */ /* 0x002fc20000010000 */
[----:B--2---:R-:W-:-:S06]  /*d530*/  FADD.FTZ R10, R3, R10 ;  /* 0x0000000a030a7221 */ /* 0x004fcc0000010000 */
[----:B------:R-:W1:Y:S01]  /*d540*/  MUFU.EX2 R8, R125 ;  /* 0x0000007d00087308 */ /* 0x000e620000000800 */
[----:B------:R-:W-:Y:S01]  /*d550*/  F2FP.SATFINITE.E4M3.F32.PACK_AB_MERGE_C R145, R47, R24, RZ ;  /* 0x000000182f91723e */ /* 0x000fe200048070ff */
[----:B-----5:R-:W-:Y:S01]  /*d560*/  FADD.FTZ R12, R36, R9 ;  /* 0x00000009240c7221 */ /* 0x020fe20000010000 */
[----:B------:R-:W-:-:S01]  /*d570*/  FFMA.FTZ R42, R2, R109, -R113 ;  /* 0x0000006d022a7223 */ /* 0x000fc20000010871 */
[C-C-:B------:R-:W-:Y:S01]  /*d580*/  FFMA.FTZ R127, R2.reuse, R127, -R46.reuse ;  /* 0x0000007f027f7223 */ /* 0x140fe2000001082e */
[----:B------:R-:W-:-:S01]  /*d590*/  FFMA.FTZ R97, R2, R97, -R46 ;  /* 0x0000006102617223 */ /* 0x000fc2000001082e */
[C-C-:B------:R-:W-:Y:S01]  /*d5a0*/  FFMA.FTZ R129, R2.reuse, R129, -R46.reuse ;  /* 0x0000008102817223 */ /* 0x140fe2000001082e */
[----:B------:R-:W2:Y:S01]  /*d5b0*/  @P4 LDC R24, c[0x0][0x450] ;  /* 0x00011400ff184b82 */ /* 0x000ea20000000800 */
[----:B------:R-:W5:Y:S01]  /*d5c0*/  MUFU.EX2 R71, R71 ;  /* 0x0000004700477308 */ /* 0x000f620000000800 */
[----:B------:R-:W-:-:S01]  /*d5d0*/  FFMA.FTZ R46, R2, R85, -R46 ;  /* 0x00000055022e7223 */ /* 0x000fc2000001082e */
[----:B0-----:R-:W-:-:S06]  /*d5e0*/  FADD.FTZ R9, R49, R10 ;  /* 0x0000000a31097221 */ /* 0x001fcc0000010000 */
[----:B------:R-:W0:Y:S01]  /*d5f0*/  MUFU.EX2 R27, R73 ;  /* 0x00000049001b7308 */ /* 0x000e220000000800 */
[C---:B------:R-:W-:Y:S01]  /*d600*/  F2FP.SATFINITE.E4M3.F32.PACK_AB_MERGE_C R143, R67.reuse, R36, RZ ;  /* 0x00000024438f723e */ /* 0x040fe200048070ff */
[----:B------:R-:W-:-:S06]  /*d610*/  FADD.FTZ R67, R67, R12 ;  /* 0x0000000c43437221 */ /* 0x000fcc0000010000 */
[----:B------:R-:W-:Y:S01]  /*d620*/  MUFU.EX2 R40, R40 ;  /* 0x0000002800287308 */ /* 0x000fe20000000800 */
[----:B------:R-:W-:-:S07]  /*d630*/  FFMA.FTZ R79, R2, R83, -R113 ;  /* 0x00000053024f7223 */ /* 0x000fce0000010871 */
[----:B------:R-:W4:Y:S01]  /*d640*/  MUFU.EX2 R75, R75 ;  /* 0x0000004b004b7308 */ /* 0x000f220000000800 */
[----:B---3--:R-:W-:-:S07]  /*d650*/  FADD.FTZ R9, R58, R9 ;  /* 0x000000093a097221 */ /* 0x008fce0000010000 */
[----:B------:R-:W-:Y:S01]  /*d660*/  MUFU.EX2 R95, R95 ;  /* 0x0000005f005f7308 */ /* 0x000fe20000000800 */
[----:B------:R-:W-:-:S07]  /*d670*/  F2FP.SATFINITE.E4M3.F32.PACK_AB_MERGE_C R145, R43, R14, R145 ;  /* 0x0000000e2b91723e */ /* 0x000fce0004807091 */
[----:B------:R-:W3:Y:S01]  /*d680*/  MUFU.EX2 R4, R77 ;  /* 0x0000004d00047308 */ /* 0x000ee20000000800 */
[----:B------:R-:W-:Y:S01]  /*d690*/  F2FP.SATFINITE.E4M3.F32.PACK_AB_MERGE_C R49, R58, R49, RZ ;  /* 0x000000313a31723e */ /* 0x000fe200048070ff */
[C-C-:B------:R-:W-:Y:S01]  /*d6a0*/  FFMA.FTZ R44, R2.reuse, R111, -R113.reuse ;  /* 0x0000006f022c7223 */ /* 0x140fe20000010871 */
[----:B------:R-:W-:-:S01]  /*d6b0*/  FFMA.FTZ R83, R2, R87, -R113 ;  /* 0x0000005702537223 */ /* 0x000fc20000010871 */
[----:B------:R-:W-:Y:S01]  /*d6c0*/  FADD.FTZ R14, R38, R67 ;  /* 0x00000043260e7221 */ /* 0x000fe20000010000 */
[----:B-1----:R-:W-:-:S03]  /*d6d0*/  FADD.FTZ R12, R8, R9 ;  /* 0x00000009080c7221 */ /* 0x002fc60000010000 */
[----:B------:R-:W1:Y:S01]  /*d6e0*/  MUFU.EX2 R42, R42 ;  /* 0x0000002a002a7308 */ /* 0x000e620000000800 */
[----:B------:R-:W-:Y:S01]  /*d6f0*/  F2FP.SATFINITE.E4M3.F32.PACK_AB_MERGE_C R142, R3, R142, R49 ;  /* 0x0000008e038e723e */ /* 0x000fe20004807031 */
[----:B-----5:R-:W-:-:S06]  /*d700*/  FADD.FTZ R3, R71, R14 ;  /* 0x0000000e47037221 */ /* 0x020fcc0000010000 */
[----:B------:R-:W-:Y:S01]  /*d710*/  MUFU.EX2 R129, R129 ;  /* 0x0000008100817308 */ /* 0x000fe20000000800 */
[----:B0-----:R-:W-:-:S07]  /*d720*/  FADD.FTZ R12, R27, R12 ;  /* 0x0000000c1b0c7221 */ /* 0x001fce0000010000 */
[----:B------:R-:W0:Y:S01]  /*d730*/  MUFU.EX2 R46, R46 ;  /* 0x0000002e002e7308 */ /* 0x000e220000000800 */
[----:B----4-:R-:W-:-:S07]  /*d740*/  F2FP.SATFINITE.E4M3.F32.PACK_AB_MERGE_C R137, R75, R40, RZ ;  /* 0x000000284b89723e */ /* 0x010fce00048070ff */
[----:B------:R-:W4:Y:S01]  /*d750*/  MUFU.EX2 R127, R127 ;  /* 0x0000007f007f7308 */ /* 0x000f220000000800 */
[----:B------:R-:W-:-:S01]  /*d760*/  FADD.FTZ R40, R40, R3 ;  /* 0x0000000328287221 */ /* 0x000fc20000010000 */
[----:B---3--:R-:W-:-:S06]  /*d770*/  F2FP.SATFINITE.E4M3.F32.PACK_AB_MERGE_C R136, R4, R95, RZ ;  /* 0x0000005f0488723e */ /* 0x008fcc00048070ff */
[----:B------:R-:W3:Y:S01]  /*d780*/  MUFU.EX2 R79, R79 ;  /* 0x0000004f004f7308 */ /* 0x000ee20000000800 */
[----:B------:R-:W-:-:S07]  /*d790*/  FADD.FTZ R95, R95, R12 ;  /* 0x0000000c5f5f7221 */ /* 0x000fce0000010000 */
[----:B------:R-:W5:Y:S01]  /*d7a0*/  MUFU.EX2 R10, R97 ;  /* 0x00000061000a7308 */ /* 0x000f620000000800 */
[----:B------:R-:W-:-:S01]  /*d7b0*/  FADD.FTZ R75, R75, R40 ;  /* 0x000000284b4b7221 */ /* 0x000fc20000010000 */
[----:B------:R-:W-:-:S06]  /*d7c0*/  @P4 IMAD.HI.U32 R9, R94, R11, RZ ;  /* 0x0000000b5e094227 */ /* 0x000fcc00078e00ff */
[----:B------:R-:W-:Y:S08]  /*d7d0*/  MUFU.EX2 R44, R44 ;  /* 0x0000002c002c7308 */ /* 0x000ff00000000800 */
[----:B------:R-:W5:Y:S01]  /*d7e0*/  MUFU.EX2 R83, R83 ;  /* 0x0000005300537308 */ /* 0x000f620000000800 */
[----:B------:R-:W-:-:S01]  /*d7f0*/  FADD.FTZ R4, R4, R95 ;  /* 0x0000005f04047221 */ /* 0x000fc20000010000 */
[----:B------:R-:W-:Y:S01]  /*d800*/  F2FP.SATFINITE.E4M3.F32.PACK_AB_MERGE_C R136, R27, R8, R136 ;  /* 0x000000081b88723e */ /* 0x000fe20004807088 */
[----:B------:R-:W-:-:S02]  /*d810*/  IMAD.MOV.U32 R11, RZ, RZ, R94 ;  /* 0x000000ffff0b7224 */ /* 0x000fc400078e005e */
[----:B-1----:R-:W-:Y:S01]  /*d820*/  FADD.FTZ R8, R42, R75 ;  /* 0x0000004b2a087221 */ /* 0x002fe20000010000 */
[----:B0-----:R-:W-:Y:S01]  /*d830*/  F2FP.SATFINITE.E4M3.F32.PACK_AB_MERGE_C R138, R46, R129, RZ ;  /* 0x000000812e8a723e */ /* 0x001fe200048070ff */
[----:B----4-:R-:W-:Y:S01]  /*d840*/  FADD.FTZ R3, R127, R4 ;  /* 0x000000047f037221 */ /* 0x010fe20000010000 */
[----:B--2---:R-:W-:Y:S01]  /*d850*/  @P4 SHF.R.U32.HI R11, RZ, R24, R9 ;  /* 0x00000018ff0b4219 */ /* 0x004fe20000011609 */
[----:B---3--:R-:W-:Y:S01]  /*d860*/  FADD.FTZ R9, R79, R8 ;  /* 0x000000084f097221 */ /* 0x008fe20000010000 */
[C---:B-----5:R-:W-:Y:S01]  /*d870*/  F2FP.SATFINITE.E4M3.F32.PACK_AB_MERGE_C R138, R10.reuse, R127, R138 ;  /* 0x0000007f0a8a723e */ /* 0x060fe2000480708a */
[----:B------:R-:W-:Y:S01]  /*d880*/  FADD.FTZ R10, R10, R3 ;  /* 0x000000030a0a7221 */ /* 0x000fe20000010000 */
[----:B------:R-:W-:Y:S02]  /*d890*/  IADD3 R8, R11, R90, -R92 ;  /* 0x0000005a0b087210 */ /* 0x000fe40007ffe85c */
[----:B------:R-:W-:Y:S01]  /*d8a0*/  F2FP.SATFINITE.E4M3.F32.PACK_AB_MERGE_C R3, R83, R44, RZ ;  /* 0x0000002c5303723e */ /* 0x000fe200048070ff */
[----:B------:R-:W-:-:S01]  /*d8b0*/  FADD.FTZ R44, R44, R9 ;  /* 0x000000092c2c7221 */ /* 0x000fc20000010000 */
[----:B------:R-:W-:-:S04]  /*d8c0*/  SHF.R.S32.HI R9, RZ, 0x1f, R8 ;  /* 0x0000001fff097819 */ /* 0x000fc80000011408 */
[----:B------:R-:W-:-:S04]  /*d8d0*/  LEA.HI R9, R9, R8, RZ, 0x7 ;  /* 0x0000000809097211 */ /* 0x000fc800078f38ff */
[----:B------:R-:W-:-:S04]  /*d8e0*/  SHF.R.S32.HI R9, RZ, 0x7, R9 ;  /* 0x00000007ff097819 */ /* 0x000fc80000011409 */
[----:B------:R-:W-:Y:S01]  /*d8f0*/  VIMNMX R12, RZ, R9, !PT ;  /* 0x00000009ff0c7248 */ /* 0x000fe20007fe0100 */
[----:B------:R-:W-:-:S04]  /*d900*/  VIADD R14, R88, 0xfffffffe ;  /* 0xfffffffe580e7836 */ /* 0x000fc80000000000 */
[----:B------:R0:W-:Y:S01]  /*d910*/  STL [R1+0x2c], R12 ;  /* 0x00002c0c01007387 */ /* 0x0001e20000100800 */
[----:B------:R-:W-:Y:S01]  /*d920*/  ISETP.GE.AND P1, PT, R14, R12, PT ;  /* 0x0000000c0e00720c */ /* 0x000fe20003f26270 */
[----:B------:R-:W-:Y:S01]  /*d930*/  FADD.FTZ R129, R129, R10 ;  /* 0x0000000a81817221 */ /* 0x000fe20000010000 */
[----:B------:R-:W-:Y:S01]  /*d940*/  LOP3.LUT R23, R23, 0xffffffef, RZ, 0xc0, !PT ;  /* 0xffffffef17177812 */ /* 0x000fe200078ec0ff */
[----:B------:R-:W-:Y:S01]  /*d950*/  BSSY B0, `(.L_x_2268) ;  /* 0x00002a8000007945 */ /* 0x000fe20003800000 */
[----:B------:R-:W-:Y:S02]  /*d960*/  F2FP.SATFINITE.E4M3.F32.PACK_AB_MERGE_C R33, R52, R33, RZ ;  /* 0x000000213421723e */ /* 0x000fe400048070ff */
[----:B------:R-:W-:Y:S02]  /*d970*/  F2FP.SATFINITE.E4M3.F32.PACK_AB_MERGE_C R37, R54, R37, RZ ;  /* 0x000000253625723e */ /* 0x000fe400048070ff */
[----:B------:R-:W-:Y:S01]  /*d980*/  F2FP.SATFINITE.E4M3.F32.PACK_AB_MERGE_C R45, R56, R45, RZ ;  /* 0x0000002d382d723e */ /* 0x000fe200048070ff */
[----:B------:R-:W-:Y:S01]  /*d990*/  FADD.FTZ R4, R46, R129 ;  /* 0x000000812e047221 */ /* 0x000fe20000010000 */
[----:B------:R-:W-:Y:S01]  /*d9a0*/  F2FP.SATFINITE.E4M3.F32.PACK_AB_MERGE_C R139, R79, R42, R3 ;  /* 0x0000002a4f8b723e */ /* 0x000fe20004807003 */
[----:B------:R-:W-:Y:S01]  /*d9b0*/  FADD.FTZ R3, R83, R44 ;  /* 0x0000002c53037221 */ /* 0x000fe20000010000 */
[----:B------:R-:W-:-:S02]  /*d9c0*/  @P4 LOP3.LUT R23, R23, 0x10, RZ, 0xfc, !PT ;  /* 0x0000001017174812 */ /* 0x000fc400078efcff */
[----:B------:R-:W-:Y:S02]  /*d9d0*/  CS2R R134, SRZ ;  /* 0x0000000000867805 */ /* 0x000fe4000001ff00 */
[----:B------:R-:W-:Y:S02]  /*d9e0*/  F2FP.SATFINITE.E4M3.F32.PACK_AB_MERGE_C R150, R25, R150, R50 ;  /* 0x000000961996723e */ /* 0x000fe40004807032 */
[----:B------:R-:W-:Y:S02]  /*d9f0*/  CS2R R132, SRZ ;  /* 0x0000000000847805 */ /* 0x000fe4000001ff00 */
[----:B------:R-:W-:Y:S02]  /*da00*/  F2FP.SATFINITE.E4M3.F32.PACK_AB_MERGE_C R144, R13, R144, R33 ;  /* 0x000000900d90723e */ /* 0x000fe40004807021 */
[----:B------:R-:W-:Y:S02]  /*da10*/  CS2R R130, SRZ ;  /* 0x0000000000827805 */ /* 0x000fe4000001ff00 */
[----:B------:R-:W-:-:S02]  /*da20*/  F2FP.SATFINITE.E4M3.F32.PACK_AB_MERGE_C R146, R15, R146, R37 ;  /* 0x000000920f92723e */ /* 0x000fc40004807025 */
        /* <DEDUP_REMOVED lines=26> */
[----:B0-----:R-:W-:Y:S06]  /*dbd0*/  @!P1 BRA `(.L_x_2269) ;  /* 0x0000002400fc9947 */ /* 0x001fec0003800000 */
[----:B------:R-:W-:Y:S01]  /*dbe0*/  BSSY B1, `(.L_x_2269) ;  /* 0x000027e000017945 */ /* 0x000fe20003800000 */
[----:B------:R-:W-:Y:S01]  /*dbf0*/  IMAD.MOV.U32 R12, RZ, RZ, R0 ;  /* 0x000000ffff0c7224 */ /* 0x000fe200078e0000 */
[----:B------:R-:W-:Y:S01]  /*dc00*/  MOV R8, R22 ;  /* 0x0000001600087202 */ /* 0x000fe20000000f00 */
[----:B------:R-:W-:Y:S02]  /*dc10*/  IMAD.MOV.U32 R13, RZ, RZ, R5 ;  /* 0x000000ffff0d7224 */ /* 0x000fe400078e0005 */
[----:B------:R-:W-:Y:S02]  /*dc20*/  IMAD.MOV.U32 R9, RZ, RZ, R156 ;  /* 0x000000ffff097224 */ /* 0x000fe400078e009c */
[----:B------:R-:W-:-:S07]  /*dc30*/  IMAD.MOV.U32 R135, RZ, RZ, RZ ;  /* 0x000000ffff877224 */ /* 0x000fce00078e00ff */
.L_x_2282:
[----:B------:R-:W-:-:S04]  /*dc40*/  ISETP.NE.AND P1, PT, R8, 0x1, PT ;  /* 0x000000010800780c */ /* 0x000fc80003f25270 */
[----:B------:R-:W-:-:S04]  /*dc50*/  SEL R156, RZ, 0x1, P1 ;  /* 0x00000001ff9c7807 */ /* 0x000fc80000800000 */
[----:B------:R-:W-:Y:S01]  /*dc60*/  LOP3.LUT R156, R9, R156, RZ, 0x3c, !PT ;  /* 0x0000009c099c7212 */ /* 0x000fe200078e3cff */
[----:B------:R-:W-:Y:S06]  /*dc70*/  @!P0 BRA `(.L_x_2270) ;  /* 0x0000000000048947 */ /* 0x000fec0003800000 */
[----:B------:R-:W-:Y:S01]  /*dc80*/  BPT.TRAP 0x1 ;  /* 0x000000040000795c */ /* 0x000fe20000300000 */
.L_x_2270:
[----:B------:R-:W-:Y:S01]  /*dc90*/  VIADD R22, R8, 0x1 ;  /* 0x0000000108167836 */ /* 0x000fe20000000000 */
[----:B------:R-:W-:-:S04]  /*dca0*/  SHF.L.U32 R5, R156, 0x1f, RZ ;  /* 0x0000001f9c057819 */ /* 0x000fc800000006ff */
[----:B------:R-:W-:-:S04]  /*dcb0*/  ISETP.NE.AND P1, PT, R22, 0x2, PT ;  /* 0x000000021600780c */ /* 0x000fc80003f25270 */
[----:B------:R-:W-:-:S05]  /*dcc0*/  SEL R22, R22, RZ, P1 ;  /* 0x000000ff16167207 */ /* 0x000fca0000800000 */
[----:B------:R-:W-:-:S04]  /*dcd0*/  IMAD R0, R22, 0x8, R18 ;  /* 0x0000000816007824 */ /* 0x000fc800078e0212 */
[----:B------:R0:W1:Y:S01]  /*dce0*/  SYNCS.PHASECHK.TRANS64.TRYWAIT P1, [R0+URZ+0x19c30], R5 ;  /* 0x019c3005000075a7 */ /* 0x000062000802017f */
[----:B------:R-:W-:Y:S05]  /*dcf0*/  @!P0 BRA `(.L_x_2271) ;  /* 0x0000000000048947 */ /* 0x000fea0003800000 */
[----:B------:R-:W-:Y:S01]  /*dd00*/  BPT.TRAP 0x1 ;  /* 0x000000040000795c */ /* 0x000fe20000300000 */
.L_x_2271:
[----:B------:R-:W-:Y:S01]  /*dd10*/  BSSY B2, `(.L_x_2272) ;  /* 0x0000006000027945 */ /* 0x000fe20003800000 */
[----:B------:R-:W-:Y:S02]  /*dd20*/  IMAD R24, R22, 0x300, R155 ;  /* 0x0000030016187824 */ /* 0x000fe400078e029b */
[----:B------:R-:W-:Y:S01]  /*dd30*/  IMAD.MOV.U32 R25, RZ, RZ, -0x3ffffff0 ;  /* 0xc0000010ff197424 */ /* 0x000fe200078e00ff */
[----:B-1----:R-:W-:Y:S06]  /*dd40*/  @P1 BRA `(.L_x_2273) ;  /* 0x0000000000081947 */ /* 0x002fec0003800000 */
[----:B------:R-:W1:Y:S02]  /*dd50*/  SYNCS.PHASECHK.TRANS64.TRYWAIT P1, [R0+URZ+0x19c30], R5 ;  /* 0x019c3005000075a7 */ /* 0x000e64000802017f */
[----:B-1----:R-:W-:Y:S05]  /*dd60*/  @!P1 BRA `(.L_x_2274) ;  /* 0x000000ec00309947 */ /* 0x002fea0003800000 */
.L_x_2273:
[----:B------:R-:W-:Y:S05]  /*dd70*/  BSYNC B2 ;  /* 0x0000000000027941 */ /* 0x000fea0003800000 */
.L_x_2272:
[C---:B------:R-:W-:Y:S01]  /*dd80*/  R2UR UR6, R24.reuse ;  /* 0x00000000180672ca */ /* 0x040fe200000e0000 */
[C---:B------:R-:W-:Y:S01]  /*dd90*/  VIADD R10, R24.reuse, 0x100 ;  /* 0x00000100180a7836 */ /* 0x040fe20000000000 */
[----:B------:R-:W-:Y:S01]  /*dda0*/  R2UR UR7, R25 ;  /* 0x00000000190772ca */ /* 0x000fe200000e0000 */
[----:B------:R-:W-:Y:S01]  /*ddb0*/  VIADD R24, R24, 0x200 ;  /* 0x0000020018187836 */ /* 0x000fe20000000000 */
[----:B------:R-:W-:Y:S01]  /*ddc0*/  R2UR UR4, R6 ;  /* 0x00000000060472ca */ /* 0x000fe200000e0000 */
[----:B------:R-:W-:Y:S01]  /*ddd0*/  IMAD.MOV.U32 R25, RZ, RZ, -0x3ffffff0 ;  /* 0xc0000010ff197424 */ /* 0x000fe200078e00ff */
[----:B------:R-:W-:Y:S01]  /*dde0*/  R2UR UR5, R7 ;  /* 0x00000000070572ca */ /* 0x000fe200000e0000 */
[----:B------:R-:W-:Y:S01]  /*ddf0*/  IMAD.MOV.U32 R11, RZ, RZ, -0x3ffffff0 ;  /* 0xc0000010ff0b7424 */ /* 0x000fe200078e00ff */
[----:B------:R-:W-:Y:S02]  /*de00*/  R2UR UR14, R24 ;  /* 0x00000000180e72ca */ /* 0x000fe400000e0000 */
[----:B------:R-:W-:-:S02]  /*de10*/  R2UR UR15, R25 ;  /* 0x00000000190f72ca */ /* 0x000fc400000e0000 */
[----:B------:R-:W-:Y:S01]  /*de20*/  WARPGROUP.ARRIVE ;  /* 0x00000000000079c5 */ /* 0x000fe20000000000 */
[----:B------:R-:W-:Y:S02]  /*de30*/  R2UR UR10, R10 ;  /* 0x000000000a0a72ca */ /* 0x000fe400000e0000 */
[----:B------:R-:W-:Y:S02]  /*de40*/  R2UR UR11, R11 ;  /* 0x000000000b0b72ca */ /* 0x000fe400000e0000 */
[----:B------:R-:W-:Y:S02]  /*de50*/  R2UR UR8, R152 ;  /* 0x00000000980872ca */ /* 0x000fe400000e0000 */
[----:B------:R-:W-:Y:S01]  /*de60*/  QGMMA.64x128x32.F32.E4M3.E4M3 R24, gdesc[UR4], RZ, !UPT, gsb0 ;  /* 0x01e00000041879f3 */ /* 0x000fe2000c0008ff */
[----:B------:R-:W-:Y:S02]  /*de70*/  R2UR UR9, R153 ;  /* 0x00000000990972ca */ /* 0x000fe400000e0000 */
        /* <DEDUP_REMOVED lines=11> */
.L_x_2275:
[----:B01----:R-:W-:Y:S01]  /*df30*/  SHF.L.U32 R5, R9, 0x1f, RZ ;  /* 0x0000001f09057819 */ /* 0x003fe200000006ff */
[----:B------:R-:W-:-:S04]  /*df40*/  IMAD R15, R8, 0x8, R18 ;  /* 0x00000008080f7824 */ /* 0x000fc800078e0212 */
[----:B------:R0:W1:Y:S01]  /*df50*/  SYNCS.PHASECHK.TRANS64.TRYWAIT P1, [R15+URZ+0x19c50], R5 ;  /* 0x019c50050f0075a7 */ /* 0x000062000802017f */
[----:B------:R-:W-:Y:S05]  /*df60*/  @!P0 BRA `(.L_x_2276) ;  /* 0x0000000000048947 */ /* 0x000fea0003800000 */
[----:B------:R-:W-:Y:S01]  /*df70*/  BPT.TRAP 0x1 ;  /* 0x000000040000795c */ /* 0x000fe20000300000 */
.L_x_2276:
[----:B------:R-:W-:Y:S04]  /*df80*/  BSSY B2, `(.L_x_2277) ;  /* 0x0000004000027945 */ /* 0x000fe80003800000 */
[----:B-1----:R-:W-:Y:S05]  /*df90*/  @P1 BRA `(.L_x_2278) ;  /* 0x0000000000081947 */ /* 0x002fea0003800000 */
[----:B------:R-:W1:Y:S02]  /*dfa0*/  SYNCS.PHASECHK.TRANS64.TRYWAIT P1, [R15+URZ+0x19c50], R5 ;  /* 0x019c50050f0075a7 */ /* 0x000e64000802017f */
[----:B-1----:R-:W-:Y:S05]  /*dfb0*/  @!P1 BRA `(.L_x_2279) ;  /* 0x000000e800b09947 */ /* 0x002fea0003800000 */
.L_x_2278:
[----:B------:R-:W-:Y:S05]  /*dfc0*/  BSYNC B2 ;  /* 0x0000000000027941 */ /* 0x000fea0003800000 */
.L_x_2277:
        /* <DEDUP_REMOVED lines=34> */
.L_x_2280:
[----:B------:R-:W2:Y:S01]  /*e1f0*/  LDL R136, [R1+0x10] ;  /* 0x0000100001887983 */ /* 0x000ea20000100800 */
[----:B------:R-:W0:Y:S03]  /*e200*/  LDC R5, c[0x0][0x448] ;  /* 0x00011200ff057b82 */ /* 0x000e260000000800 */
[----:B------:R-:W3:Y:S04]  /*e210*/  LDL R138, [R1+0x30] ;  /* 0x00003000018a7983 */ /* 0x000ee80000100800 */
[----:B------:R-:W3:Y:S04]  /*e220*/  LDL R137, [R1+0x44] ;  /* 0x0000440001897983 */ /* 0x000ee80000100800 */
[----:B------:R-:W4:Y:S04]  /*e230*/  LDL R11, [R1+0x40] ;  /* 0x00004000010b7983 */ /* 0x000f280000100800 */
[----:B------:R-:W5:Y:S04]  /*e240*/  LDL R10, [R1+0x38] ;  /* 0x00003800010a7983 */ /* 0x000f680000100800 */
[----:B------:R-:W5:Y:S01]  /*e250*/  LDL R9, [R1+0x34] ;  /* 0x0000340001097983 */ /* 0x000f620000100800 */
[----:B0-----:R-:W-:Y:S01]  /*e260*/  ISETP.NE.AND P1, PT, R5, 0x1, PT ;  /* 0x000000010500780c */ /* 0x001fe20003f25270 */
[----:B------:R-:W-:-:S12]  /*e270*/  VIADD R0, R0, 0x19c40 ;  /* 0x00019c4000007836 */ /* 0x000fd80000000000 */
[----:B------:R-:W0:Y:S08]  /*e280*/  @P1 LDC R8, c[0x0][0x44c] ;  /* 0x00011300ff081b82 */ /* 0x000e300000000800 */
[----:B------:R-:W1:Y:S01]  /*e290*/  @P1 LDC R5, c[0x0][0x450] ;  /* 0x00011400ff051b82 */ /* 0x000e620000000800 */
[----:B------:R-:W-:-:S04]  /*e2a0*/  LOP3.LUT R23, R23, 0xffffffdf, RZ, 0xc0, !PT ;  /* 0xffffffdf17177812 */ /* 0x000fc800078ec0ff */
[----:B------:R-:W-:Y:S02]  /*e2b0*/  @P0 LOP3.LUT R23, R23, 0x20, RZ, 0xfc, !PT ;  /* 0x0000002017170812 */ /* 0x000fe400078efcff */
[----:B--2---:R-:W-:-:S04]  /*e2c0*/  PRMT R0, R136, 0x654, R0 ;  /* 0x0000065488007816 */ /* 0x004fc80000000000 */
[----:B------:R3:W-:Y:S02]  /*e2d0*/  SYNCS.ARRIVE.TRANS64.RED.A1T0 RZ, [R0+URZ], RZ ;  /* 0x000000ff00ff79a7 */ /* 0x0007e4000810043f */
[----:B---3--:R-:W-:-:S04]  /*e2e0*/  IMAD.IADD R0, R137, 0x1, R138 ;  /* 0x0000000189007824 */ /* 0x008fc800078e028a */
[----:B0-----:R-:W-:-:S05]  /*e2f0*/  @P1 IMAD.HI.U32 R8, R0, R8, RZ ;  /* 0x0000000800081227 */ /* 0x001fca00078e00ff */
[----:B-1----:R-:W-:-:S05]  /*e300*/  @P1 SHF.R.U32.HI R0, RZ, R5, R8 ;  /* 0x00000005ff001219 */ /* 0x002fca0000011608 */
[----:B------:R-:W0:Y:S01]  /*e310*/  SHFL.IDX PT, R5, R0, RZ, 0x1c1f ;  /* 0x001c1fff00057589 */ /* 0x000e2200000e0000 */
[----:B------:R-:W-:-:S04]  /*e320*/  IMAD.MOV.U32 R8, RZ, RZ, -0x80 ;  /* 0xffffff80ff087424 */ /* 0x000fc800078e00ff */
[----:B------:R-:W-:-:S04]  /*e330*/  IMAD R8, R14, R8, 0x1 ;  /* 0x000000010e087424 */ /* 0x000fc800078e0208 */
[----:B----4-:R-:W-:-:S05]  /*e340*/  IMAD R8, R11, -0x2, R8 ;  /* 0xfffffffe0b087824 */ /* 0x010fca00078e0208 */
[----:B-----5:R-:W-:-:S05]  /*e350*/  IADD3 R8, -R9, R8, R10 ;  /* 0x0000000809087210 */ /* 0x020fca0007ffe10a */
[----:B0-----:R-:W-:-:S05]  /*e360*/  IMAD.IADD R5, R8, 0x1, R5 ;  /* 0x0000000108057824 */ /* 0x001fca00078e0205 */
[C---:B------:R-:W-:Y:S02]  /*e370*/  ISETP.GT.AND P5, PT, R5.reuse, RZ, PT ;  /* 0x000000ff0500720c */ /* 0x040fe40003fa4270 */
[----:B------:R-:W-:Y:S02]  /*e380*/  ISETP.GT.AND P4, PT, R5, 0x1, PT ;  /* 0x000000010500780c */ /* 0x000fe40003f84270 */
[----:B------:R-:W-:Y:S02]  /*e390*/  FSEL R24, R24, -INF , P5 ;  /* 0xff80000018187808 */ /* 0x000fe40002800000 */
[----:B------:R-:W-:Y:S02]  /*e3a0*/  FSEL R25, R25, -INF , P4 ;  /* 0xff80000019197808 */ /* 0x000fe40002000000 */
[C---:B------:R-:W-:Y:S02]  /*e3b0*/  ISETP.GT.AND P3, PT, R5.reuse, 0x8, PT ;  /* 0x000000080500780c */ /* 0x040fe40003f64270 */
[----:B------:R-:W-:-:S02]  /*e3c0*/  ISETP.GT.AND P2, PT, R5, 0x9, PT ;  /* 0x000000090500780c */ /* 0x000fc40003f44270 */
[C---:B------:R-:W-:Y:S02]  /*e3d0*/  ISETP.GT.AND P1, PT, R5.reuse, 0x10, PT ;  /* 0x000000100500780c */ /* 0x040fe40003f24270 */
[C---:B------:R-:W-:Y:S02]  /*e3e0*/  ISETP.GT.AND P5, PT, R5.reuse, 0x11, PT ;  /* 0x000000110500780c */ /* 0x040fe40003fa4270 */
[----:B------:R-:W-:Y:S02]  /*e3f0*/  ISETP.GT.AND P4, PT, R5, 0x18, PT ;  /* 0x000000180500780c */ /* 0x000fe40003f84270 */
[----:B------:R-:W-:Y:S02]  /*e400*/  FSEL R28, R28, -INF , P3 ;  /* 0xff8000001c1c7808 */ /* 0x000fe40001800000 */
[----:B------:R-:W-:Y:S02]  /*e410*/  FSEL R29, R29, -INF , P2 ;  /* 0xff8000001d1d7808 */ /* 0x000fe40001000000 */
[----:B------:R-:W-:-:S02]  /*e420*/  FSEL R32, R32, -INF , P1 ;  /* 0xff80000020207808 */ /* 0x000fc40000800000 */
[----:B------:R-:W-:Y:S02]  /*e430*/  FSEL R33, R33, -INF , P5 ;  /* 0xff80000021217808 */ /* 0x000fe40002800000 */
[----:B------:R-:W-:Y:S02]  /*e440*/  FSEL R36, R36, -INF , P4 ;  /* 0xff80000024247808 */ /* 0x000fe40002000000 */
[C---:B------:R-:W-:Y:S02]  /*e450*/  ISETP.GT.AND P3, PT, R5.reuse, 0x19, PT ;  /* 0x000000190500780c */ /* 0x040fe40003f64270 */
[C---:B------:R-:W-:Y:S02]  /*e460*/  ISETP.GT.AND P2, PT, R5.reuse, 0x20, PT ;  /* 0x000000200500780c */ /* 0x040fe40003f44270 */
[C---:B------:R-:W-:Y:S02]  /*e470*/  ISETP.GT.AND P1, PT, R5.reuse, 0x21, PT ;  /* 0x000000210500780c */ /* 0x040fe40003f24270 */
[----:B------:R-:W-:-:S02]  /*e480*/  ISETP.GT.AND P5, PT, R5, 0x28, PT ;  /* 0x000000280500780c */ /* 0x000fc40003fa4270 */
[----:B------:R-:W-:Y:S02]  /*e490*/  ISETP.GT.AND P4, PT, R5, 0x29, PT ;  /* 0x000000290500780c */ /* 0x000fe40003f84270 */
[----:B------:R-:W-:Y:S02]  /*e4a0*/  FSEL R37, R37, -INF , P3 ;  /* 0xff80000025257808 */ /* 0x000fe40001800000 */
[----:B------:R-:W-:Y:S02]  /*e4b0*/  FSEL R40, R40, -INF , P2 ;  /* 0xff80000028287808 */ /* 0x000fe40001000000 */
[----:B------:R-:W-:Y:S02]  /*e4c0*/  FSEL R41, R41, -INF , P1 ;  /* 0xff80000029297808 */ /* 0x000fe40000800000 */
[----:B------:R-:W-:Y:S02]  /*e4d0*/  FSEL R44, R44, -INF , P5 ;  /* 0xff8000002c2c7808 */ /* 0x000fe40002800000 */
[----:B------:R-:W-:-:S02]  /*e4e0*/  FSEL R45, R45, -INF , P4 ;  /* 0xff8000002d2d7808 */ /* 0x000fc40002000000 */
[C---:B------:R-:W-:Y:S02]  /*e4f0*/  ISETP.GT.AND P3, PT, R5.reuse, 0x30, PT ;  /* 0x000000300500780c */ /* 0x040fe40003f64270 */
[C---:B------:R-:W-:Y:S02]  /*e500*/  ISETP.GT.AND P2, PT, R5.reuse, 0x31, PT ;  /* 0x000000310500780c */ /* 0x040fe40003f44270 */
[C---:B------:R-:W-:Y:S02]  /*e510*/  ISETP.GT.AND P1, PT, R5.reuse, 0x38, PT ;  /* 0x000000380500780c */ /* 0x040fe40003f24270 */
[C---:B------:R-:W-:Y:S02]  /*e520*/  ISETP.GT.AND P5, PT, R5.reuse, 0x39, PT ;  /* 0x000000390500780c */ /* 0x040fe40003fa4270 */
[----:B------:R-:W-:Y:S02]  /*e530*/  ISETP.GT.AND P4, PT, R5, 0x40, PT ;  /* 0x000000400500780c */ /* 0x000fe40003f84270 */
[----:B------:R-:W-:-:S02]  /*e540*/  FSEL R48, R48, -INF , P3 ;  /* 0xff80000030307808 */ /* 0x000fc40001800000 */
[----:B------:R-:W-:Y:S02]  /*e550*/  FSEL R49, R49, -INF , P2 ;  /* 0xff80000031317808 */ /* 0x000fe40001000000 */
[----:B------:R-:W-:Y:S02]  /*e560*/  FSEL R52, R52, -INF , P1 ;  /* 0xff80000034347808 */ /* 0x000fe40000800000 */
        /* <DEDUP_REMOVED lines=52> */
[----:B------:R-:W-:Y:S01]  /*e8b0*/  FMNMX.FTZ R5, R73, R5, !PT ;  /* 0x0000000549057209 */ /* 0x000fe20007810000 */
[----:B------:R-:W0:Y:S01]  /*e8c0*/  SHFL.IDX PT, R0, R0, 0x1, 0x1c1f ;  /* 0x003c1f0000007f89 */ /* 0x000e2200000e0000 */
[----:B------:R-:W-:Y:S02]  /*e8d0*/  FSEL R77, R77, -INF , P3 ;  /* 0xff8000004d4d7808 */ /* 0x000fe40001800000 */
[----:B------:R-:W-:Y:S02]  /*e8e0*/  FMNMX.FTZ R5, R76, R5, !PT ;  /* 0x000000054c057209 */ /* 0x000fe40007810000 */
[----:B------:R-:W-:Y:S02]  /*e8f0*/  FSEL R80, R80, -INF , P2 ;  /* 0xff80000050507808 */ /* 0x000fe40001000000 */
[----:B------:R-:W-:Y:S02]  /*e900*/  FMNMX.FTZ R5, R77, R5, !PT ;  /* 0x000000054d057209 */ /* 0x000fe40007810000 */
[----:B------:R-:W-:-:S02]  /*e910*/  FSEL R81, R81, -INF , P1 ;  /* 0xff80000051517808 */ /* 0x000fc40000800000 */
[----:B------:R-:W-:Y:S02]  /*e920*/  FMNMX.FTZ R5, R80, R5, !PT ;  /* 0x0000000550057209 */ /* 0x000fe40007810000 */
[----:B------:R-:W-:Y:S02]  /*e930*/  FSEL R84, R84, -INF , P5 ;  /* 0xff80000054547808 */ /* 0x000fe40002800000 */
[----:B------:R-:W-:Y:S02]  /*e940*/  FMNMX.FTZ R5, R81, R5, !PT ;  /* 0x0000000551057209 */ /* 0x000fe40007810000 */
[----:B------:R-:W-:Y:S02]  /*e950*/  FSEL R85, R85, -INF , P4 ;  /* 0xff80000055557808 */ /* 0x000fe40002000000 */
[----:B------:R-:W-:-:S04]  /*e960*/  FMNMX.FTZ R5, R84, R5, !PT ;  /* 0x0000000554057209 */ /* 0x000fc80007810000 */
[----:B------:R-:W-:Y:S01]  /*e970*/  FMNMX.FTZ R5, R85, R5, !PT ;  /* 0x0000000555057209 */ /* 0x000fe20007810000 */
[----:B0-----:R-:W-:-:S04]  /*e980*/  IMAD.IADD R0, R8, 0x1, R0 ;  /* 0x0000000108007824 */ /* 0x001fc800078e0200 */
[----:B------:R-:W0:Y:S01]  /*e990*/  SHFL.BFLY PT, R8, R5, 0x2, 0x1f ;  /* 0x0c401f0005087f89 */ /* 0x000e2200000e0000 */
[----:B------:R-:W-:-:S04]  /*e9a0*/  ISETP.GT.AND P1, PT, R0, 0x8, PT ;  /* 0x000000080000780c */ /* 0x000fc80003f24270 */
[----:B------:R-:W-:Y:S02]  /*e9b0*/  FSEL R30, R30, -INF , P1 ;  /* 0xff8000001e1e7808 */ /* 0x000fe40000800000 */
[----:B------:R-:W-:-:S04]  /*e9c0*/  ISETP.GT.AND P1, PT, R0, 0x19, PT ;  /* 0x000000190000780c */ /* 0x000fc80003f24270 */
[----:B------:R-:W-:Y:S02]  /*e9d0*/  FSEL R39, R39, -INF , P1 ;  /* 0xff80000027277808 */ /* 0x000fe40000800000 */
[----:B------:R-:W-:Y:S02]  /*e9e0*/  ISETP.GT.AND P1, PT, R0, 0x30, PT ;  /* 0x000000300000780c */ /* 0x000fe40003f24270 */
[----:B0-----:R-:W-:-:S05]  /*e9f0*/  FMNMX.FTZ R5, R5, R8, !PT ;  /* 0x0000000805057209 */ /* 0x001fca0007810000 */
[----:B------:R-:W0:Y:S01]  /*ea00*/  SHFL.BFLY PT, R8, R5, 0x1, 0x1f ;  /* 0x0c201f0005087f89 */ /* 0x000e2200000e0000 */
[C---:B------:R-:W-:Y:S02]  /*ea10*/  ISETP.GT.AND P3, PT, R0.reuse, RZ, PT ;  /* 0x000000ff0000720c */ /* 0x040fe40003f64270 */
[----:B------:R-:W-:Y:S02]  /*ea20*/  ISETP.GT.AND P2, PT, R0, 0x1, PT ;  /* 0x000000010000780c */ /* 0x000fe40003f44270 */
[----:B------:R-:W-:Y:S02]  /*ea30*/  FSEL R50, R50, -INF , P1 ;  /* 0xff80000032327808 */ /* 0x000fe40000800000 */
[C---:B------:R-:W-:Y:S02]  /*ea40*/  ISETP.GT.AND P1, PT, R0.reuse, 0x41, PT ;  /* 0x000000410000780c */ /* 0x040fe40003f24270 */
[----:B------:R-:W-:Y:S02]  /*ea50*/  ISETP.GT.AND P0, PT, R0, 0x61, PT ;  /* 0x000000610000780c */ /* 0x000fe40003f04270 */
[----:B------:R-:W-:-:S02]  /*ea60*/  FSEL R26, R26, -INF , P3 ;  /* 0xff8000001a1a7808 */ /* 0x000fc40001800000 */
[----:B------:R-:W-:Y:S02]  /*ea70*/  FSEL R27, R27, -INF , P2 ;  /* 0xff8000001b1b7808 */ /* 0x000fe40001000000 */
[C---:B------:R-:W-:Y:S02]  /*ea80*/  ISETP.GT.AND P5, PT, R0.reuse, 0x9, PT ;  /* 0x000000090000780c */ /* 0x040fe40003fa4270 */
[C---:B------:R-:W-:Y:S02]  /*ea90*/  ISETP.GT.AND P4, PT, R0.reuse, 0x10, PT ;  /* 0x000000100000780c */ /* 0x040fe40003f84270 */
[C---:B------:R-:W-:Y:S02]  /*eaa0*/  ISETP.GT.AND P3, PT, R0.reuse, 0x11, PT ;  /* 0x000000110000780c */ /* 0x040fe40003f64270 */
[----:B------:R-:W-:Y:S02]  /*eab0*/  ISETP.GT.AND P2, PT, R0, 0x18, PT ;  /* 0x000000180000780c */ /* 0x000fe40003f44270 */
[----:B------:R-:W-:-:S02]  /*eac0*/  FSEL R59, R59, -INF , P1 ;  /* 0xff8000003b3b7808 */ /* 0x000fc40000800000 */
[----:B------:R-:W-:Y:S02]  /*ead0*/  ISETP.GT.AND P1, PT, R0, 0x58, PT ;  /* 0x000000580000780c */ /* 0x000fe40003f24270 */
[----:B------:R-:W-:Y:S02]  /*eae0*/  FSEL R31, R31, -INF , P5 ;  /* 0xff8000001f1f7808 */ /* 0x000fe40002800000 */
[----:B------:R-:W-:Y:S02]  /*eaf0*/  FSEL R34, R34, -INF , P4 ;  /* 0xff80000022227808 */ /* 0x000fe40002000000 */
[----:B------:R-:W-:Y:S02]  /*eb00*/  FSEL R35, R35, -INF , P3 ;  /* 0xff80000023237808 */ /* 0x000fe40001800000 */
[----:B------:R-:W-:Y:S02]  /*eb10*/  FSEL R38, R38, -INF , P2 ;  /* 0xff80000026267808 */ /* 0x000fe40001000000 */
[----:B------:R-:W-:-:S02]  /*eb20*/  ISETP.GT.AND P5, PT, R0, 0x20, PT ;  /* 0x000000200000780c */ /* 0x000fc40003fa4270 */
[C---:B------:R-:W-:Y:S02]  /*eb30*/  ISETP.GT.AND P4, PT, R0.reuse, 0x21, PT ;  /* 0x000000210000780c */ /* 0x040fe40003f84270 */
[C---:B------:R-:W-:Y:S02]  /*eb40*/  ISETP.GT.AND P3, PT, R0.reuse, 0x28, PT ;  /* 0x000000280000780c */ /* 0x040fe40003f64270 */
[----:B------:R-:W-:Y:S02]  /*eb50*/  ISETP.GT.AND P2, PT, R0, 0x29, PT ;  /* 0x000000290000780c */ /* 0x000fe40003f44270 */
[----:B------:R-:W-:Y:S02]  /*eb60*/  FSEL R70, R70, -INF , P1 ;  /* 0xff80000046467808 */ /* 0x000fe40000800000 */
[----:B------:R-:W-:Y:S02]  /*eb70*/  ISETP.GT.AND P1, PT, R0, 0x69, PT ;  /* 0x000000690000780c */ /* 0x000fe40003f24270 */
[----:B------:R-:W-:-:S02]  /*eb80*/  LOP3.LUT R23, R23, 0xffffffbf, RZ, 0xc0, !PT ;  /* 0xffffffbf17177812 */ /* 0x000fc400078ec0ff */
[----:B------:R-:W-:Y:S02]  /*eb90*/  FSEL R42, R42, -INF , P5 ;  /* 0xff8000002a2a7808 */ /* 0x000fe40002800000 */
[----:B------:R-:W-:Y:S02]  /*eba0*/  FSEL R43, R43, -INF , P4 ;  /* 0xff8000002b2b7808 */ /* 0x000fe40002000000 */
[----:B------:R-:W-:Y:S02]  /*ebb0*/  FSEL R46, R46, -INF , P3 ;  /* 0xff8000002e2e7808 */ /* 0x000fe40001800000 */
[----:B------:R-:W-:Y:S02]  /*ebc0*/  FSEL R47, R47, -INF , P2 ;  /* 0xff8000002f2f7808 */ /* 0x000fe40001000000 */
[----:B0-----:R-:W-:Y:S02]  /*ebd0*/  FMNMX.FTZ R5, R5, R8, !PT ;  /* 0x0000000805057209 */ /* 0x001fe40007810000 */
[----:B------:R-:W-:-:S02]  /*ebe0*/  ISETP.GT.AND P5, PT, R0, 0x31, PT ;  /* 0x000000310000780c */ /* 0x000fc40003fa4270 */
[C---:B------:R-:W-:Y:S02]  /*ebf0*/  ISETP.GT.AND P4, PT, R0.reuse, 0x38, PT ;  /* 0x000000380000780c */ /* 0x040fe40003f84270 */
[C---:B------:R-:W-:Y:S02]  /*ec00*/  ISETP.GT.AND P3, PT, R0.reuse, 0x39, PT ;  /* 0x000000390000780c */ /* 0x040fe40003f64270 */
[----:B------:R-:W-:Y:S02]  /*ec10*/  ISETP.GT.AND P2, PT, R0, 0x40, PT ;  /* 0x000000400000780c */ /* 0x000fe40003f44270 */
[----:B------:R-:W-:Y:S01]  /*ec20*/  @P0 LOP3.LUT R23, R23, 0x40, RZ, 0xfc, !PT ;  /* 0x0000004017170812 */ /* 0x000fe200078efcff */
[----:B------:R-:W-:-:S01]  /*ec30*/  FFMA.FTZ R9, R2, R5, -8 ;  /* 0xc100000002097423 */ /* 0x000fc20000010005 */
        /* <DEDUP_REMOVED lines=8> */
[----:B------:R-:W-:Y:S02]  /*ecc0*/  LOP3.LUT R23, R23, 0xffffff7f, RZ, 0xc0, !PT ;  /* 0xffffff7f17177812 */ /* 0x000fe400078ec0ff */
[----:B------:R-:W-:Y:S02]  /*ecd0*/  FSETP.NEU.FTZ.AND P6, PT, R5, -INF , PT ;  /* 0xff8000000500780b */ /* 0x000fe40003fdd000 */
[----:B------:R-:W-:Y:S02]  /*ece0*/  FSEL R62, R62, -INF , P5 ;  /* 0xff8000003e3e7808 */ /* 0x000fe40002800000 */
[----:B------:R-:W-:Y:S02]  /*ecf0*/  FSEL R63, R63, -INF , P4 ;  /* 0xff8000003f3f7808 */ /* 0x000fe40002000000 */
[----:B------:R-:W-:Y:S02]  /*ed00*/  FSEL R66, R66, -INF , P3 ;  /* 0xff80000042427808 */ /* 0x000fe40001800000 */
[----:B------:R-:W-:-:S02]  /*ed10*/  FSEL R67, R67, -INF , P2 ;  /* 0xff80000043437808 */ /* 0x000fc40001000000 */
[----:B------:R-:W-:Y:S02]  /*ed20*/  @P1 LOP3.LUT R23, R23, 0x80, RZ, 0xfc, !PT ;  /* 0x0000008017171812 */ /* 0x000fe400078efcff */
[----:B------:R-:W-:Y:S02]  /*ed30*/  FSEL R8, R5, RZ, P6 ;  /* 0x000000ff05087208 */ /* 0x000fe40003000000 */
[----:B------:R-:W-:Y:S02]  /*ed40*/  FSEL R9, R9, RZ, P6 ;  /* 0x000000ff09097208 */ /* 0x000fe40003000000 */
[C---:B------:R-:W-:Y:S02]  /*ed50*/  ISETP.GT.AND P2, PT, R0.reuse, 0x70, PT ;  /* 0x000000700000780c */ /* 0x040fe40003f44270 */
[C---:B------:R-:W-:Y:S02]  /*ed60*/  ISETP.GT.AND P3, PT, R0.reuse, 0x71, PT ;  /* 0x000000710000780c */ /* 0x040fe40003f64270 */
[----:B------:R-:W-:-:S02]  /*ed70*/  ISETP.GT.AND P4, PT, R0, 0x78, PT ;  /* 0x000000780000780c */ /* 0x000fc40003f84270 */
        /* <DEDUP_REMOVED lines=25> */
[----:B------:R-:W-:Y:S02]  /*ef10*/  FMNMX.FTZ R0, R67, R0, !PT ;  /* 0x0000000043007209 */ /* 0x000fe40007810000 */
[----:B------:R-:W-:Y:S02]  /*ef20*/  FSEL R71, R71, -INF , P1 ;  /* 0xff80000047477808 */ /* 0x000fe40000800000 */
[----:B------:R-:W-:Y:S02]  /*ef30*/  FMNMX.FTZ R0, R70, R0, !PT ;  /* 0x0000000046007209 */ /* 0x000fe40007810000 */
[----:B------:R-:W-:Y:S02]  /*ef40*/  FSEL R74, R74, -INF , P0 ;  /* 0xff8000004a4a7808 */ /* 0x000fe40000000000 */
[----:B------:R-:W-:Y:S02]  /*ef50*/  LOP3.LUT P0, RZ, R23, 0x40, RZ, 0xc0, !PT ;  /* 0x0000004017ff7812 */ /* 0x000fe4000780c0ff */
[----:B------:R-:W-:-:S02]  /*ef60*/  FMNMX.FTZ R0, R71, R0, !PT ;  /* 0x0000000047007209 */ /* 0x000fc40007810000 */
[----:B------:R-:W-:Y:S02]  /*ef70*/  FSEL R75, R75, -INF , P0 ;  /* 0xff8000004b4b7808 */ /* 0x000fe40000000000 */
[----:B------:R-:W-:Y:S02]  /*ef80*/  FMNMX.FTZ R0, R74, R0, !PT ;  /* 0x000000004a007209 */ /* 0x000fe40007810000 */
[----:B------:R-:W-:Y:S02]  /*ef90*/  LOP3.LUT P1, RZ, R23, 0x80, RZ, 0xc0, !PT ;  /* 0x0000008017ff7812 */ /* 0x000fe4000782c0ff */
[----:B------:R-:W-:Y:S02]  /*efa0*/  FSEL R78, R78, -INF , P6 ;  /* 0xff8000004e4e7808 */ /* 0x000fe40003000000 */
[----:B------:R-:W-:Y:S02]  /*efb0*/  FMNMX.FTZ R0, R75, R0, !PT ;  /* 0x000000004b007209 */ /* 0x000fe40007810000 */
[----:B------:R-:W-:-:S02]  /*efc0*/  FSEL R79, R79, -INF , P1 ;  /* 0xff8000004f4f7808 */ /* 0x000fc40000800000 */
[----:B------:R-:W-:Y:S02]  /*efd0*/  FMNMX.FTZ R0, R78, R0, !PT ;  /* 0x000000004e007209 */ /* 0x000fe40007810000 */
[----:B------:R-:W-:Y:S02]  /*efe0*/  FSEL R82, R82, -INF , P2 ;  /* 0xff80000052527808 */ /* 0x000fe40001000000 */
[----:B------:R-:W-:Y:S02]  /*eff0*/  FMNMX.FTZ R0, R79, R0, !PT ;  /* 0x000000004f007209 */ /* 0x000fe40007810000 */
[----:B------:R-:W-:Y:S02]  /*f000*/  FSEL R83, R83, -INF , P3 ;  /* 0xff80000053537808 */ /* 0x000fe40001800000 */
[----:B------:R-:W-:Y:S02]  /*f010*/  FMNMX.FTZ R0, R82, R0, !PT ;  /* 0x0000000052007209 */ /* 0x000fe40007810000 */
[----:B------:R-:W-:-:S02]  /*f020*/  FSEL R86, R86, -INF , P4 ;  /* 0xff80000056567808 */ /* 0x000fc40002000000 */
[----:B------:R-:W-:Y:S02]  /*f030*/  FMNMX.FTZ R0, R83, R0, !PT ;  /* 0x0000000053007209 */ /* 0x000fe40007810000 */
[----:B------:R-:W-:Y:S02]  /*f040*/  FSEL R87, R87, -INF , P5 ;  /* 0xff80000057577808 */ /* 0x000fe40002800000 */
[----:B------:R-:W-:-:S04]  /*f050*/  FMNMX.FTZ R0, R86, R0, !PT ;  /* 0x0000000056007209 */ /* 0x000fc80007810000 */
[----:B------:R-:W-:-:S05]  /*f060*/  FMNMX.FTZ R0, R87, R0, !PT ;  /* 0x0000000057007209 */ /* 0x000fca0007810000 */
[----:B------:R-:W0:Y:S02]  /*f070*/  SHFL.BFLY PT, R10, R0, 0x2, 0x1f ;  /* 0x0c401f00000a7f89 */ /* 0x000e2400000e0000 */
[----:B0-----:R-:W-:-:S05]  /*f080*/  FMNMX.FTZ R0, R0, R10, !PT ;  /* 0x0000000a00007209 */ /* 0x001fca0007810000 */
[----:B------:R-:W0:Y:S01]  /*f090*/  SHFL.BFLY PT, R10, R0, 0x1, 0x1f ;  /* 0x0c201f00000a7f89 */ /* 0x000e2200000e0000 */
[----:B------:R-:W-:-:S01]  /*f0a0*/  FADD.FTZ R8, -R8, R13 ;  /* 0x0000000d08087221 */ /* 0x000fc20000010100 */
[----:B------:R-:W-:-:S03]  /*f0b0*/  FFMA.FTZ R24, R2, R24, -R9 ;  /* 0x0000001802187223 */ /* 0x000fc60000010809 */
[----:B------:R-:W-:Y:S01]  /*f0c0*/  FMUL.FTZ R8, R2, R8 ;  /* 0x0000000802087220 */ /* 0x000fe20000410000 */
[----:B0-----:R-:W-:-:S04]  /*f0d0*/  FMNMX.FTZ R0, R0, R10, !PT ;  /* 0x0000000a00007209 */ /* 0x001fc80007810000 */
[----:B------:R-:W-:Y:S01]  /*f0e0*/  FSETP.NEU.FTZ.AND P1, PT, R0, -INF , PT ;  /* 0xff8000000000780b */ /* 0x000fe20003f3d000 */
[----:B------:R-:W-:-:S03]  /*f0f0*/  FFMA.FTZ R11, R2, R0, -8 ;  /* 0xc1000000020b7423 */ /* 0x000fc60000010000 */
[----:B------:R-:W-:Y:S02]  /*f100*/  FSEL R10, R0, RZ, P1 ;  /* 0x000000ff000a7208 */ /* 0x000fe40000800000 */
[----:B------:R-:W-:-:S03]  /*f110*/  FSEL R11, R11, RZ, P1 ;  /* 0x000000ff0b0b7208 */ /* 0x000fc60000800000 */
[----:B------:R-:W-:Y:S02]  /*f120*/  FADD.FTZ R10, -R10, R12 ;  /* 0x0000000c0a0a7221 */ /* 0x000fe40000010100 */
[----:B------:R-:W-:-:S02]  /*f130*/  FFMA.FTZ R26, R2, R26, -R11 ;  /* 0x0000001a021a7223 */ /* 0x000fc4000001080b */
[C---:B------:R-:W-:Y:S01]  /*f140*/  FMUL.FTZ R10, R2.reuse, R10 ;  /* 0x0000000a020a7220 */ /* 0x040fe20000410000 */
[----:B------:R-:W-:-:S01]  /*f150*/  FFMA.FTZ R25, R2, R25, -R9 ;  /* 0x0000001902197223 */ /* 0x000fc20000010809 */
[C---:B------:R-:W-:Y:S01]  /*f160*/  FFMA.FTZ R27, R2.reuse, R27, -R11 ;  /* 0x0000001b021b7223 */ /* 0x040fe2000001080b */
[----:B------:R-:W-:Y:S01]  /*f170*/  MUFU.EX2 R24, R24 ;  /* 0x0000001800187308 */ /* 0x000fe20000000800 */
[----:B------:R-:W-:-:S01]  /*f180*/  FFMA.FTZ R28, R2, R28, -R9 ;  /* 0x0000001c021c7223 */ /* 0x000fc20000010809 */
[----:B------:R-:W-:-:S06]  /*f190*/  FFMA.FTZ R30, R2, R30, -R11 ;  /* 0x0000001e021e7223 */ /* 0x000fcc000001080b */
[----:B------:R-:W0:Y:S01]  /*f1a0*/  MUFU.EX2 R8, R8 ;  /* 0x0000000800087308 */ /* 0x000e220000000800 */
[----:B------:R-:W-:-:S01]  /*f1b0*/  FFMA.FTZ R29, R2, R29, -R9 ;  /* 0x0000001d021d7223 */ /* 0x000fc20000010809 */
[----:B------:R-:W-:-:S06]  /*f1c0*/  FFMA.FTZ R31, R2, R31, -R11 ;  /* 0x0000001f021f7223 */ /* 0x000fcc000001080b */
[----:B------:R-:W-:Y:S08]  /*f1d0*/  MUFU.EX2 R26, R26 ;  /* 0x0000001a001a7308 */ /* 0x000ff00000000800 */
[----:B------:R-:W1:Y:S01]  /*f1e0*/  MUFU.EX2 R10, R10 ;  /* 0x0000000a000a7308 */ /* 0x000e620000000800 */
[----:B------:R-:W-:-:S07]  /*f1f0*/  FFMA.FTZ R32, R2, R32, -R9 ;  /* 0x0000002002207223 */ /* 0x000fce0000010809 */
[----:B------:R-:W2:Y:S01]  /*f200*/  MUFU.EX2 R25, R25 ;  /* 0x0000001900197308 */ /* 0x000ea20000000800 */
[----:B------:R-:W-:-:S07]  /*f210*/  FFMA.FTZ R34, R2, R34, -R11 ;  /* 0x0000002202227223 */ /* 0x000fce000001080b */
[----:B------:R-:W3:Y:S01]  /*f220*/  MUFU.EX2 R27, R27 ;  /* 0x0000001b001b7308 */ /* 0x000ee20000000800 */
[----:B------:R-:W-:-:S07]  /*f230*/  FFMA.FTZ R33, R2, R33, -R9 ;  /* 0x0000002102217223 */ /* 0x000fce0000010809 */
[----:B------:R-:W4:Y:S01]  /*f240*/  MUFU.EX2 R28, R28 ;  /* 0x0000001c001c7308 */ /* 0x000f220000000800 */
[----:B------:R-:W-:-:S07]  /*f250*/  FFMA.FTZ R35, R2, R35, -R11 ;  /* 0x0000002302237223 */ /* 0x000fce000001080b */
[----:B------:R-:W5:Y:S01]  /*f260*/  MUFU.EX2 R30, R30 ;  /* 0x0000001e001e7308 */ /* 0x000f620000000800 */
[----:B0-----:R-:W-:-:S01]  /*f270*/  FFMA.FTZ R4, R8, R4, R24 ;  /* 0x0000000408047223 */ /* 0x001fc20000010018 */
[----:B------:R-:W-:-:S06]  /*f280*/  FFMA.FTZ R36, R2, R36, -R9 ;  /* 0x0000002402247223 */ /* 0x000fcc0000010809 */
[----:B------:R-:W0:Y:S01]  /*f290*/  MUFU.EX2 R29, R29 ;  /* 0x0000001d001d7308 */ /* 0x000e220000000800 */
[----:B-1----:R-:W-:-:S01]  /*f2a0*/  FFMA.FTZ R3, R10, R3, R26 ;  /* 0x000000030a037223 */ /* 0x002fc2000001001a */
[----:B------:R-:W-:-:S06]  /*f2b0*/  FFMA.FTZ R38, R2, R38, -R11 ;  /* 0x0000002602267223 */ /* 0x000fcc000001080b */
[----:B------:R-:W1:Y:S01]  /*f2c0*/  MUFU.EX2 R31, R31 ;  /* 0x0000001f001f7308 */ /* 0x000e620000000800 */
[----:B--2---:R-:W-:-:S01]  /*f2d0*/  FADD.FTZ R4, R25, R4 ;  /* 0x0000000419047221 */ /* 0x004fc20000010000 */
[----:B------:R-:W-:-:S06]  /*f2e0*/  FFMA.FTZ R37, R2, R37, -R9 ;  /* 0x0000002502257223 */ /* 0x000fcc0000010809 */
[----:B------:R-:W2:Y:S01]  /*f2f0*/  MUFU.EX2 R32, R32 ;  /* 0x0000002000207308 */ /* 0x000ea20000000800 */
[----:B---3--:R-:W-:-:S01]  /*f300*/  FADD.FTZ R12, R27, R3 ;  /* 0x000000031b0c7221 */ /* 0x008fc20000010000 */
[----:B------:R-:W-:-:S06]  /*f310*/  FFMA.FTZ R39, R2, R39, -R11 ;  /* 0x0000002702277223 */ /* 0x000fcc000001080b */
[----:B------:R-:W3:Y:S01]  /*f320*/  MUFU.EX2 R34, R34 ;  /* 0x0000002200227308 */ /* 0x000ee20000000800 */
[----:B----4-:R-:W-:-:S01]  /*f330*/  FADD.FTZ R3, R28, R4 ;  /* 0x000000041c037221 */ /* 0x010fc20000010000 */
[----:B------:R-:W-:-:S06]  /*f340*/  FFMA.FTZ R40, R2, R40, -R9 ;  /* 0x0000002802287223 */ /* 0x000fcc0000010809 */
[----:B------:R-:W4:Y:S01]  /*f350*/  MUFU.EX2 R33, R33 ;  /* 0x0000002100217308 */ /* 0x000f220000000800 */
[----:B-----5:R-:W-:-:S01]  /*f360*/  FADD.FTZ R4, R30, R12 ;  /* 0x0000000c1e047221 */ /* 0x020fc20000010000 */
[----:B------:R-:W-:-:S06]  /*f370*/  FFMA.FTZ R42, R2, R42, -R11 ;  /* 0x0000002a022a7223 */ /* 0x000fcc000001080b */
[----:B------:R-:W5:Y:S01]  /*f380*/  MUFU.EX2 R35, R35 ;  /* 0x0000002300237308 */ /* 0x000f620000000800 */
[----:B0-----:R-:W-:-:S01]  /*f390*/  FADD.FTZ R3, R29, R3 ;  /* 0x000000031d037221 */ /* 0x001fc20000010000 */
[----:B------:R-:W-:-:S06]  /*f3a0*/  FFMA.FTZ R41, R2, R41, -R9 ;  /* 0x0000002902297223 */ /* 0x000fcc0000010809 */
[----:B------:R-:W0:Y:S01]  /*f3b0*/  MUFU.EX2 R36, R36 ;  /* 0x0000002400247308 */ /* 0x000e220000000800 */
[----:B-1----:R-:W-:-:S01]  /*f3c0*/  FADD.FTZ R4, R31, R4 ;  /* 0x000000041f047221 */ /* 0x002fc20000010000 */
        /* <DEDUP_REMOVED lines=135> */
[----:B-----5:R-:W-:-:S06]  /*fc40*/  FADD.FTZ R4, R78, R4 ;  /* 0x000000044e047221 */ /* 0x020fcc0000010000 */
[----:B------:R-:W4:Y:S08]  /*fc50*/  MUFU.EX2 R81, R81 ;  /* 0x0000005100517308 */ /* 0x000f300000000800 */
[----:B------:R-:W5:Y:S01]  /*fc60*/  MUFU.EX2 R83, R83 ;  /* 0x0000005300537308 */ /* 0x000f620000000800 */
[----:B0-----:R-:W-:-:S01]  /*fc70*/  FADD.FTZ R3, R77, R3 ;  /* 0x000000034d037221 */ /* 0x001fc20000010000 */
[----:B-1----:R-:W-:-:S06]  /*fc80*/  FADD.FTZ R4, R79, R4 ;  /* 0x000000044f047221 */ /* 0x002fcc0000010000 */
[----:B------:R-:W0:Y:S01]  /*fc90*/  MUFU.EX2 R84, R84 ;  /* 0x0000005400547308 */ /* 0x000e220000000800 */
[----:B------:R-:W-:-:S07]  /*fca0*/  LOP3.LUT P0, RZ, R23, 0x20, RZ, 0xc0, !PT ;  /* 0x0000002017ff7812 */ /* 0x000fce000780c0ff */
[----:B------:R-:W1:Y:S01]  /*fcb0*/  MUFU.EX2 R86, R86 ;  /* 0x0000005600567308 */ /* 0x000e620000000800 */
[----:B--2---:R-:W-:-:S01]  /*fcc0*/  FADD.FTZ R3, R80, R3 ;  /* 0x0000000350037221 */ /* 0x004fc20000010000 */
[----:B---3--:R-:W-:-:S06]  /*fcd0*/  FADD.FTZ R4, R82, R4 ;  /* 0x0000000452047221 */ /* 0x008fcc0000010000 */
[----:B------:R-:W2:Y:S08]  /*fce0*/  MUFU.EX2 R9, R9 ;  /* 0x0000000900097308 */ /* 0x000eb00000000800 */
[----:B------:R-:W3:Y:S01]  /*fcf0*/  MUFU.EX2 R11, R11 ;  /* 0x0000000b000b7308 */ /* 0x000ee20000000800 */
[----:B----4-:R-:W-:-:S01]  /*fd00*/  FADD.FTZ R3, R81, R3 ;  /* 0x0000000351037221 */ /* 0x010fc20000010000 */
[----:B-----5:R-:W-:-:S03]  /*fd10*/  FADD.FTZ R4, R83, R4 ;  /* 0x0000000453047221 */ /* 0x020fc60000010000 */
[----:B0-----:R-:W-:Y:S01]  /*fd20*/  FADD.FTZ R3, R84, R3 ;  /* 0x0000000354037221 */ /* 0x001fe20000010000 */
[----:B-1----:R-:W-:-:S03]  /*fd30*/  FADD.FTZ R12, R86, R4 ;  /* 0x00000004560c7221 */ /* 0x002fc60000010000 */
[----:B--2---:R-:W-:Y:S01]  /*fd40*/  FADD.FTZ R4, R9, R3 ;  /* 0x0000000309047221 */ /* 0x004fe20000010000 */
[----:B---3--:R-:W-:-:S01]  /*fd50*/  FADD.FTZ R3, R11, R12 ;  /* 0x0000000c0b037221 */ /* 0x008fc20000010000 */
[----:B------:R-:W-:Y:S06]  /*fd60*/  @!P0 BRA `(.L_x_2281) ;  /* 0x0000000000048947 */ /* 0x000fec0003800000 */
[----:B------:R-:W-:Y:S01]  /*fd70*/  BPT.TRAP 0x1 ;  /* 0x000000040000795c */ /* 0x000fe20000300000 */
.L_x_2281:
        /* <DEDUP_REMOVED lines=92> */
[----:B------:R-:W-:Y:S02]  /*10340*/  IMAD.MOV.U32 R145, RZ, RZ, R46 ;  /* 0x000000ffff917224 */ /* 0x000fe400078e002e */
[----:B------:R-:W-:Y:S02]  /*10350*/  IMAD.MOV.U32 R146, RZ, RZ, R52 ;  /* 0x000000ffff927224 */ /* 0x000fe400078e0034 */
[----:B------:R-:W-:Y:S02]  /*10360*/  IMAD.MOV.U32 R147, RZ, RZ, R54 ;  /* 0x000000ffff937224 */ /* 0x000fe400078e0036 */
[----:B------:R-:W-:Y:S01]  /*10370*/  IMAD.MOV.U32 R140, RZ, RZ, R60 ;  /* 0x000000ffff8c7224 */ /* 0x000fe200078e003c */
[C---:B--2---:R-:W-:Y:S01]  /*10380*/  ISETP.GT.AND P1, PT, R14.reuse, R12, PT ;  /* 0x0000000c0e00720c */ /* 0x044fe20003f24270 */
[----:B------:R-:W-:-:S02]  /*10390*/  VIADD R14, R14, 0xffffffff ;  /* 0xffffffff0e0e7836 */ /* 0x000fc40000000000 */
[----:B------:R-:W-:-:S10]  /*103a0*/  IMAD.MOV.U32 R12, RZ, RZ, R0 ;  /* 0x000000ffff0c7224 */ /* 0x000fd400078e0000 */
[----:B0-----:R-:W-:Y:S05]  /*103b0*/  @P1 BRA `(.L_x_2282) ;  /* 0xffffffd800201947 */ /* 0x001fea000383ffff */
[----:B------:R-:W-:Y:S05]  /*103c0*/  BSYNC B1 ;  /* 0x0000000000017941 */ /* 0x000fea0003800000 */
.L_x_2269:
[----:B------:R-:W-:Y:S05]  /*103d0*/  BSYNC B0 ;  /* 0x0000000000007941 */ /* 0x000fea0003800000 */
.L_x_2268:
[----:B------:R-:W-:Y:S01]  /*103e0*/  ISETP.GE.AND P1, PT, R14, RZ, PT ;  /* 0x000000ff0e00720c */ /* 0x000fe20003f26270 */
[----:B------:R-:W-:-:S12]  /*103f0*/  BSSY B0, `(.L_x_2283) ;  /* 0x00001d7000007945 */ /* 0x000fd80003800000 */
[----:B------:R-:W-:Y:S05]  /*10400*/  @!P1 BRA `(.L_x_2284) ;  /* 0x0000001c00549947 */ /* 0x000fea0003800000 */
[----:B------:R-:W-:Y:S02]  /*10410*/  IMAD.MOV.U32 R13, RZ, RZ, R0 ;  /* 0x000000ffff0d7224 */ /* 0x000fe400078e0000 */
[----:B------:R-:W-:Y:S02]  /*10420*/  IMAD.MOV.U32 R12, RZ, RZ, R5 ;  /* 0x000000ffff0c7224 */ /* 0x000fe400078e0005 */
[----:B------:R-:W-:Y:S02]  /*10430*/  IMAD.MOV.U32 R9, RZ, RZ, R156 ;  /* 0x000000ffff097224 */ /* 0x000fe400078e009c */
[----:B------:R-:W-:-:S07]  /*10440*/  IMAD.MOV.U32 R8, RZ, RZ, R22 ;  /* 0x000000ffff087224 */ /* 0x000fce00078e0016 */
.L_x_2297:
[----:B------:R-:W-:-:S04]  /*10450*/  IADD3 R0, R8, 0x1, RZ ;  /* 0x0000000108007810 */ /* 0x000fc80007ffe0ff */
[----:B------:R-:W-:-:S04]  /*10460*/  ISETP.NE.AND P1, PT, R0, 0x2, PT ;  /* 0x000000020000780c */ /* 0x000fc80003f25270 */
[----:B------:R-:W-:Y:S02]  /*10470*/  SEL R0, R0, RZ, P1 ;  /* 0x000000ff00007207 */ /* 0x000fe40000800000 */
[----:B------:R-:W-:-:S03]  /*10480*/  SEL R156, RZ, 0x1, P1 ;  /* 0x00000001ff9c7807 */ /* 0x000fc60000800000 */
[----:B------:R-:W-:Y:S01]  /*10490*/  IMAD.MOV.U32 R22, RZ, RZ, R0 ;  /* 0x000000ffff167224 */ /* 0x000fe200078e0000 */
[----:B------:R-:W-:Y:S01]  /*104a0*/  LOP3.LUT R156, R9, R156, RZ, 0x3c, !PT ;  /* 0x0000009c099c7212 */ /* 0x000fe200078e3cff */
[----:B------:R-:W-:Y:S06]  /*104b0*/  @!P0 BRA `(.L_x_2285) ;  /* 0x0000000000048947 */ /* 0x000fec0003800000 */
[----:B------:R-:W-:Y:S01]  /*104c0*/  BPT.TRAP 0x1 ;  /* 0x000000040000795c */ /* 0x000fe20000300000 */
.L_x_2285:
[----:B------:R-:W-:Y:S01]  /*104d0*/  IMAD R5, R22, 0x8, R18 ;  /* 0x0000000816057824 */ /* 0x000fe200078e0212 */
[----:B------:R-:W-:-:S04]  /*104e0*/  SHF.L.U32 R10, R156, 0x1f, RZ ;  /* 0x0000001f9c0a7819 */ /* 0x000fc800000006ff */
[----:B------:R0:W1:Y:S01]  /*104f0*/  SYNCS.PHASECHK.TRANS64.TRYWAIT P1, [R5+URZ+0x19c30], R10 ;  /* 0x019c300a050075a7 */ /* 0x000062000802017f */
[----:B------:R-:W-:Y:S05]  /*10500*/  @!P0 BRA `(.L_x_2286) ;  /* 0x0000000000048947 */ /* 0x000fea0003800000 */
[----:B------:R-:W-:Y:S01]  /*10510*/  BPT.TRAP 0x1 ;  /* 0x000000040000795c */ /* 0x000fe20000300000 */
.L_x_2286:
[----:B------:R-:W-:Y:S01]  /*10520*/  BSSY B1, `(.L_x_2287) ;  /* 0x0000006000017945 */ /* 0x000fe20003800000 */
[----:B------:R-:W-:Y:S02]  /*10530*/  IMAD R24, R22, 0x300, R155 ;  /* 0x0000030016187824 */ /* 0x000fe400078e029b */
[----:B------:R-:W-:Y:S01]  /*10540*/  IMAD.MOV.U32 R25, RZ, RZ, -0x3ffffff0 ;  /* 0xc0000010ff197424 */ /* 0x000fe200078e00ff */
[----:B-1----:R-:W-:Y:S06]  /*10550*/  @P1 BRA `(.L_x_2288) ;  /* 0x0000000000081947 */ /* 0x002fec0003800000 */
[----:B------:R-:W1:Y:S02]  /*10560*/  SYNCS.PHASECHK.TRANS64.TRYWAIT P1, [R5+URZ+0x19c30], R10 ;  /* 0x019c300a050075a7 */ /* 0x000e64000802017f */
[----:B-1----:R-:W-:Y:S05]  /*10570*/  @!P1 BRA `(.L_x_2289) ;  /* 0x000000c400549947 */ /* 0x002fea0003800000 */
.L_x_2288:
[----:B------:R-:W-:Y:S05]  /*10580*/  BSYNC B1 ;  /* 0x0000000000017941 */ /* 0x000fea0003800000 */
.L_x_2287:
[C---:B------:R-:W-:Y:S01]  /*10590*/  R2UR UR6, R24.reuse ;  /* 0x00000000180672ca */ /* 0x040fe200000e0000 */
[C---:B01----:R-:W-:Y:S01]  /*105a0*/  VIADD R10, R24.reuse, 0x100 ;  /* 0x00000100180a7836 */ /* 0x043fe20000000000 */
        /* <DEDUP_REMOVED lines=25> */
.L_x_2290:
[----:B------:R-:W-:Y:S01]  /*10740*/  SHF.L.U32 R5, R9, 0x1f, RZ ;  /* 0x0000001f09057819 */ /* 0x000fe200000006ff */
[----:B------:R-:W-:-:S04]  /*10750*/  IMAD R15, R8, 0x8, R18 ;  /* 0x00000008080f7824 */ /* 0x000fc800078e0212 */
[----:B------:R0:W1:Y:S01]  /*10760*/  SYNCS.PHASECHK.TRANS64.TRYWAIT P1, [R15+URZ+0x19c50], R5 ;  /* 0x019c50050f0075a7 */ /* 0x000062000802017f */
[----:B------:R-:W-:Y:S05]  /*10770*/  @!P0 BRA `(.L_x_2291) ;  /* 0x0000000000048947 */ /* 0x000fea0003800000 */
[----:B------:R-:W-:Y:S01]  /*10780*/  BPT.TRAP 0x1 ;  /* 0x000000040000795c */ /* 0x000fe20000300000 */
.L_x_2291:
[----:B------:R-:W-:Y:S04]  /*10790*/  BSSY B1, `(.L_x_2292) ;  /* 0x0000004000017945 */ /* 0x000fe80003800000 */
[----:B-1----:R-:W-:Y:S05]  /*107a0*/  @P1 BRA `(.L_x_2293) ;  /* 0x0000000000081947 */ /* 0x002fea0003800000 */
[----:B------:R-:W1:Y:S02]  /*107b0*/  SYNCS.PHASECHK.TRANS64.TRYWAIT P1, [R15+URZ+0x19c50], R5 ;  /* 0x019c50050f0075a7 */ /* 0x000e64000802017f */
[----:B-1----:R-:W-:Y:S05]  /*107c0*/  @!P1 BRA `(.L_x_2294) ;  /* 0x000000c000d49947 */ /* 0x002fea0003800000 */
.L_x_2293:
[----:B------:R-:W-:Y:S05]  /*107d0*/  BSYNC B1 ;  /* 0x0000000000017941 */ /* 0x000fea0003800000 */
.L_x_2292:
        /* <DEDUP_REMOVED lines=34> */
.L_x_2295:
        /* <DEDUP_REMOVED lines=279> */
.L_x_2296:
[----:B------:R-:W-:Y:S01]  /*11b70*/  ISETP.GT.AND P1, PT, R14, RZ, PT ;  /* 0x000000ff0e00720c */ /* 0x000fe20003f24270 */
        /* <DEDUP_REMOVED lines=92> */
[----:B------:R-:W-:Y:S01]  /*12140*/  IMAD.MOV.U32 R144, RZ, RZ, R44 ;  /* 0x000000ffff907224 */ /* 0x000fe200078e002c */
[----:B0-----:R-:W-:Y:S06]  /*12150*/  @P1 BRA `(.L_x_2297) ;  /* 0xffffffe000bc1947 */ /* 0x001fec000383ffff */
.L_x_2284:
[----:B------:R-:W-:Y:S05]  /*12160*/  BSYNC B0 ;  /* 0x0000000000007941 */ /* 0x000fea0003800000 */
.L_x_2283:
[----:B------:R-:W-:Y:S06]  /*12170*/  BAR.ARV 0x8, 0x200 ;  /* 0x0208000000007b1d */ /* 0x000fec0000002000 */
[----:B------:R-:W-:Y:S05]  /*12180*/  @!P0 BRA `(.L_x_2298) ;  /* 0x0000000000048947 */ /* 0x000fea0003800000 */
[----:B------:R-:W-:Y:S01]  /*12190*/  BPT.TRAP 0x1 ;  /* 0x000000040000795c */ /* 0x000fe20000300000 */
.L_x_2298:
[----:B------:R-:W-:Y:S01]  /*121a0*/  IMAD R12, R22, 0x8, R18 ;  /* 0x00000008160c7824 */ /* 0x000fe200078e0212 */
[----:B------:R-:W-:-:S04]  /*121b0*/  SHF.L.U32 R7, R156, 0x1f, RZ ;  /* 0x0000001f9c077819 */ /* 0x000fc800000006ff */
[----:B------:R0:W1:Y:S01]  /*121c0*/  SYNCS.PHASECHK.TRANS64.TRYWAIT P1, [R12+URZ+0x19c50], R7 ;  /* 0x019c50070c0075a7 */ /* 0x000062000802017f */
[----:B------:R-:W-:Y:S05]  /*121d0*/  @!P0 BRA `(.L_x_2299) ;  /* 0x0000000000048947 */ /* 0x000fea0003800000 */
[----:B------:R-:W-:Y:S01]  /*121e0*/  BPT.TRAP 0x1 ;  /* 0x000000040000795c */ /* 0x000fe20000300000 */
.L_x_2299:
[----:B------:R-:W-:Y:S04]  /*121f0*/  BSSY B0, `(.L_x_2300) ;  /* 0x0000004000007945 */ /* 0x000fe80003800000 */
[----:B-1----:R-:W-:Y:S05]  /*12200*/  @P1 BRA `(.L_x_2301) ;  /* 0x0000000000081947 */ /* 0x002fea0003800000 */
[----:B------:R-:W1:Y:S02]  /*12210*/  SYNCS.PHASECHK.TRANS64.TRYWAIT P1, [R12+URZ+0x19c50], R7 ;  /* 0x019c50070c0075a7 */ /* 0x000e64000802017f */
[----:B-1----:R-:W-:Y:S05]  /*12220*/  @!P1 BRA `(.L_x_2302) ;  /* 0x000000a800509947 */ /* 0x002fea0003800000 */
.L_x_2301:
[----:B------:R-:W-:Y:S05]  /*12230*/  BSYNC B0 ;  /* 0x0000000000007941 */ /* 0x000fea0003800000 */
.L_x_2300:
[----:B------:R-:W2:Y:S04]  /*12240*/  LDL R13, [R1+0x60] ;  /* 0x00006000010d7983 */ /* 0x000ea80000100800 */
[----:B------:R-:W3:Y:S01]  /*12250*/  LDL R15, [R1+0x48] ;  /* 0x00004800010f7983 */ /* 0x000ee20000100800 */
[----:B------:R-:W-:Y:S01]  /*12260*/  VIADD R18, R18, 0x3000 ;  /* 0x0000300012127836 */ /* 0x000fe20000000000 */
[----:B------:R-:W-:Y:S01]  /*12270*/  ULDC.64 UR4, c[0x0][0x9a0] ;  /* 0x0002680000047ab9 */ /* 0x000fe20000000a00 */
[----:B------:R-:W-:Y:S01]  /*12280*/  WARPGROUP.ARRIVE ;  /* 0x00000000000079c5 */ /* 0x000fe20000000000 */
[----:B------:R-:W-:Y:S02]  /*12290*/  ISETP.NE.U32.AND P1, PT, RZ, UR4, PT ;  /* 0x00000004ff007c0c */ /* 0x000fe4000bf25070 */
[----:B------:R-:W-:-:S02]  /*122a0*/  SHF.R.U32.HI R18, RZ, 0x4, R18 ;  /* 0x00000004ff127819 */ /* 0x000fc40000011612 */
[----:B------:R-:W-:Y:S02]  /*122b0*/  ISETP.NE.AND.EX P1, PT, RZ, UR5, PT, P1 ;  /* 0x00000005ff007c0c */ /* 0x000fe4000bf25310 */
[----:B------:R-:W-:-:S04]  /*122c0*/  LOP3.LUT R18, R18, 0x3fff, RZ, 0xc0, !PT ;  /* 0x00003fff12127812 */ /* 0x000fc800078ec0ff */
[----:B01----:R-:W-:-:S05]  /*122d0*/  LOP3.LUT R7, R18, 0x10000, RZ, 0xfc, !PT ;  /* 0x0001000012077812 */ /* 0x003fca00078efcff */
[----:B------:R-:W-:Y:S02]  /*122e0*/  IMAD R6, R22, 0x300, R7 ;  /* 0x0000030016067824 */ /* 0x000fe400078e0207 */
[----:B------:R-:W-:Y:S01]  /*122f0*/  IMAD.MOV.U32 R7, RZ, RZ, 0x40000040 ;  /* 0x40000040ff077424 */ /* 0x000fe200078e00ff */
[----:B------:R-:W2:Y:S02]  /*12300*/  @P1 LDC.64 R10, c[0x0][0x9c8] ;  /* 0x00027200ff0a1b82 */ /* 0x000ea40000000a00 */
[----:B------:R-:W-:Y:S02]  /*12310*/  R2UR UR6, R6 ;  /* 0x00000000060672ca */ /* 0x000fe400000e0000 */
[----:B------:R-:W-:-:S04]  /*12320*/  R2UR UR7, R7 ;  /* 0x00000000070772ca */ /* 0x000fc800000e0000 */
[----:B------:R-:W0:Y:S09]  /*12330*/  @P1 LDC.64 R8, c[0x0][0x9d0] ;  /* 0x00027400ff081b82 */ /* 0x000e320000000a00 */
[----:B------:R-:W-:Y:S03]  /*12340*/  QGMMA.64x96x32.F32.E4M3.E4M3 R88, R148, gdesc[UR4], R88, gsb0 ;  /* 0x0160000494587df3 */ /* 0x000fe60008000858 */
[----:B------:R-:W-:-:S02]  /*12350*/  WARPGROUP.DEPBAR.LE gsb0, 0x0 ;  /* 0x00008000000079c5 */ /* 0x000fc40000010000 */
[----:B------:R-:W-:Y:S01]  /*12360*/  WARPGROUP.ARRIVE ;  /* 0x00000000000079c5 */ /* 0x000fe20000000000 */
[----:B--2---:R-:W-:Y:S01]  /*12370*/  @P1 IMAD R14, R13, R10, RZ ;  /* 0x0000000a0d0e1224 */ /* 0x004fe200078e02ff */
[----:B------:R-:W-:-:S03]  /*12380*/  @P1 SHF.R.S32.HI R13, RZ, 0x1f, R154 ;  /* 0x0000001fff0d1819 */ /* 0x000fc6000001149a */
[C---:B---3--:R-:W-:Y:S02]  /*12390*/  @P1 IMAD R7, R15.reuse, R11, R14 ;  /* 0x0000000b0f071224 */ /* 0x048fe400078e020e */
[----:B------:R-:W-:-:S04]  /*123a0*/  @P1 IMAD.WIDE.U32 R10, R15, R10, RZ ;  /* 0x0000000a0f0a1225 */ /* 0x000fc800078e00ff */
[-C--:B0-----:R-:W-:Y:S02]  /*123b0*/  @P1 IMAD R13, R13, R8.reuse, RZ ;  /* 0x000000080d0d1224 */ /* 0x081fe400078e02ff */
[----:B------:R-:W-:Y:S02]  /*123c0*/  @P1 IMAD.IADD R11, R11, 0x1, R7 ;  /* 0x000000010b0b1824 */ /* 0x000fe400078e0207 */
[C---:B------:R-:W-:Y:S02]  /*123d0*/  @P1 IMAD R7, R154.reuse, R9, R13 ;  /* 0x000000099a071224 */ /* 0x040fe400078e020d */
[----:B------:R-:W-:-:S04]  /*123e0*/  @P1 IMAD.WIDE.U32 R8, R154, R8, R10 ;  /* 0x000000089a081225 */ /* 0x000fc800078e000a */
[----:B------:R-:W-:Y:S01]  /*123f0*/  @P1 IMAD.IADD R7, R9, 0x1, R7 ;  /* 0x0000000109071824 */ /* 0x000fe200078e0207 */
[----:B------:R-:W-:Y:S01]  /*12400*/  @P1 LEA R10, P2, R8, UR4, 0x2 ;  /* 0x00000004080a1c11 */ /* 0x000fe2000f8410ff */
[----:B------:R-:W-:-:S03]  /*12410*/  IMAD.MOV.U32 R13, RZ, RZ, 0x3f800000 ;  /* 0x3f800000ff0d7424 */ /* 0x000fc600078e00ff */
[----:B------:R-:W-:-:S05]  /*12420*/  @P1 LEA.HI.X R11, R8, UR5, R7, 0x2, P2 ;  /* 0x00000005080b1c11 */ /* 0x000fca00090f1407 */
[----:B------:R0:W2:Y:S01]  /*12430*/  @P1 LDG.E R13, desc[UR42][R10.64] ;  /* 0x0000002a0a0d1981 */ /* 0x0000a2000c1e1900 */
[----:B------:R-:W-:Y:S02]  /*12440*/  VIADD R8, R6, 0x2 ;  /* 0x0000000206087836 */ /* 0x000fe40000000000 */
[----:B------:R-:W-:Y:S02]  /*12450*/  IMAD.MOV.U32 R9, RZ, RZ, 0x40000040 ;  /* 0x40000040ff097424 */ /* 0x000fe400078e00ff */
[----:B------:R-:W-:Y:S01]  /*12460*/  IMAD.MOV.U32 R7, RZ, RZ, 0x40000040 ;  /* 0x40000040ff077424 */ /* 0x000fe200078e00ff */
[----:B------:R-:W-:Y:S01]  /*12470*/  R2UR UR6, R8 ;  /* 0x00000000080672ca */ /* 0x000fe200000e0000 */
[C---:B------:R-:W-:Y:S01]  /*12480*/  VIADD R8, R6.reuse, 0x4 ;  /* 0x0000000406087836 */ /* 0x040fe20000000000 */
[----:B------:R-:W-:Y:S01]  /*12490*/  R2UR UR7, R9 ;  /* 0x00000000090772ca */ /* 0x000fe200000e0000 */
[----:B------:R-:W-:Y:S02]  /*124a0*/  IMAD.MOV.U32 R9, RZ, RZ, 0x40000040 ;  /* 0x40000040ff097424 */ /* 0x000fe400078e00ff */
[----:B------:R-:W-:-:S02]  /*124b0*/  VIADD R6, R6, 0x6 ;  /* 0x0000000606067836 */ /* 0x000fc40000000000 */
[----:B------:R-:W-:-:S08]  /*124c0*/  IMAD.MOV.U32 R20, RZ, RZ, -0x800000 ;  /* 0xff800000ff147424 */ /* 0x000fd000078e00ff */
[----:B------:R-:W-:Y:S01]  /*124d0*/  QGMMA.64x96x32.F32.E4M3.E4M3 R88, R144, gdesc[UR4], R88, gsb0 ;  /* 0x0160000490587df3 */ /* 0x000fe20008000858 */
[----:B------:R-:W-:Y:S02]  /*124e0*/  R2UR UR6, R8 ;  /* 0x00000000080672ca */ /* 0x000fe400000e0000 */
[----:B------:R-:W-:Y:S01]  /*124f0*/  R2UR UR7, R9 ;  /* 0x00000000090772ca */ /* 0x000fe200000e0000 */
[----:B------:R-:W1:Y:S04]  /*12500*/  SHFL.BFLY PT, R8, R3, 0x2, 0x1f ;  /* 0x0c401f0003087f89 */ /* 0x000e6800000e0000 */
[----:B------:R-:W3:Y:S01]  /*12510*/  SHFL.BFLY PT, R9, R4, 0x2, 0x1f ;  /* 0x0c401f0004097f89 */ /* 0x000ee200000e0000 */
[----:B-1----:R-:W-:-:S01]  /*12520*/  FADD.FTZ R8, R8, R3 ;  /* 0x0000000308087221 */ /* 0x002fc20000010000 */
[----:B------:R-:W-:-:S02]  /*12530*/  IMAD.MOV.U32 R3, RZ, RZ, -0x800000 ;  /* 0xff800000ff037424 */ /* 0x000fc400078e00ff */
[----:B---3--:R-:W-:-:S01]  /*12540*/  FADD.FTZ R9, R9, R4 ;  /* 0x0000000409097221 */ /* 0x008fc20000010000 */
[----:B------:R-:W-:Y:S01]  /*12550*/  MOV R4, RZ ;  /* 0x000000ff00047202 */ /* 0x000fe20000000f00 */
[----:B------:R-:W-:Y:S02]  /*12560*/  WARPGROUP.DEPBAR.LE gsb0, 0x0 ;  /* 0x00008000000079c5 */ /* 0x000fe40000010000 */
[----:B------:R-:W-:-:S06]  /*12570*/  WARPGROUP.ARRIVE ;  /* 0x00000000000079c5 */ /* 0x000fcc0000000000 */
[----:B------:R-:W-:Y:S01]  /*12580*/  QGMMA.64x96x32.F32.E4M3.E4M3 R88, R140, gdesc[UR4], R88, gsb0 ;  /* 0x016000048c587df3 */ /* 0x000fe20008000858 */
[----:B------:R-:W-:Y:S02]  /*12590*/  R2UR UR6, R6 ;  /* 0x00000000060672ca */ /* 0x000fe400000e0000 */
[----:B------:R-:W-:Y:S01]  /*125a0*/  R2UR UR7, R7 ;  /* 0x00000000070772ca */ /* 0x000fe200000e0000 */
[----:B------:R-:W0:Y:S04]  /*125b0*/  SHFL.BFLY PT, R6, R9, 0x1, 0x1f ;  /* 0x0c201f0009067f89 */ /* 0x000e2800000e0000 */
[----:B------:R-:W1:Y:S01]  /*125c0*/  SHFL.BFLY PT, R7, R8, 0x1, 0x1f ;  /* 0x0c201f0008077f89 */ /* 0x000e6200000e0000 */
[----:B0-----:R-:W-:-:S01]  /*125d0*/  FADD.FTZ R10, R9, R6 ;  /* 0x00000006090a7221 */ /* 0x001fc20000010000 */
[----:B-1----:R-:W-:-:S04]  /*125e0*/  FADD.FTZ R11, R8, R7 ;  /* 0x00000007080b7221 */ /* 0x002fc80000010000 */
[C---:B------:R-:W-:Y:S01]  /*125f0*/  FSETP.NE.FTZ.AND P1, PT, R10.reuse, RZ, PT ;  /* 0x000000ff0a00720b */ /* 0x040fe20003f35000 */
[----:B------:R-:W-:Y:S01]  /*12600*/  FMUL.FTZ R14, R10, 0.00390625 ;  /* 0x3b8000000a0e7820 */ /* 0x000fe20000410000 */
[----:B------:R-:W-:Y:S02]  /*12610*/  IMAD.MOV.U32 R8, RZ, RZ, RZ ;  /* 0x000000ffff087224 */ /* 0x000fe400078e00ff */
[----:B------:R-:W-:Y:S02]  /*12620*/  FMUL.FTZ R15, R11, 0.00390625 ;  /* 0x3b8000000b0f7820 */ /* 0x000fe40000410000 */
[----:B------:R-:W-:-:S03]  /*12630*/  FSETP.NE.FTZ.AND P2, PT, R14, RZ, PT ;  /* 0x000000ff0e00720b */ /* 0x000fc60003f55000 */
[----:B------:R-:W-:-:S04]  /*12640*/  FSETP.NE.FTZ.AND P3, PT, R15, RZ, PT ;  /* 0x000000ff0f00720b */ /* 0x000fc80003f75000 */
[----:B------:R-:W-:Y:S01]  /*12650*/  @P1 MUFU.RCP R4, R10 ;  /* 0x0000000a00041308 */ /* 0x000fe20000001000 */
[----:B------:R-:W-:-:S05]  /*12660*/  FSETP.NE.FTZ.AND P1, PT, R11, RZ, PT ;  /* 0x000000ff0b00720b */ /* 0x000fca0003f35000 */
[C---:B------:R-:W-:Y:S02]  /*12670*/  @P2 FMUL.FTZ R6, R2.reuse, 0.69314718246459960938 ;  /* 0x3f31721802062820 */ /* 0x040fe40000410000 */
[----:B------:R-:W0:Y:S01]  /*12680*/  @P2 MUFU.LG2 R7, R14 ;  /* 0x0000000e00072308 */ /* 0x000e220000000c00 */
[----:B------:R-:W-:-:S07]  /*12690*/  @P3 FMUL.FTZ R2, R2, 0.69314718246459960938 ;  /* 0x3f31721802023820 */ /* 0x000fce0000410000 */
[----:B------:R-:W1:Y:S08]  /*126a0*/  @P3 MUFU.LG2 R9, R15 ;  /* 0x0000000f00093308 */ /* 0x000e700000000c00 */
[----:B------:R-:W3:Y:S01]  /*126b0*/  @P1 MUFU.RCP R8, R11 ;  /* 0x0000000b00081308 */ /* 0x000ee20000001000 */
[----:B0-----:R-:W-:-:S04]  /*126c0*/  @P2 FMUL.FTZ R7, R7, 0.69314718246459960938 ;  /* 0x3f31721807072820 */ /* 0x001fc80000410000 */
[----:B------:R-:W-:Y:S01]  /*126d0*/  @P2 FFMA.FTZ R3, R6, R5, R7 ;  /* 0x0000000506032223 */ /* 0x000fe20000010007 */
[----:B-1----:R-:W-:-:S04]  /*126e0*/  @P3 FMUL.FTZ R9, R9, 0.69314718246459960938 ;  /* 0x3f31721809093820 */ /* 0x002fc80000410000 */
[----:B------:R-:W-:Y:S01]  /*126f0*/  @P3 FFMA.FTZ R20, R2, R0, R9 ;  /* 0x0000000002143223 */ /* 0x000fe20000010009 */
[----:B------:R-:W-:Y:S02]  /*12700*/  WARPGROUP.DEPBAR.LE gsb0, 0x0 ;  /* 0x00008000000079c5 */ /* 0x000fe40000010000 */
[----:B------:R-:W-:-:S06]  /*12710*/  WARPGROUP.ARRIVE ;  /* 0x00000000000079c5 */ /* 0x000fcc0000000000 */
[----:B------:R-:W-:Y:S01]  /*12720*/  QGMMA.64x96x32.F32.E4M3.E4M3 R88, R136, gdesc[UR4], R88, gsb0 ;  /* 0x0160000488587df3 */ /* 0x000fe20008000858 */
[-C--:B--2---:R-:W-:Y:S01]  /*12730*/  FMUL.FTZ R4, R4, R13.reuse ;  /* 0x0000000d04047220 */ /* 0x084fe20000410000 */
[----:B---3--:R-:W-:Y:S01]  /*12740*/  FMUL.FTZ R18, R8, R13 ;  /* 0x0000000d08127220 */ /* 0x008fe20000410000 */
[----:B------:R-:W-:Y:S02]  /*12750*/  WARPGROUP.DEPBAR.LE gsb0, 0x0 ;  /* 0x00008000000079c5 */ /* 0x000fe40000010000 */
[----:B------:R-:W-:Y:S05]  /*12760*/  @!P0 BRA `(.L_x_2303) ;  /* 0x0000000000048947 */ /* 0x000fea0003800000 */
[----:B------:R-:W-:Y:S01]  /*12770*/  BPT.TRAP 0x1 ;  /* 0x000000040000795c */ /* 0x000fe20000300000 */
.L_x_2303:
[----:B------:R-:W2:Y:S01]  /*12780*/  LDL.LU R2, [R1+0x10] ;  /* 0x0000100001027983 */ /* 0x000ea20000300800 */
[----:B------:R-:W-:Y:S02]  /*12790*/  VIADD R12, R12, 0x19c60 ;  /* 0x00019c600c0c7836 */ /* 0x000fe40000000000 */
[-C--:B------:R-:W-:Y:S01]  /*127a0*/  FMUL.FTZ R0, R88, R4.reuse ;  /* 0x0000000458007220 */ /* 0x080fe20000410000 */
[----:B------:R-:W-:Y:S01]  /*127b0*/  FMUL.FTZ R89, R89, R4 ;  /* 0x0000000459597220 */ /* 0x000fe20000410000 */
[----:B------:R-:W3:Y:S01]  /*127c0*/  LDL.LU R24, [R1+0x5c] ;  /* 0x00005c0001187983 */ /* 0x000ee20000300800 */
[----:B------:R-:W-:-:S05]  /*127d0*/  VIADD R22, R22, 0x1 ;  /* 0x0000000116167836 */ /* 0x000fca0000000000 */
[----:B------:R-:W-:-:S04]  /*127e0*/  ISETP.NE.AND P1, PT, R22, 0x2, PT ;  /* 0x000000021600780c */ /* 0x000fc80003f25270 */
[----:B------:R-:W-:Y:S01]  /*127f0*/  SEL R5, RZ, 0x1, P1 ;  /* 0x00000001ff057807 */ /* 0x000fe20000800000 */
        /* <DEDUP_REMOVED lines=46> */
[----:B------:R-:W-:-:S02]  /*12ae0*/  LOP3.LUT R156, R156, R5, RZ, 0x3c, !PT ;  /* 0x000000059c9c7212 */ /* 0x000fc400078e3cff */
[----:B------:R-:W-:Y:S02]  /*12af0*/  SEL R22, R22, RZ, P1 ;  /* 0x000000ff16167207 */ /* 0x000fe40000800000 */
[----:B--2---:R-:W-:Y:S01]  /*12b00*/  PRMT R2, R2, 0x654, R12 ;  /* 0x0000065402027816 */ /* 0x004fe2000000000c */
[----:B---3--:R-:W-:-:S03]  /*12b10*/  VIADD R24, R24, 0x1 ;  /* 0x0000000118187836 */ /* 0x008fc60000000000 */
[----:B------:R0:W-:Y:S02]  /*12b20*/  SYNCS.ARRIVE.TRANS64.RED.A1T0 RZ, [R2+URZ], RZ ;  /* 0x000000ff02ff79a7 */ /* 0x0001e4000810043f */
[----:B------:R0:W-:Y:S01]  /*12b30*/  STL [R1+0x5c], R24 ;  /* 0x00005c1801007387 */ /* 0x0001e20000100800 */
[----:B------:R-:W-:-:S07]  /*12b40*/  FMUL.FTZ R12, R117, R4 ;  /* 0x00000004750c7220 */ /* 0x000fce0000410000 */
.L_x_2234:
        /* <DEDUP_REMOVED lines=13> */
[----:B------:R-:W3:Y:S04]  /*12c20*/  LDL.LU R56, [R1+0x54] ;  /* 0x0000540001387983 */ /* 0x000ee80000300800 */
[----:B------:R-:W4:Y:S01]  /*12c30*/  LDL.LU R55, [R1+0x58] ;  /* 0x0000580001377983 */ /* 0x000f220000300800 */
[----:B------:R-:W-:Y:S01]  /*12c40*/  F2FP.BF16.F32.PACK_AB R0, R7, R0 ;  /* 0x000000000700723e */ /* 0x000fe200000010ff */
[----:B0-----:R-:W-:Y:S01]  /*12c50*/  IMAD.SHL.U32 R2, R24, 0x4, RZ ;  /* 0x0000000418027824 */ /* 0x001fe200078e00ff */
[----:B------:R-:W-:Y:S01]  /*12c60*/  F2FP.BF16.F32.PACK_AB R134, R134, R25 ;  /* 0x000000198686723e */ /* 0x000fe200000010ff */
[----:B------:R-:W4:Y:S03]  /*12c70*/  LDL R54, [R1+0x44] ;  /* 0x0000440001367983 */ /* 0x000f260000100800 */
[----:B------:R-:W-:Y:S01]  /*12c80*/  LOP3.LUT R2, R2, 0xc, RZ, 0xc0, !PT ;  /* 0x0000000c02027812 */ /* 0x000fe200078ec0ff */
[----:B------:R-:W4:Y:S03]  /*12c90*/  LDL R52, [R1+0x30] ;  /* 0x0000300001347983 */ /* 0x000f260000100800 */
[----:B------:R-:W-:-:S05]  /*12ca0*/  IADD3 R4, P0, R2, UR4, RZ ;  /* 0x0000000402047c10 */ /* 0x000fca000ff1e0ff */
[----:B------:R-:W-:Y:S01]  /*12cb0*/  IMAD.X R5, RZ, RZ, UR5, P0 ;  /* 0x00000005ff057e24 */ /* 0x000fe200080e06ff */
[----:B------:R-:W0:Y:S01]  /*12cc0*/  S2R R7, SR_SWINHI ;  /* 0x0000000000077919 */ /* 0x000e220000002f00 */
[----:B------:R-:W-:Y:S01]  /*12cd0*/  F2FP.BF16.F32.PACK_AB R9, R9, R96 ;  /* 0x000000600909723e */ /* 0x000fe200000010ff */
[----:B------:R-:W-:-:S03]  /*12ce0*/  ULDC.64 UR4, c[0x0][0xc00] ;  /* 0x0003000000047ab9 */ /* 0x000fc60000000a00 */
[----:B------:R1:W3:Y:S01]  /*12cf0*/  LDG.E.CONSTANT R5, desc[UR42][R4.64] ;  /* 0x0000002a04057981 */ /* 0x0002e2000c1e9900 */
[----:B------:R-:W-:Y:S02]  /*12d00*/  LOP3.LUT P0, R2, R24, 0x3, RZ, 0xc0, !PT ;  /* 0x0000000318027812 */ /* 0x000fe4000780c0ff */
[----:B------:R-:W-:Y:S02]  /*12d10*/  F2FP.BF16.F32.PACK_AB R8, R8, R97 ;  /* 0x000000610808723e */ /* 0x000fe400000010ff */
[----:B------:R-:W-:Y:S02]  /*12d20*/  ISETP.EQ.OR P0, PT, R2, 0x3, !P0 ;  /* 0x000000030200780c */ /* 0x000fe40004702670 */
[----:B------:R-:W-:Y:S02]  /*12d30*/  F2FP.BF16.F32.PACK_AB R89, R6, R89 ;  /* 0x000000590659723e */ /* 0x000fe400000010ff */
[----:B------:R-:W-:Y:S02]  /*12d40*/  SEL R37, R8, R9, P0 ;  /* 0x0000000908257207 */ /* 0x000fe40000000000 */
[----:B-1----:R-:W-:-:S02]  /*12d50*/  SEL R4, R9, R8, P0 ;  /* 0x0000000809047207 */ /* 0x002fc40000000000 */
[----:B------:R-:W-:Y:S02]  /*12d60*/  SEL R2, R0, R89, P0 ;  /* 0x0000005900027207 */ /* 0x000fe40000000000 */
[----:B------:R-:W-:Y:S02]  /*12d70*/  SEL R89, R89, R0, P0 ;  /* 0x0000000059597207 */ /* 0x000fe40000000000 */
[----:B------:R-:W-:Y:S02]  /*12d80*/  F2FP.BF16.F32.PACK_AB R13, R13, R112 ;  /* 0x000000700d0d723e */ /* 0x000fe400000010ff */
[----:B------:R-:W-:Y:S02]  /*12d90*/  F2FP.BF16.F32.PACK_AB R12, R12, R113 ;  /* 0x000000710c0c723e */ /* 0x000fe400000010ff */
[----:B------:R-:W-:Y:S02]  /*12da0*/  F2FP.BF16.F32.PACK_AB R21, R21, R128 ;  /* 0x000000801515723e */ /* 0x000fe400000010ff */
[----:B------:R-:W-:-:S02]  /*12db0*/  F2FP.BF16.F32.PACK_AB R26, R26, R129 ;  /* 0x000000811a1a723e */ /* 0x000fc400000010ff */
[----:B------:R-:W-:Y:S02]  /*12dc0*/  SEL R40, R13, R12, P0 ;  /* 0x0000000c0d287207 */ /* 0x000fe40000000000 */
[----:B------:R-:W-:Y:S02]  /*12dd0*/  MOV R24, R18 ;  /* 0x0000001200187202 */ /* 0x000fe40000000f00 */
[----:B0-----:R-:W-:Y:S02]  /*12de0*/  MOV R25, R7 ;  /* 0x0000000700197202 */ /* 0x001fe40000000f00 */
[----:B------:R-:W-:Y:S02]  /*12df0*/  SEL R41, R12, R13, P0 ;  /* 0x0000000d0c297207 */ /* 0x000fe40000000000 */
[----:B------:R-:W-:Y:S02]  /*12e00*/  F2FP.BF16.F32.PACK_AB R35, R94, R35 ;  /* 0x000000235e23723e */ /* 0x000fe400000010ff */
[----:B------:R-:W-:-:S02]  /*12e10*/  F2FP.BF16.F32.PACK_AB R38, R95, R38 ;  /* 0x000000265f26723e */ /* 0x000fc400000010ff */
[----:B------:R-:W-:Y:S02]  /*12e20*/  SEL R44, R21, R26, P0 ;  /* 0x0000001a152c7207 */ /* 0x000fe40000000000 */
[----:B------:R-:W-:Y:S02]  /*12e30*/  SEL R21, R26, R21, P0 ;  /* 0x000000151a157207 */ /* 0x000fe40000000000 */
        /* <DEDUP_REMOVED lines=8> */
[----:B------:R-:W-:Y:S02]  /*12ec0*/  SEL R46, R35, R38, P0 ;  /* 0x00000026232e7207 */ /* 0x000fe40000000000 */
[----:B------:R-:W-:-:S02]  /*12ed0*/  F2FP.BF16.F32.PACK_AB R135, R135, R28 ;  /* 0x0000001c8787723e */ /* 0x000fc400000010ff */
[----:B------:R-:W-:Y:S02]  /*12ee0*/  SEL R35, R38, R35, P0 ;  /* 0x0000002326237207 */ /* 0x000fe40000000000 */
[----:B------:R-:W-:Y:S02]  /*12ef0*/  SEL R28, R11, R10, P0 ;  /* 0x0000000a0b1c7207 */ /* 0x000fe40000000000 */
[----:B------:R-:W-:Y:S02]  /*12f00*/  SEL R39, R10, R11, P0 ;  /* 0x0000000b0a277207 */ /* 0x000fe40000000000 */
[----:B------:R-:W-:Y:S02]  /*12f10*/  SEL R42, R15, R14, P0 ;  /* 0x0000000e0f2a7207 */ /* 0x000fe40000000000 */
[----:B------:R-:W-:Y:S02]  /*12f20*/  SEL R43, R14, R15, P0 ;  /* 0x0000000f0e2b7207 */ /* 0x000fe40000000000 */
[----:B------:R-:W-:-:S02]  /*12f30*/  SEL R38, R33, R36, P0 ;  /* 0x0000002421267207 */ /* 0x000fc40000000000 */
[----:B------:R-:W-:Y:S02]  /*12f40*/  F2FP.BF16.F32.PACK_AB R29, R118, R29 ;  /* 0x0000001d761d723e */ /* 0x000fe400000010ff */
[----:B------:R-:W-:Y:S02]  /*12f50*/  F2FP.BF16.F32.PACK_AB R32, R119, R32 ;  /* 0x000000207720723e */ /* 0x000fe400000010ff */
[----:B------:R-:W-:Y:S02]  /*12f60*/  SEL R33, R36, R33, P0 ;  /* 0x0000002124217207 */ /* 0x000fe40000000000 */
[----:B------:R-:W-:Y:S02]  /*12f70*/  SEL R36, R31, R34, P0 ;  /* 0x000000221f247207 */ /* 0x000fe40000000000 */
[----:B------:R-:W-:Y:S02]  /*12f80*/  F2FP.BF16.F32.PACK_AB R27, R126, R27 ;  /* 0x0000001b7e1b723e */ /* 0x000fe400000010ff */
[----:B------:R-:W-:-:S02]  /*12f90*/  F2FP.BF16.F32.PACK_AB R30, R127, R30 ;  /* 0x0000001e7f1e723e */ /* 0x000fc400000010ff */
        /* <DEDUP_REMOVED lines=9> */
[C---:B------:R-:W-:Y:S02]  /*13030*/  IADD3 R51, P3, R8.reuse, 0x3020, RZ ;  /* 0x0000302008337810 */ /* 0x040fe40007f7e0ff */
[----:B------:R-:W-:Y:S02]  /*13040*/  IADD3 R53, P2, R8, 0x6000, RZ ;  /* 0x0000600008357810 */ /* 0x000fe40007f5e0ff */
[----:B------:R-:W-:-:S02]  /*13050*/  LOP3.LUT R12, R0, R47, RZ, 0x3c, !PT ;  /* 0x0000002f000c7212 */ /* 0x000fc400078e3cff */
[----:B------:R-:W-:Y:S02]  /*13060*/  IADD3 R48, P1, R8, 0x6020, RZ ;  /* 0x0000602008307810 */ /* 0x000fe40007f3e0ff */
[----:B------:R-:W-:Y:S02]  /*13070*/  LOP3.LUT R0, R49, 0x180, RZ, 0xc0, !PT ;  /* 0x0000018031007812 */ /* 0x000fe400078ec0ff */
[----:B------:R-:W-:Y:S02]  /*13080*/  LOP3.LUT R6, R51, 0x180, RZ, 0xc0, !PT ;  /* 0x0000018033067812 */ /* 0x000fe400078ec0ff */
[----:B------:R-:W-:Y:S02]  /*13090*/  LOP3.LUT R26, R53, 0x180, RZ, 0xc0, !PT ;  /* 0x00000180351a7812 */ /* 0x000fe400078ec0ff */
[----:B------:R-:W-:Y:S02]  /*130a0*/  LOP3.LUT R47, R48, 0x180, RZ, 0xc0, !PT ;  /* 0x00000180302f7812 */ /* 0x000fe400078ec0ff */
[----:B------:R-:W-:-:S02]  /*130b0*/  SHF.R.U64 R0, R0, 0x3, RZ ;  /* 0x0000000300007819 */ /* 0x000fc400000012ff */
[----:B------:R-:W-:Y:S01]  /*130c0*/  SHF.R.U64 R6, R6, 0x3, RZ ;  /* 0x0000000306067819 */ /* 0x000fe200000012ff */
[----:B------:R-:W-:Y:S01]  /*130d0*/  IMAD.X R11, RZ, RZ, R9, P3 ;  /* 0x000000ffff0b7224 */ /* 0x000fe200018e0609 */
[----:B------:R-:W-:Y:S02]  /*130e0*/  SHF.R.U64 R26, R26, 0x3, RZ ;  /* 0x000000031a1a7819 */ /* 0x000fe400000012ff */
[----:B------:R-:W-:Y:S02]  /*130f0*/  SHF.R.U64 R47, R47, 0x3, RZ ;  /* 0x000000032f2f7819 */ /* 0x000fe400000012ff */
[----:B------:R-:W-:Y:S02]  /*13100*/  LOP3.LUT R14, R0, R49, RZ, 0x3c, !PT ;  /* 0x00000031000e7212 */ /* 0x000fe400078e3cff */
[----:B------:R-:W-:Y:S02]  /*13110*/  LOP3.LUT R10, R6, R51, RZ, 0x3c, !PT ;  /* 0x00000033060a7212 */ /* 0x000fe400078e3cff */
[----:B------:R-:W-:-:S02]  /*13120*/  LOP3.LUT R6, R26, R53, RZ, 0x3c, !PT ;  /* 0x000000351a067212 */ /* 0x000fc400078e3cff */
[----:B------:R-:W-:Y:S02]  /*13130*/  LOP3.LUT R26, R47, R48, RZ, 0x3c, !PT ;  /* 0x000000302f1a7212 */ /* 0x000fe400078e3cff */
[----:B---3--:R-:W-:Y:S01]  /*13140*/  LOP3.LUT R0, R5, 0x2, RZ, 0x3c, !PT ;  /* 0x0000000205007812 */ /* 0x008fe200078e3cff */
[----:B------:R-:W-:Y:S01]  /*13150*/  SHFL.IDX PT, R2, R2, R5, 0x1c1f ;  /* 0x001c1f0502027589 */ /* 0x000fe200000e0000 */
[----:B------:R-:W-:Y:S02]  /*13160*/  MOV R48, R10 ;  /* 0x0000000a00307202 */ /* 0x000fe40000000f00 */
[----:B------:R-:W-:Y:S01]  /*13170*/  SEL R45, R30, R27, P0 ;  /* 0x0000001b1e2d7207 */ /* 0x000fe20000000000 */
[----:B------:R-:W-:Y:S01]  /*13180*/  SHFL.IDX PT, R10, R4, R5, 0x1c1f ;  /* 0x001c1f05040a7589 */ /* 0x000fe200000e0000 */
[----:B------:R-:W-:-:S03]  /*13190*/  SEL R30, R134, R135, P0 ;  /* 0x00000087861e7207 */ /* 0x000fc60000000000 */
[----:B------:R-:W0:Y:S01]  /*131a0*/  SHFL.IDX PT, R89, R89, R0, 0x1c1f ;  /* 0x001c1f0059597589 */ /* 0x000e2200000e0000 */
[----:B------:R-:W-:-:S03]  /*131b0*/  SEL R135, R135, R134, P0 ;  /* 0x0000008687877207 */ /* 0x000fc60000000000 */
        /* <DEDUP_REMOVED lines=9> */
[----:B------:R-:W-:-:S03]  /*13250*/  LOP3.LUT R7, R8, 0x180, RZ, 0xc0, !PT ;  /* 0x0000018008077812 */ /* 0x000fc600078ec0ff */
[----:B------:R-:W-:Y:S04]  /*13260*/  SHFL.IDX PT, R40, R40, R5, 0x1c1f ;  /* 0x001c1f0528287589 */ /* 0x000fe800000e0000 */
[----:B------:R-:W-:Y:S04]  /*13270*/  SHFL.IDX PT, R34, R34, R5, 0x1c1f ;  /* 0x001c1f0522227589 */ /* 0x000fe800000e0000 */
[----:B------:R-:W4:Y:S04]  /*13280*/  SHFL.IDX PT, R41, R41, R0, 0x1c1f ;  /* 0x001c1f0029297589 */ /* 0x000f2800000e0000 */
[----:B------:R-:W4:Y:S04]  /*13290*/  SHFL.IDX PT, R29, R29, R0, 0x1c1f ;  /* 0x001c1f001d1d7589 */ /* 0x000f2800000e0000 */
[----:B------:R-:W-:Y:S04]  /*132a0*/  SHFL.IDX PT, R42, R42, R5, 0x1c1f ;  /* 0x001c1f052a2a7589 */ /* 0x000fe800000e0000 */
[----:B------:R-:W-:Y:S04]  /*132b0*/  SHFL.IDX PT, R32, R32, R5, 0x1c1f ;  /* 0x001c1f0520207589 */ /* 0x000fe800000e0000 */
[----:B------:R-:W4:Y:S04]  /*132c0*/  SHFL.IDX PT, R43, R43, R0, 0x1c1f ;  /* 0x001c1f002b2b7589 */ /* 0x000f2800000e0000 */
[----:B------:R-:W4:Y:S04]  /*132d0*/  SHFL.IDX PT, R45, R45, R0, 0x1c1f ;  /* 0x001c1f002d2d7589 */ /* 0x000f2800000e0000 */
[----:B------:R-:W-:Y:S04]  /*132e0*/  SHFL.IDX PT, R44, R44, R5, 0x1c1f ;  /* 0x001c1f052c2c7589 */ /* 0x000fe800000e0000 */
[----:B------:R-:W-:Y:S04]  /*132f0*/  SHFL.IDX PT, R30, R30, R5, 0x1c1f ;  /* 0x001c1f051e1e7589 */ /* 0x000fe800000e0000 */
[----:B------:R-:W4:Y:S04]  /*13300*/  SHFL.IDX PT, R21, R21, R0, 0x1c1f ;  /* 0x001c1f0015157589 */ /* 0x000f2800000e0000 */
[----:B------:R0:W4:Y:S01]  /*13310*/  SHFL.IDX PT, R135, R135, R0, 0x1c1f ;  /* 0x001c1f0087877589 */ /* 0x00012200000e0000 */
[----:B------:R-:W-:Y:S01]  /*13320*/  SHF.R.U64 R7, R7, 0x3, RZ ;  /* 0x0000000307077819 */ /* 0x000fe200000012ff */
[----:B------:R-:W-:-:S03]  /*13330*/  IMAD.X R13, RZ, RZ, R9, P5 ;  /* 0x000000ffff0d7224 */ /* 0x000fc600028e0609 */
[----:B------:R-:W-:Y:S01]  /*13340*/  LOP3.LUT R8, R7, R8, RZ, 0x3c, !PT ;  /* 0x0000000807087212 */ /* 0x000fe200078e3cff */
[--C-:B------:R-:W-:Y:S02]  /*13350*/  IMAD.X R7, RZ, RZ, R9.reuse, P2 ;  /* 0x000000ffff077224 */ /* 0x100fe400010e0609 */
[--C-:B------:R-:W-:Y:S01]  /*13360*/  IMAD.X R15, RZ, RZ, R9.reuse, P4 ;  /* 0x000000ffff0f7224 */ /* 0x100fe200020e0609 */
[----:B------:R-:W-:Y:S01]  /*13370*/  MOV R51, R8 ;  /* 0x0000000800337202 */ /* 0x000fe20000000f00 */
[----:B------:R-:W-:Y:S01]  /*13380*/  IMAD.X R27, RZ, RZ, R9, P1 ;  /* 0x000000ffff1b7224 */ /* 0x000fe200008e0609 */
[----:B------:R-:W-:Y:S01]  /*13390*/  MOV R47, R6 ;  /* 0x00000006002f7202 */ /* 0x000fe20000000f00 */
[----:B0-----:R-:W0:Y:S01]  /*133a0*/  LDC R0, c[0x0][0xbe8] ;  /* 0x0002fa00ff007b82 */ /* 0x001e220000000800 */
[----:B------:R-:W-:Y:S02]  /*133b0*/  SEL R4, R2, R89, P0 ;  /* 0x0000005902047207 */ /* 0x000fe40000000000 */
[----:B------:R-:W-:-:S02]  /*133c0*/  SEL R6, R89, R2, P0 ;  /* 0x0000000259067207 */ /* 0x000fc40000000000 */
[----:B-1----:R-:W-:Y:S02]  /*133d0*/  SEL R8, R10, R37, P0 ;  /* 0x000000250a087207 */ /* 0x002fe40000000000 */
[----:B--2---:R-:W-:Y:S02]  /*133e0*/  SEL R5, R46, R35, P0 ;  /* 0x000000232e057207 */ /* 0x004fe40000000000 */
[----:B------:R-:W-:Y:S01]  /*133f0*/  SEL R7, R35, R46, P0 ;  /* 0x0000002e23077207 */ /* 0x000fe20000000000 */
[----:B------:R-:W-:Y:S01]  /*13400*/  BAR.SYNC.DEFER_BLOCKING 0x1, 0x180 ;  /* 0x0046000000007b1d */ /* 0x000fe20000010000 */
[----:B------:R-:W-:Y:S02]  /*13410*/  MOV R50, R12 ;  /* 0x0000000c00327202 */ /* 0x000fe40000000f00 */
[----:B------:R-:W-:Y:S02]  /*13420*/  MOV R49, R14 ;  /* 0x0000000e00317202 */ /* 0x000fe40000000f00 */
[----:B------:R-:W-:-:S02]  /*13430*/  SEL R10, R37, R10, P0 ;  /* 0x0000000a250a7207 */ /* 0x000fc40000000000 */
[----:B---3--:R-:W-:Y:S02]  /*13440*/  SEL R9, R38, R33, P0 ;  /* 0x0000002126097207 */ /* 0x008fe40000000000 */
[----:B------:R-:W-:Y:S02]  /*13450*/  SEL R11, R33, R38, P0 ;  /* 0x00000026210b7207 */ /* 0x000fe40000000000 */
[----:B----4-:R-:W-:Y:S02]  /*13460*/  SEL R12, R28, R39, P0 ;  /* 0x000000271c0c7207 */ /* 0x010fe40000000000 */
[----:B------:R-:W-:Y:S02]  /*13470*/  SEL R14, R39, R28, P0 ;  /* 0x0000001c270e7207 */ /* 0x000fe40000000000 */
[----:B------:R-:W-:Y:S02]  /*13480*/  SEL R13, R36, R31, P0 ;  /* 0x0000001f240d7207 */ /* 0x000fe40000000000 */
[----:B------:R-:W-:-:S02]  /*13490*/  SEL R15, R31, R36, P0 ;  /* 0x000000241f0f7207 */ /* 0x000fc40000000000 */
[----:B------:R-:W-:Y:S02]  /*134a0*/  MOV R2, R26 ;  /* 0x0000001a00027202 */ /* 0x000fe40000000f00 */
[----:B------:R-:W-:Y:S02]  /*134b0*/  ISETP.NE.U32.AND P2, PT, RZ, UR4, PT ;  /* 0x00000004ff007c0c */ /* 0x000fe4000bf45070 */
[----:B------:R-:W-:Y:S01]  /*134c0*/  IADD3 R26, P1, R56, UR4, RZ ;  /* 0x00000004381a7c10 */ /* 0x000fe2000ff3e0ff */
        /* <DEDUP_REMOVED lines=23> */
[----:B------:R-:W-:Y:S01]  /*13640*/  IMAD.MOV.U32 R36, RZ, RZ, RZ ;  /* 0x000000ffff247224 */ /* 0x000fe200078e00ff */
        /* <DEDUP_REMOVED lines=10> */
[----:B--2---:R-:W-:Y:S01]  /*136f0*/  IMAD.IADD R13, R54, 0x1, R52 ;  /* 0x00000001360d7824 */ /* 0x004fe200078e0234 */
[----:B-1----:R-:W-:Y:S06]  /*13700*/  @P0 BRA `(.L_x_2306) ;  /* 0x0000000000100947 */ /* 0x002fec0003800000 */
[----:B------:R-:W-:Y:S05]  /*13710*/  @!P2 BRA `(.L_x_2306) ;  /* 0x00000000000ca947 */ /* 0x000fea0003800000 */
[----:B------:R-:W2:Y:S04]  /*13720*/  LDG.E R2, desc[UR42][R26.64] ;  /* 0x0000002a1a027981 */ /* 0x000ea8000c1e1900 */
[----:B-----5:R-:W2:Y:S02]  /*13730*/  LDG.E R39, desc[UR42][R26.64+0x4] ;  /* 0x0000042a1a277981 */ /* 0x020ea4000c1e1900 */
[----:B--2---:R-:W-:-:S07]  /*13740*/  IMAD.IADD R39, R39, 0x1, -R2 ;  /* 0x0000000127277824 */ /* 0x004fce00078e0a02 */
.L_x_2306:
        /* <DEDUP_REMOVED lines=54> */
[----:B------:R-:W-:-:S04]  /*13ab0*/  LEA R6, P0, R4, UR4, 0x2 ;  /* 0x0000000404067c11 */ /* 0x000fc8000f8010ff */
[----:B------:R-:W-:Y:S01]  /*13ac0*/  LEA.HI.X R10, R4, UR5, R5, 0x2, P0 ;  /* 0x00000005040a7c11 */ /* 0x000fe200080f1405 */
[----:B------:R-:W-:Y:S01]  /*13ad0*/  SHFL.IDX PT, R40, R6, RZ, 0x1c1f ;  /* 0x001c1fff06287589 */ /* 0x000fe200000e0000 */
[----:B------:R-:W-:Y:S01]  /*13ae0*/  IADD3 R13, P2, R24, 0x1800, RZ ;  /* 0x00001800180d7810 */ /* 0x000fe20007f5e0ff */
[----:B------:R-:W-:Y:S01]  /*13af0*/  IMAD.IADD R14, R14, 0x1, R52 ;  /* 0x000000010e0e7824 */ /* 0x000fe200078e0234 */
[----:B------:R-:W-:Y:S01]  /*13b00*/  ULDC.64 UR4, c[0x0][0xaa0] ;  /* 0x0002a80000047ab9 */ /* 0x000fe20000000a00 */
[----:B------:R-:W1:Y:S01]  /*13b10*/  SHFL.IDX PT, R41, R10, RZ, 0x1c1f ;  /* 0x001c1fff0a297589 */ /* 0x000e6200000e0000 */
[----:B------:R-:W-:Y:S01]  /*13b20*/  LOP3.LUT P0, RZ, R15, 0x3, RZ, 0xc0, !PT ;  /* 0x000000030fff7812 */ /* 0x000fe2000780c0ff */
[----:B------:R-:W-:Y:S02]  /*13b30*/  IMAD.X R9, RZ, RZ, R25, P2 ;  /* 0x000000ffff097224 */ /* 0x000fe400010e0619 */
[----:B------:R-:W-:Y:S01]  /*13b40*/  SHFL.IDX PT, R42, R6, 0x1, 0x1c1f ;  /* 0x003c1f00062a7f89 */ /* 0x000fe200000e0000 */
[----:B------:R-:W-:-:S03]  /*13b50*/  ISETP.GE.OR P2, PT, R14, R39, P0 ;  /* 0x000000270e00720c */ /* 0x000fc60000746670 */
[----:B------:R-:W2:Y:S01]  /*13b60*/  SHFL.IDX PT, R43, R10, 0x1, 0x1c1f ;  /* 0x003c1f000a2b7f89 */ /* 0x000ea200000e0000 */
[----:B------:R-:W-:Y:S02]  /*13b70*/  VIADD R4, R14, 0x8 ;  /* 0x000000080e047836 */ /* 0x000fe40000000000 */
[----:B------:R-:W-:-:S03]  /*13b80*/  IMAD R37, R37, UR4, RZ ;  /* 0x0000000425257c24 */ /* 0x000fc6000f8e02ff */
[----:B------:R-:W-:-:S04]  /*13b90*/  ISETP.GE.OR P0, PT, R4, R39, P0 ;  /* 0x000000270400720c */ /* 0x000fc80000706670 */
[----:B-1----:R1:W-:Y:S02]  /*13ba0*/  @!P2 ST.E desc[UR42][R40.64], R3 ;  /* 0x000000032800a985 */ /* 0x0023e4000c10192a */
[C---:B-1----:R-:W-:Y:S02]  /*13bb0*/  IMAD R41, R36.reuse, UR5, R37 ;  /* 0x0000000524297c24 */ /* 0x042fe4000f8e0225 */
[----:B------:R-:W-:Y:S01]  /*13bc0*/  IMAD.WIDE.U32 R36, R36, UR4, RZ ;  /* 0x0000000424247c25 */ /* 0x000fe2000f8e00ff */
[----:B------:R-:W-:-:S03]  /*13bd0*/  ULDC.64 UR4, c[0x0][0xae8] ;  /* 0x0002ba0000047ab9 */ /* 0x000fc60000000a00 */
[----:B------:R-:W-:Y:S02]  /*13be0*/  IMAD R21, R21, UR4, RZ ;  /* 0x0000000415157c24 */ /* 0x000fe4000f8e02ff */
[----:B------:R-:W-:Y:S01]  /*13bf0*/  IMAD.IADD R37, R37, 0x1, R41 ;  /* 0x0000000125257824 */ /* 0x000fe200078e0229 */
[----:B--2---:R1:W-:Y:S01]  /*13c00*/  @!P0 ST.E desc[UR42][R42.64], R20 ;  /* 0x000000142a008985 */ /* 0x0043e2000c10192a */
[C---:B------:R-:W-:Y:S02]  /*13c10*/  IMAD R41, R46.reuse, UR5, R21 ;  /* 0x000000052e297c24 */ /* 0x040fe4000f8e0215 */
[----:B------:R-:W-:Y:S02]  /*13c20*/  IMAD R3, R47, 0x60, R44 ;  /* 0x000000602f037824 */ /* 0x000fe400078e022c */
[----:B------:R0:W5:Y:S01]  /*13c30*/  LDL R47, [R1+0x64] ;  /* 0x00006400012f7983 */ /* 0x0001620000100800 */
[----:B-1----:R-:W-:-:S03]  /*13c40*/  IMAD.WIDE.U32 R20, R46, UR4, R36 ;  /* 0x000000042e147c25 */ /* 0x002fc6000f8e0024 */
[----:B------:R0:W5:Y:S01]  /*13c50*/  LDL R43, [R1+0x68] ;  /* 0x00006800012b7983 */ /* 0x0001620000100800 */
[----:B------:R-:W1:Y:S01]  /*13c60*/  @P1 LDC R42, c[0x0][0xbf0] ;  /* 0x0002fc00ff2a1b82 */ /* 0x000e620000000800 */
[----:B------:R-:W-:Y:S01]  /*13c70*/  LOP3.LUT R8, R13, 0x180, RZ, 0xc0, !PT ;  /* 0x000001800d087812 */ /* 0x000fe200078ec0ff */
[----:B------:R-:W-:Y:S01]  /*13c80*/  IMAD.IADD R40, R52, 0x1, R3 ;  /* 0x0000000134287824 */ /* 0x000fe200078e0203 */
[----:B------:R0:W5:Y:S01]  /*13c90*/  LDL R46, [R1+0x84] ;  /* 0x00008400012e7983 */ /* 0x0001620000100800 */
[----:B------:R-:W-:Y:S01]  /*13ca0*/  IADD3 R27, P5, R24, 0x4800, RZ ;  /* 0x00004800181b7810 */ /* 0x000fe20007fbe0ff */
[----:B------:R-:W-:Y:S01]  /*13cb0*/  ULDC.64 UR4, c[0x0][0xaf0] ;  /* 0x0002bc0000047ab9 */ /* 0x000fe20000000a00 */
[----:B------:R-:W-:Y:S02]  /*13cc0*/  SHF.R.U64 R8, R8, 0x3, RZ ;  /* 0x0000000308087819 */ /* 0x000fe400000012ff */
[----:B------:R-:W-:Y:S02]  /*13cd0*/  IADD3 R29, P4, R24, 0x6000, RZ ;  /* 0x00006000181d7810 */ /* 0x000fe40007f9e0ff */
[----:B------:R-:W-:-:S02]  /*13ce0*/  LOP3.LUT R8, R8, R13, RZ, 0x3c, !PT ;  /* 0x0000000d08087212 */ /* 0x000fc400078e3cff */
[----:B------:R-:W-:Y:S01]  /*13cf0*/  IADD3 R13, P6, R24, 0x3000, RZ ;  /* 0x00003000180d7810 */ /* 0x000fe20007fde0ff */
[----:B------:R-:W-:Y:S01]  /*13d00*/  @P1 IMAD.HI.U32 R3, R40, R45, RZ ;  /* 0x0000002d28031227 */ /* 0x000fe200078e00ff */
[C---:B------:R-:W-:Y:S02]  /*13d10*/  IADD3 R7, P3, R24.reuse, 0x7800, RZ ;  /* 0x0000780018077810 */ /* 0x040fe40007f7e0ff */
[----:B------:R-:W-:Y:S01]  /*13d20*/  LOP3.LUT R12, R13, 0x180, RZ, 0xc0, !PT ;  /* 0x000001800d0c7812 */ /* 0x000fe200078ec0ff */
[----:B------:R-:W-:Y:S01]  /*13d30*/  IMAD.IADD R21, R21, 0x1, R41 ;  /* 0x0000000115157824 */ /* 0x000fe200078e0229 */
[----:B------:R-:W-:Y:S02]  /*13d40*/  LOP3.LUT R26, R27, 0x180, RZ, 0xc0, !PT ;  /* 0x000001801b1a7812 */ /* 0x000fe400078ec0ff */
[----:B------:R-:W-:Y:S02]  /*13d50*/  LOP3.LUT R28, R29, 0x180, RZ, 0xc0, !PT ;  /* 0x000001801d1c7812 */ /* 0x000fe400078ec0ff */
[----:B------:R-:W-:Y:S01]  /*13d60*/  LOP3.LUT R5, R24, 0x180, RZ, 0xc0, !PT ;  /* 0x0000018018057812 */ /* 0x000fe200078ec0ff */
[----:B------:R-:W-:Y:S01]  /*13d70*/  IMAD.MOV.U32 R37, RZ, RZ, R40 ;  /* 0x000000ffff257224 */ /* 0x000fe200078e0028 */
[----:B------:R-:W-:Y:S01]  /*13d80*/  LOP3.LUT R6, R7, 0x180, RZ, 0xc0, !PT ;  /* 0x0000018007067812 */ /* 0x000fe200078ec0ff */
[----:B------:R-:W-:Y:S01]  /*13d90*/  IMAD R41, R38, UR4, RZ ;  /* 0x0000000426297c24 */ /* 0x000fe2000f8e02ff */
[----:B-1----:R-:W-:Y:S01]  /*13da0*/  @P1 SHF.R.U32.HI R37, RZ, R42, R3 ;  /* 0x0000002aff251219 */ /* 0x002fe20000011603 */
[----:B------:R-:W5:Y:S01]  /*13db0*/  LD.E.128 R8, desc[UR42][R8.64] ;  /* 0x0000002a08087980 */ /* 0x000f62000c101d00 */
[----:B------:R-:W-:-:S02]  /*13dc0*/  SHF.R.U64 R12, R12, 0x3, RZ ;  /* 0x000000030c0c7819 */ /* 0x000fc400000012ff */
[----:B------:R-:W-:Y:S02]  /*13dd0*/  SHF.R.U64 R26, R26, 0x3, RZ ;  /* 0x000000031a1a7819 */ /* 0x000fe400000012ff */
[----:B------:R-:W-:Y:S02]  /*13de0*/  SHF.R.U64 R28, R28, 0x3, RZ ;  /* 0x000000031c1c7819 */ /* 0x000fe400000012ff */
        /* <DEDUP_REMOVED lines=16> */
[----:B------:R-:W-:Y:S01]  /*13ef0*/  IADD3 R3, R3, R41, RZ ;  /* 0x0000002903037210 */ /* 0x000fe20007ffe0ff */
[----:B------:R-:W-:Y:S01]  /*13f00*/  IMAD.MOV.U32 R5, RZ, RZ, R25 ;  /* 0x000000ffff057224 */ /* 0x000fe200078e0019 */
[----:B------:R-:W5:Y:S01]  /*13f10*/  LD.E.128 R12, desc[UR42][R12.64] ;  /* 0x0000002a0c0c7980 */ /* 0x000f62000c101d00 */
[----:B------:R-:W-:-:S02]  /*13f20*/  IMAD R21, R0, R21, R40 ;  /* 0x0000001500157224 */ /* 0x000fc400078e0228 */
[----:B------:R-:W-:Y:S01]  /*13f30*/  IMAD R20, R20, UR4, RZ ;  /* 0x0000000414147c24 */ /* 0x000fe2000f8e02ff */
[----:B------:R-:W5:Y:S01]  /*13f40*/  LD.E.128 R24, desc[UR42][R26.64] ;  /* 0x0000002a1a187980 */ /* 0x000f62000c101d00 */
[C---:B------:R-:W-:Y:S01]  /*13f50*/  IMAD.WIDE.U32 R2, R37.reuse, UR4, R2 ;  /* 0x0000000425027c25 */ /* 0x040fe2000f8e0002 */
[----:B------:R-:W-:Y:S02]  /*13f60*/  SHF.R.S32.HI R0, RZ, 0x1f, R21 ;  /* 0x0000001fff007819 */ /* 0x000fe40000011415 */
[----:B------:R-:W5:Y:S01]  /*13f70*/  LD.E.128 R4, desc[UR42][R4.64] ;  /* 0x0000002a04047980 */ /* 0x000f62000c101d00 */
[----:B------:R-:W-:Y:S01]  /*13f80*/  IMAD R41, R37, UR5, R20 ;  /* 0x0000000525297c24 */ /* 0x000fe2000f8e0214 */
        /* <DEDUP_REMOVED lines=38> */
.L_x_2308:
[----:B------:R-:W-:Y:S05]  /*141f0*/  BSYNC B1 ;  /* 0x0000000000017941 */ /* 0x000fea0003800000 */
.L_x_2307:
        /* <DEDUP_REMOVED lines=19> */
.L_x_2305:
        /* <DEDUP_REMOVED lines=28> */
.L_x_2310:
        /* <DEDUP_REMOVED lines=11> */
[----:B------:R-:W-:Y:S01]  /*145a0*/  IADD3 R8, R28, -0x80, R7 ;  /* 0xffffff801c087810 */ /* 0x000fe20007ffe007 */
[----:B0-----:R-:W-:-:S05]  /*145b0*/  IMAD R2, R0, R9, RZ ;  /* 0x0000000900027224 */ /* 0x001fca00078e02ff */
        /* <DEDUP_REMOVED lines=35> */
.L_x_2312:
[----:B------:R-:W-:Y:S05]  /*147f0*/  BSYNC B1 ;  /* 0x0000000000017941 */ /* 0x000fea0003800000 */
.L_x_2311:
        /* <DEDUP_REMOVED lines=69> */
.L_x_2314:
[----:B------:R-:W-:Y:S05]  /*14c50*/  BSYNC B1 ;  /* 0x0000000000017941 */ /* 0x000fea0003800000 */
.L_x_2313:
        /* <DEDUP_REMOVED lines=17> */
.L_x_2309:
[----:B------:R-:W-:Y:S05]  /*14d70*/  BSYNC B0 ;  /* 0x0000000000007941 */ /* 0x000fea0003800000 */
.L_x_2304:
[----:B------:R-:W-:Y:S02]  /*14d80*/  ULDC UR4, c[0x0][0xc3c] ;  /* 0x00030f0000047ab9 */ /* 0x000fe40000000800 */
[----:B-1----:R-:W-:-:S13]  /*14d90*/  ISETP.GE.AND P0, PT, R155, UR4, PT ;  /* 0x000000049b007c0c */ /* 0x002fda000bf06270 */
[----:B------:R-:W-:Y:S05]  /*14da0*/  @!P0 BRA `(.L_x_2315) ;  /* 0xfffffec000f48947 */ /* 0x000fea000383ffff */
[----:B------:R-:W-:Y:S05]  /*14db0*/  BRA `(.L_x_2180) ;  /* 0x0000007000d47947 */ /* 0x000fea0003800000 */
.L_x_2178:
        /* <DEDUP_REMOVED lines=56> */
.L_x_2321:
        /* <DEDUP_REMOVED lines=12> */
.L_x_2320:
[----:B------:R-:W-:Y:S05]  /*15200*/  BSYNC B0 ;  /* 0x0000000000007941 */ /* 0x000fea0003800000 */
.L_x_2319:
[----:B0----5:R-:W0:Y:S02]  /*15210*/  SHFL.UP PT, R2, R4, 0x1, RZ ;  /* 0x0420000004027989 */ /* 0x021e2400000e00ff */
        /* <DEDUP_REMOVED lines=20> */
.L_x_2317:
        /* <DEDUP_REMOVED lines=21> */
.L_x_2322:
        /* <DEDUP_REMOVED lines=55> */
.L_x_2318:
[----:B------:R-:W-:Y:S02]  /*15820*/  IMAD.MOV.U32 R17, RZ, RZ, RZ ;  /* 0x000000ffff117224 */ /* 0x000fe400078e00ff */
[----:B------:R-:W-:Y:S02]  /*15830*/  IMAD.U32 R16, RZ, RZ, UR6 ;  /* 0x00000006ff107e24 */ /* 0x000fe4000f8e00ff */
[----:B------:R-:W-:-:S07]  /*15840*/  IMAD.MOV.U32 R18, RZ, RZ, RZ ;  /* 0x000000ffff127224 */ /* 0x000fce00078e00ff */
.L_x_2323:
[----:B------:R-:W-:-:S13]  /*15850*/  ISETP.NE.AND P0, PT, R5, RZ, PT ;  /* 0x000000ff0500720c */ /* 0x000fda0003f05270 */
[----:B------:R-:W0:Y:S01]  /*15860*/  @!P0 S2R R3, SR_CgaCtaId ;  /* 0x0000000000038919 */ /* 0x000e220000008800 */
[----:B------:R-:W-:-:S04]  /*15870*/  @!P0 MOV R2, 0x400 ;  /* 0x0000040000028802 */ /* 0x000fc80000000f00 */
[----:B0-----:R-:W-:-:S05]  /*15880*/  @!P0 LEA R2, R3, R2, 0x18 ;  /* 0x0000000203028211 */ /* 0x001fca00078ec0ff */
[----:B------:R2:W-:Y:S01]  /*15890*/  @!P0 STS.128 [R2+0x19cd0], R16 ;  /* 0x019cd01002008388 */ /* 0x0005e20000000c00 */
[----:B------:R-:W-:Y:S06]  /*158a0*/  BAR.ARV 0x5, 0x200 ;  /* 0x0148000000007b1d */ /* 0x000fec0000002000 */
.L_x_2316:
        /* <DEDUP_REMOVED lines=64> */
.L_x_2442:
[----:B01--4-:R-:W0:Y:S02]  /*15cb0*/  LDC.64 R2, c[0x0][0xc88] ;  /* 0x00032200ff027b82 */ /* 0x013e240000000a00 */
        /* <DEDUP_REMOVED lines=10> */
[----:B-12---:R-:W-:-:S11]  /*15d60*/  SHF.R.S32.HI R0, RZ, 0x1f, R26 ;  /* 0x0000001fff007819 */ /* 0x006fd6000001141a */
        /* <DEDUP_REMOVED lines=9> */
[----:B------:R-:W-:Y:S01]  /*15e00*/  STL [R1], R12 ;  /* 0x0000000c01007387 */ /* 0x000fe20000100800 */
[----:B------:R-:W-:Y:S01]  /*15e10*/  ISETP.NE.AND.EX P0, PT, RZ, UR5, PT, P0 ;  /* 0x00000005ff007c0c */ /* 0x000fe2000bf05300 */
[----:B0-----:R-:W-:Y:S01]  /*15e20*/  IMAD.MOV.U32 R0, RZ, RZ, RZ ;  /* 0x000000ffff007224 */ /* 0x001fe200078e00ff */
[----:B------:R-:W-:Y:S01]  /*15e30*/  ISETP.NE.AND.EX P2, PT, RZ, UR9, PT, P2 ;  /* 0x00000009ff007c0c */ /* 0x000fe2000bf45320 */
[----:B------:R-:W-:Y:S01]  /*15e40*/  STL [R1+0xc], R11 ;  /* 0x00000c0b01007387 */ /* 0x000fe20000100800 */
[----:B------:R-:W-:Y:S02]  /*15e50*/  ISETP.NE.U32.AND P1, PT, RZ, UR6, PT ;  /* 0x00000006ff007c0c */ /* 0x000fe4000bf25070 */
[----:B-1----:R-:W-:-:S02]  /*15e60*/  IADD3 R2, P3, R12, UR4, RZ ;  /* 0x000000040c027c10 */ /* 0x002fc4000ff7e0ff */
[----:B------:R-:W-:Y:S02]  /*15e70*/  ISETP.NE.AND.EX P1, PT, RZ, UR7, PT, P1 ;  /* 0x00000007ff007c0c */ /* 0x000fe4000bf25310 */
[----:B------:R-:W-:Y:S02]  /*15e80*/  IADD3.X R3, R11, UR5, RZ, P3, !PT ;  /* 0x000000050b037c10 */ /* 0x000fe40009ffe4ff */
[----:B------:R-:W-:-:S03]  /*15e90*/  IADD3 R4, P4, R12, UR6, RZ ;  /* 0x000000060c047c10 */ /* 0x000fc6000ff9e0ff */
[----:B------:R-:W3:Y:S01]  /*15ea0*/  @P0 LDG.E R6, desc[UR42][R2.64] ;  /* 0x0000002a02060981 */ /* 0x000ee2000c1e1900 */
[----:B------:R-:W-:Y:S01]  /*15eb0*/  ULDC UR4, c[0x0][0x288] ;  /* 0x0000a20000047ab9 */ /* 0x000fe20000000800 */
[----:B------:R-:W-:Y:S01]  /*15ec0*/  IADD3.X R5, R11, UR7, RZ, P4, !PT ;  /* 0x000000070b057c10 */ /* 0x000fe2000a7fe4ff */
[----:B------:R-:W-:Y:S01]  /*15ed0*/  IMAD.U32 R8, RZ, RZ, UR4 ;  /* 0x00000004ff087e24 */ /* 0x000fe2000f8e00ff */
[----:B------:R-:W-:-:S03]  /*15ee0*/  ULDC.64 UR4, c[0x0][0x418] ;  /* 0x0001060000047ab9 */ /* 0x000fc60000000a00 */
[----:B------:R-:W5:Y:S04]  /*15ef0*/  @P1 LDG.E R0, desc[UR42][R4.64] ;  /* 0x0000002a04001981 */ /* 0x000f68000c1e1900 */
[----:B---3--:R0:W-:Y:S02]  /*15f00*/  STL [R1+0x30], R6 ;  /* 0x0000300601007387 */ /* 0x0081e40000100800 */
[----:B0-----:R-:W-:-:S04]  /*15f10*/  @P2 IADD3 R6, P3, R12, UR8, RZ ;  /* 0x000000080c062c10 */ /* 0x001fc8000ff7e0ff */
[----:B------:R-:W-:-:S05]  /*15f20*/  @P2 IADD3.X R7, R11, UR9, RZ, P3, !PT ;  /* 0x000000090b072c10 */ /* 0x000fca0009ffe4ff */
[----:B------:R0:W3:Y:S01]  /*15f30*/  @P2 LDG.E R8, desc[UR42][R6.64] ;  /* 0x0000002a06082981 */ /* 0x0000e2000c1e1900 */
        /* <DEDUP_REMOVED lines=9> */
[----:B---3--:R0:W-:Y:S04]  /*15fd0*/  STL [R1+0x38], R8 ;  /* 0x0000380801007387 */ /* 0x0081e80000100800 */
[----:B--2---:R0:W-:Y:S01]  /*15fe0*/  STL [R1+0x8], R10 ;  /* 0x0000080a01007387 */ /* 0x0041e20000100800 */
[----:B------:R-:W-:Y:S01]  /*15ff0*/  IMAD.MOV.U32 R9, RZ, RZ, R8 ;  /* 0x000000ffff097224 */ /* 0x000fe200078e0008 */
[----:B------:R-:W-:Y:S06]  /*16000*/  @P2 BRA `(.L_x_2325) ;  /* 0x0000000000142947 */ /* 0x000fec0003800000 */
[----:B------:R-:W-:Y:S05]  /*16010*/  @!P0 BRA `(.L_x_2325) ;  /* 0x0000000000108947 */ /* 0x000fea0003800000 */
[----:B0-----:R-:W2:Y:S04]  /*16020*/  LDG.E R8, desc[UR42][R2.64] ;  /* 0x0000002a02087981 */ /* 0x001ea8000c1e1900 */
[----:B------:R-:W2:Y:S02]  /*16030*/  LDG.E R2, desc[UR42][R2.64+0x4] ;  /* 0x0000042a02027981 */ /* 0x000ea4000c1e1900 */
[----:B--2---:R-:W-:-:S05]  /*16040*/  IMAD.IADD R9, R2, 0x1, -R8 ;  /* 0x0000000102097824 */ /* 0x004fca00078e0a08 */
[----:B------:R1:W-:Y:S02]  /*16050*/  STL [R1+0x38], R9 ;  /* 0x0000380901007387 */ /* 0x0003e40000100800 */
.L_x_2325:
[----:B------:R-:W-:Y:S01]  /*16060*/  ULDC.64 UR4, c[0x0][0xa20] ;  /* 0x0002880000047ab9 */ /* 0x000fe20000000a00 */
[----:B------:R-:W-:Y:S01]  /*16070*/  IMAD.MOV.U32 R29, RZ, RZ, R26 ;  /* 0x000000ffff1d7224 */ /* 0x000fe200078e001a */
[----:B------:R-:W-:-:S04]  /*16080*/  ISETP.NE.U32.AND P0, PT, RZ, UR4, PT ;  /* 0x00000004ff007c0c */ /* 0x000fc8000bf05070 */
[----:B------:R-:W-:-:S13]  /*16090*/  ISETP.NE.AND.EX P0, PT, RZ, UR5, PT, P0 ;  /* 0x00000005ff007c0c */ /* 0x000fda000bf05300 */
[----:B------:R-:W-:Y:S05]  /*160a0*/  @!P0 BRA `(.L_x_2326) ;  /* 0x0000000000108947 */ /* 0x000fea0003800000 */
[----:B------:R-:W-:-:S04]  /*160b0*/  IADD3 R2, P0, R12, UR4, RZ ;  /* 0x000000040c027c10 */ /* 0x000fc8000ff1e0ff */
[----:B------:R-:W-:-:S05]  /*160c0*/  IADD3.X R3, R11, UR5, RZ, P0, !PT ;  /* 0x000000050b037c10 */ /* 0x000fca00087fe4ff */
[----:B------:R2:W5:Y:S01]  /*160d0*/  LDG.E R7, desc[UR42][R2.64] ;  /* 0x0000002a02077981 */ /* 0x000562000c1e1900 */
[----:B------:R-:W-:Y:S05]  /*160e0*/  BRA `(.L_x_2327) ;  /* 0x0000000000247947 */ /* 0x000fea0003800000 */
.L_x_2326:
        /* <DEDUP_REMOVED lines=9> */
.L_x_2327:
[----:B--2---:R-:W2:Y:S01]  /*16180*/  @P1 LDG.E R2, desc[UR42][R4.64] ;  /* 0x0000002a04021981 */ /* 0x004ea2000c1e1900 */
[----:B------:R-:W3:Y:S03]  /*16190*/  LDC R3, c[0x0][0x448] ;  /* 0x00011200ff037b82 */ /* 0x000ee60000000800 */
[----:B------:R4:W2:Y:S01]  /*161a0*/  @P1 LDG.E R4, desc[UR42][R4.64+0x4] ;  /* 0x0000042a04041981 */ /* 0x0008a2000c1e1900 */
[----:B-----5:R-:W-:Y:S01]  /*161b0*/  IMAD.IADD R7, R7, 0x1, -R10 ;  /* 0x0000000107077824 */ /* 0x020fe200078e0a0a */
[----:B------:R-:W-:Y:S01]  /*161c0*/  BSSY B0, `(.L_x_2328) ;  /* 0x0000163000007945 */ /* 0x000fe20003800000 */
[----:B---3--:R-:W-:-:S13]  /*161d0*/  ISETP.NE.AND P0, PT, R3, 0x1, PT ;  /* 0x000000010300780c */ /* 0x008fda0003f05270 */
[----:B------:R-:W3:Y:S08]  /*161e0*/  @P0 LDC R3, c[0x0][0x44c] ;  /* 0x00011300ff030b82 */ /* 0x000ef00000000800 */
[----:B----4-:R-:W4:Y:S01]  /*161f0*/  @P0 LDC R5, c[0x0][0x450] ;  /* 0x00011400ff050b82 */ /* 0x010f220000000800 */
[----:B--2---:R-:W-:Y:S02]  /*16200*/  @P1 IMAD.IADD R6, R4, 0x1, -R2 ;  /* 0x0000000104061824 */ /* 0x004fe400078e0a02 */
[----:B------:R-:W-:-:S04]  /*16210*/  IMAD R2, R17, 0xc0, RZ ;  /* 0x000000c011027824 */ /* 0x000fc800078e02ff */
[----:B------:R-:W-:-:S04]  /*16220*/  VIADD R2, R2, 0xbf ;  /* 0x000000bf02027836 */ /* 0x000fc80000000000 */
[----:B---3--:R-:W-:-:S05]  /*16230*/  @P0 IMAD.HI.U32 R3, R2, R3, RZ ;  /* 0x0000000302030227 */ /* 0x008fca00078e00ff */
[----:B----4-:R-:W-:Y:S01]  /*16240*/  @P0 SHF.R.U32.HI R2, RZ, R5, R3 ;  /* 0x00000005ff020219 */ /* 0x010fe20000011603 */
[----:B------:R-:W-:-:S04]  /*16250*/  IMAD.IADD R5, R7, 0x1, R6 ;  /* 0x0000000107057824 */ /* 0x000fc800078e0206 */
        /* <DEDUP_REMOVED lines=8> */
[----:B------:R-:W-:Y:S01]  /*162e0*/  LEA.HI R2, R3, R2, RZ, 0x7 ;  /* 0x0000000203027211 */ /* 0x000fe200078f38ff */
[----:B------:R-:W-:-:S03]  /*162f0*/  IMAD.MOV R3, RZ, RZ, -R7 ;  /* 0x000000ffff037224 */ /* 0x000fc600078e0a07 */
[----:B------:R-:W-:Y:S02]  /*16300*/  SHF.R.S32.HI R2, RZ, 0x7, R2 ;  /* 0x00000007ff027819 */ /* 0x000fe40000011402 */
[----:B------:R-:W-:Y:S02]  /*16310*/  VIMNMX R3, RZ, R3, !PT ;  /* 0x00000003ff037248 */ /* 0x000fe40007fe0100 */
[----:B------:R-:W-:-:S05]  /*16320*/  VIMNMX R2, R20, R2, PT ;  /* 0x0000000214027248 */ /* 0x000fca0003fe0100 */
[----:B------:R-:W-:-:S05]  /*16330*/  IMAD R2, R2, 0x80, -R7 ;  /* 0x0000008002027824 */ /* 0x000fca00078e0a07 */
[----:B------:R-:W-:-:S04]  /*16340*/  VIMNMX R2, R2, R6, PT ;  /* 0x0000000602027248 */ /* 0x000fc80003fe0100 */
        /* <DEDUP_REMOVED lines=9> */
[----:B--2---:R-:W-:Y:S05]  /*163e0*/  @!P2 BRA `(.L_x_2329) ;  /* 0x000000140000a947 */ /* 0x004fea0003800000 */
[----:B------:R-:W-:Y:S01]  /*163f0*/  UMOV UR4, 0xffffffff ;  /* 0xffffffff00047882 */ /* 0x000fe20000000000 */
[----:B------:R-:W-:Y:S02]  /*16400*/  SEL R2, R29, RZ, !P1 ;  /* 0x000000ff1d027207 */ /* 0x000fe40004800000 */
[----:B------:R-:W-:Y:S05]  /*16410*/  BRA.DIV UR4, `(.L_x_2330) ;  /* 0x0000006604e87947 */ /* 0x000fea000b800000 */
[----:B------:R-:W2:Y:S02]  /*16420*/  S2R R5, SR_TID.X ;  /* 0x0000000000057919 */ /* 0x000ea40000002100 */
[----:B--2---:R-:W-:-:S04]  /*16430*/  SHF.R.U32.HI R5, RZ, 0x5, R5 ;  /* 0x00000005ff057819 */ /* 0x004fc80000011605 */
[----:B------:R-:W-:-:S05]  /*16440*/  LOP3.LUT R5, R5, 0x3, RZ, 0xc0, !PT ;  /* 0x0000000305057812 */ /* 0x000fca00078ec0ff */
[----:B------:R2:W3:Y:S02]  /*16450*/  SHFL.IDX PT, R14, R5, RZ, 0x1f ;  /* 0x00001fff050e7589 */ /* 0x0004e400000e0000 */
.L_x_2490:
[----:B---3--:R-:W-:Y:S02]  /*16460*/  ISETP.NE.AND P0, PT, R14, RZ, PT ;  /* 0x000000ff0e00720c */ /* 0x008fe40003f05270 */
[----:B------:R-:W-:-:S11]  /*16470*/  PLOP3.LUT P6, PT, PT, PT, PT, 0x8, 0x0 ;  /* 0x000000000000781c */ /* 0x000fd60003fce170 */
[----:B------:R-:W-:Y:S05]  /*16480*/  @P0 BRA `(.L_x_2331) ;  /* 0x00000000000c0947 */ /* 0x000fea0003800000 */
[----:B------:R-:W-:-:S03]  /*16490*/  UMOV UR4, 0xffffffff ;  /* 0xffffffff00047882 */ /* 0x000fc60000000000 */
[----:B------:R-:W-:Y:S05]  /*164a0*/  BRA.DIV UR4, `(.L_x_2332) ;  /* 0x0000006604f87947 */ /* 0x000fea000b800000 */
[----:B------:R-:W-:-:S13]  /*164b0*/  ELECT P6, URZ, PT ;  /* 0x00000000003f782f */ /* 0x000fda00038c0000 */
.L_x_2331:
[----:B--2---:R-:W2:Y:S01]  /*164c0*/  LDL R5, [R1+0x44] ;  /* 0x0000440001057983 */ /* 0x004ea20000100800 */
[----:B------:R-:W-:Y:S01]  /*164d0*/  BSSY B1, `(.L_x_2333) ;  /* 0x0000008000017945 */ /* 0x000fe20003800000 */
[----:B--2---:R-:W-:-:S05]  /*164e0*/  VIADD R5, R5, 0x1 ;  /* 0x0000000105057836 */ /* 0x004fca0000000000 */
[----:B------:R-:W-:-:S04]  /*164f0*/  LEA.HI R6, R5, R5, RZ, 0x1 ;  /* 0x0000000505067211 */ /* 0x000fc800078f08ff */
[----:B------:R-:W-:-:S05]  /*16500*/  LOP3.LUT R6, R6, 0xfffffffe, RZ, 0xc0, !PT ;  /* 0xfffffffe06067812 */ /* 0x000fca00078ec0ff */
[----:B------:R-:W-:-:S05]  /*16510*/  IMAD.IADD R5, R5, 0x1, -R6 ;  /* 0x0000000105057824 */ /* 0x000fca00078e0a06 */
[----:B------:R-:W-:-:S04]  /*16520*/  SHF.L.U32 R5, R5, 0x1f, RZ ;  /* 0x0000001f05057819 */ /* 0x000fc800000006ff */
[----:B------:R-:W2:Y:S02]  /*16530*/  SYNCS.PHASECHK.TRANS64.TRYWAIT P0, [R22+URZ+0x19c20], R5 ;  /* 0x019c2005160075a7 */ /* 0x000ea4000800017f */
[----:B--2---:R-:W-:Y:S05]  /*16540*/  @!P0 BRA `(.L_x_2334) ;  /* 0x0000006400f08947 */ /* 0x004fea0003800000 */
.L_x_2493:
[----:B------:R-:W-:Y:S05]  /*16550*/  BSYNC B1 ;  /* 0x0000000000017941 */ /* 0x000fea0003800000 */
.L_x_2333:
[----:B------:R-:W-:Y:S04]  /*16560*/  BSSY B1, `(.L_x_2335) ;  /* 0x000008b000017945 */ /* 0x000fe80003800000 */
[----:B------:R-:W-:Y:S05]  /*16570*/  @!P6 BRA `(.L_x_2336) ;  /* 0x000000080024e947 */ /* 0x000fea0003800000 */
[----:B0-----:R-:W-:Y:S01]  /*16580*/  IMAD R8, R25, 0x8, R22 ;  /* 0x0000000819087824 */ /* 0x001fe200078e0216 */
[----:B------:R-:W-:Y:S01]  /*16590*/  SHF.L.U32 R10, R28, 0x1f, RZ ;  /* 0x0000001f1c0a7819 */ /* 0x000fe200000006ff */
[----:B------:R-:W0:Y:S01]  /*165a0*/  S2R R6, SR_TID.X ;  /* 0x0000000000067919 */ /* 0x000e220000002100 */
[----:B------:R-:W-:Y:S02]  /*165b0*/  BSSY B2, `(.L_x_2337) ;  /* 0x0000005000027945 */ /* 0x000fe40003800000 */
[----:B------:R-:W3:Y:S01]  /*165c0*/  SYNCS.PHASECHK.TRANS64.TRYWAIT P0, [R8+URZ+0x19ca0], R10 ;  /* 0x019ca00a080075a7 */ /* 0x000ee2000800017f */
[----:B0-----:R-:W-:-:S04]  /*165d0*/  LOP3.LUT R6, R6, 0x7f, RZ, 0xc0, !PT ;  /* 0x0000007f06067812 */ /* 0x001fc800078ec0ff */
[----:B------:R-:W-:Y:S01]  /*165e0*/  ISETP.NE.AND P1, PT, R6, RZ, PT ;  /* 0x000000ff0600720c */ /* 0x000fe20003f25270 */
[----:B---3--:R-:W-:-:S12]  /*165f0*/  @!P0 BRA `(.L_x_2338) ;  /* 0x0000006400d88947 */ /* 0x008fd80003800000 */
.L_x_2494:
[----:B------:R-:W-:Y:S05]  /*16600*/  BSYNC B2 ;  /* 0x0000000000027941 */ /* 0x000fea0003800000 */
.L_x_2337:
[----:B------:R-:W-:Y:S04]  /*16610*/  BSSY B2, `(.L_x_2339) ;  /* 0x0000009000027945 */ /* 0x000fe80003800000 */
[----:B------:R-:W-:Y:S05]  /*16620*/  @P1 BRA `(.L_x_2340) ;  /* 0x00000000001c1947 */ /* 0x000fea0003800000 */
[----:B--2---:R-:W2:Y:S02]  /*16630*/  S2R R5, SR_TID.X ;  /* 0x0000000000057919 */ /* 0x004ea40000002100 */
[----:B--2---:R-:W-:Y:S01]  /*16640*/  LOP3.LUT R6, R5, 0x1f, RZ, 0xc0, !PT ;  /* 0x0000001f05067812 */ /* 0x004fe200078ec0ff */
[----:B------:R-:W-:-:S03]  /*16650*/  IMAD.MOV.U32 R5, RZ, RZ, 0x3000 ;  /* 0x00003000ff057424 */ /* 0x000fc600078e00ff */
[----:B------:R-:W-:Y:S01]  /*16660*/  ISETP.NE.AND P0, PT, R6, RZ, PT ;  /* 0x000000ff0600720c */ /* 0x000fe20003f05270 */
[----:B------:R3:W-:-:S12]  /*16670*/  SYNCS.ARRIVE.TRANS64 RZ, [R8+URZ+0x19c90], R5 ;  /* 0x019c900508ff79a7 */ /* 0x0007d8000800003f */
[----:B---3--:R-:W-:Y:S05]  /*16680*/  @!P0 BRA `(.L_x_2340) ;  /* 0x0000000000048947 */ /* 0x008fea0003800000 */
[----:B------:R-:W-:Y:S01]  /*16690*/  BPT.TRAP 0x1 ;  /* 0x000000040000795c */ /* 0x000fe20000300000 */
.L_x_2340:
[----:B------:R-:W-:Y:S05]  /*166a0*/  BSYNC B2 ;  /* 0x0000000000027941 */ /* 0x000fea0003800000 */
.L_x_2339:
        /* <DEDUP_REMOVED lines=8> */
[----:B--2---:R-:W-:Y:S01]  /*16730*/  VIADD R5, R8, 0x19c90 ;  /* 0x00019c9008057836 */ /* 0x004fe20000000000 */
[----:B------:R-:W-:Y:S01]  /*16740*/  UMOV UR6, 0x0 ;  /* 0x0000000000067882 */ /* 0x000fe20000000000 */
[----:B-1----:R-:W-:Y:S01]  /*16750*/  VIADD R9, R7, 0x13800 ;  /* 0x0001380007097836 */ /* 0x002fe20000000000 */
[----:B------:R-:W-:-:S09]  /*16760*/  UMOV UR7, 0x12f00000 ;  /* 0x12f0000000077882 */ /* 0x000fd20000000000 */
.L_x_2341:
        /* <DEDUP_REMOVED lines=10> */
[----:B------:R-:W-:Y:S01]  /*16810*/  IMAD.MOV.U32 R13, RZ, RZ, 0x20 ;  /* 0x00000020ff0d7424 */ /* 0x000fe200078e00ff */
[----:B------:R-:W-:Y:S01]  /*16820*/  PLOP3.LUT P0, PT, PT, PT, PT, 0x80, 0x0 ;  /* 0x000000000000781c */ /* 0x000fe20003f0f070 */
[----:B------:R-:W-:Y:S01]  /*16830*/  VIADD R9, R7, 0x14800 ;  /* 0x0001480007097836 */ /* 0x000fe20000000000 */
[----:B------:R-:W-:Y:S01]  /*16840*/  UMOV UR6, 0x0 ;  /* 0x0000000000067882 */ /* 0x000fe20000000000 */
[----:B------:R-:W-:Y:S01]  /*16850*/  UMOV UR7, 0x12f00000 ;  /* 0x12f0000000077882 */ /* 0x000fe20000000000 */
[----:B------:R-:W-:-:S15]  /*16860*/  R2UR UR10, R13 ;  /* 0x000000000d0a72ca */ /* 0x000fde00000e0000 */
.L_x_2342:
        /* <DEDUP_REMOVED lines=16> */
.L_x_2343:
        /* <DEDUP_REMOVED lines=10> */
[----:B------:R-:W1:Y:S01]  /*16a10*/  SYNCS.PHASECHK.TRANS64.TRYWAIT P0, [R8+URZ+0x19cc0], R10 ;  /* 0x019cc00a080075a7 */ /* 0x000e62000800017f */
[----:B------:R-:W-:Y:S04]  /*16a20*/  BSSY B2, `(.L_x_2344) ;  /* 0x0000002000027945 */ /* 0x000fe80003800000 */
[----:B-1----:R-:W-:Y:S05]  /*16a30*/  @!P0 BRA `(.L_x_2345) ;  /* 0x0000006000dc8947 */ /* 0x002fea0003800000 */
.L_x_2495:
[----:B------:R-:W-:Y:S05]  /*16a40*/  BSYNC B2 ;  /* 0x0000000000027941 */ /* 0x000fea0003800000 */
.L_x_2344:
[----:B------:R-:W-:Y:S01]  /*16a50*/  BSSY B2, `(.L_x_2346) ;  /* 0x000000b000027945 */ /* 0x000fe20003800000 */
[----:B01----:R-:W-:Y:S01]  /*16a60*/  IMAD.MOV.U32 R10, RZ, RZ, 0x0 ;  /* 0x00000000ff0a7424 */ /* 0x003fe200078e00ff */
[----:B------:R-:W-:Y:S02]  /*16a70*/  MOV R11, 0x12f00000 ;  /* 0x12f00000000b7802 */ /* 0x000fe40000000f00 */
[----:B------:R-:W-:Y:S05]  /*16a80*/  @P1 BRA `(.L_x_2347) ;  /* 0x00000000001c1947 */ /* 0x000fea0003800000 */
[----:B------:R-:W0:Y:S02]  /*16a90*/  S2R R5, SR_TID.X ;  /* 0x0000000000057919 */ /* 0x000e240000002100 */
[----:B0-----:R-:W-:Y:S01]  /*16aa0*/  LOP3.LUT R9, R5, 0x1f, RZ, 0xc0, !PT ;  /* 0x0000001f05097812 */ /* 0x001fe200078ec0ff */
[----:B------:R-:W-:-:S03]  /*16ab0*/  IMAD.MOV.U32 R5, RZ, RZ, 0x3000 ;  /* 0x00003000ff057424 */ /* 0x000fc600078e00ff */
[----:B------:R-:W-:Y:S01]  /*16ac0*/  ISETP.NE.AND P0, PT, R9, RZ, PT ;  /* 0x000000ff0900720c */ /* 0x000fe20003f05270 */
[----:B------:R0:W-:-:S12]  /*16ad0*/  SYNCS.ARRIVE.TRANS64 RZ, [R8+URZ+0x19cb0], R5 ;  /* 0x019cb00508ff79a7 */ /* 0x0001d8000800003f */
[----:B0-----:R-:W-:Y:S05]  /*16ae0*/  @!P0 BRA `(.L_x_2347) ;  /* 0x0000000000048947 */ /* 0x001fea0003800000 */
[----:B------:R-:W-:Y:S01]  /*16af0*/  BPT.TRAP 0x1 ;  /* 0x000000040000795c */ /* 0x000fe20000300000 */
.L_x_2347:
[----:B------:R-:W-:Y:S05]  /*16b00*/  BSYNC B2 ;  /* 0x0000000000027941 */ /* 0x000fea0003800000 */
.L_x_2346:
        /* <DEDUP_REMOVED lines=8> */
.L_x_2348:
        /* <DEDUP_REMOVED lines=15> */
.L_x_2349:
        /* <DEDUP_REMOVED lines=15> */
.L_x_2350:
        /* <DEDUP_REMOVED lines=9> */
[----:B---3--:R-:W-:Y:S05]  /*16e00*/  @P0 BRA.U.ANY `(.L_x_2350) ;  /* 0xfffffffd00d80947 */ /* 0x008fea000393ffff */
.L_x_2336:
[----:B------:R-:W-:Y:S05]  /*16e10*/  BSYNC B1 ;  /* 0x0000000000017941 */ /* 0x000fea0003800000 */
.L_x_2335:
        /* <DEDUP_REMOVED lines=9> */
.L_x_2367:
[----:B------:R-:W-:Y:S05]  /*16eb0*/  YIELD ;  /* 0x0000000000007946 */ /* 0x000fea0003800000 */
[----:B------:R-:W-:Y:S04]  /*16ec0*/  BSSY B1, `(.L_x_2351) ;  /* 0x000008a000017945 */ /* 0x000fe80003800000 */
[----:B------:R-:W-:Y:S05]  /*16ed0*/  @!P6 BRA `(.L_x_2352) ;  /* 0x000000080020e947 */ /* 0x000fea0003800000 */
[----:B0-----:R-:W-:Y:S01]  /*16ee0*/  IMAD R8, R25, 0x8, R22 ;  /* 0x0000000819087824 */ /* 0x001fe200078e0216 */
[----:B------:R-:W-:Y:S01]  /*16ef0*/  SHF.L.U32 R7, R28, 0x1f, RZ ;  /* 0x0000001f1c077819 */ /* 0x000fe200000006ff */
[----:B------:R-:W0:Y:S01]  /*16f00*/  S2R R4, SR_TID.X ;  /* 0x0000000000047919 */ /* 0x000e220000002100 */
[----:B------:R-:W-:Y:S02]  /*16f10*/  BSSY B2, `(.L_x_2353) ;  /* 0x0000005000027945 */ /* 0x000fe40003800000 */
[----:B------:R-:W1:Y:S01]  /*16f20*/  SYNCS.PHASECHK.TRANS64.TRYWAIT P1, [R8+URZ+0x19ca0], R7 ;  /* 0x019ca007080075a7 */ /* 0x000e62000802017f */
[----:B0-----:R-:W-:-:S04]  /*16f30*/  LOP3.LUT R4, R4, 0x7f, RZ, 0xc0, !PT ;  /* 0x0000007f04047812 */ /* 0x001fc800078ec0ff */
[----:B------:R-:W-:Y:S01]  /*16f40*/  ISETP.NE.AND P2, PT, R4, RZ, PT ;  /* 0x000000ff0400720c */ /* 0x000fe20003f45270 */
[----:B-1----:R-:W-:-:S12]  /*16f50*/  @!P1 BRA `(.L_x_2354) ;  /* 0x0000005c00a89947 */ /* 0x002fd80003800000 */
.L_x_2496:
[----:B------:R-:W-:Y:S05]  /*16f60*/  BSYNC B2 ;  /* 0x0000000000027941 */ /* 0x000fea0003800000 */
.L_x_2353:
[----:B------:R-:W-:Y:S04]  /*16f70*/  BSSY B2, `(.L_x_2355) ;  /* 0x0000009000027945 */ /* 0x000fe80003800000 */
[----:B------:R-:W-:Y:S05]  /*16f80*/  @P2 BRA `(.L_x_2356) ;  /* 0x00000000001c2947 */ /* 0x000fea0003800000 */
[----:B------:R-:W2:Y:S02]  /*16f90*/  S2R R4, SR_TID.X ;  /* 0x0000000000047919 */ /* 0x000ea40000002100 */
[----:B--2---:R-:W-:Y:S01]  /*16fa0*/  LOP3.LUT R5, R4, 0x1f, RZ, 0xc0, !PT ;  /* 0x0000001f04057812 */ /* 0x004fe200078ec0ff */
[----:B------:R-:W-:-:S03]  /*16fb0*/  IMAD.MOV.U32 R4, RZ, RZ, 0x3000 ;  /* 0x00003000ff047424 */ /* 0x000fc600078e00ff */
[----:B------:R-:W-:Y:S01]  /*16fc0*/  ISETP.NE.AND P1, PT, R5, RZ, PT ;  /* 0x000000ff0500720c */ /* 0x000fe20003f25270 */
[----:B------:R1:W-:-:S12]  /*16fd0*/  SYNCS.ARRIVE.TRANS64 RZ, [R8+URZ+0x19c90], R4 ;  /* 0x019c900408ff79a7 */ /* 0x0003d8000800003f */
[----:B-1----:R-:W-:Y:S05]  /*16fe0*/  @!P1 BRA `(.L_x_2356) ;  /* 0x0000000000049947 */ /* 0x002fea0003800000 */
[----:B------:R-:W-:Y:S01]  /*16ff0*/  BPT.TRAP 0x1 ;  /* 0x000000040000795c */ /* 0x000fe20000300000 */
.L_x_2356:
[----:B------:R-:W-:Y:S05]  /*17000*/  BSYNC B2 ;  /* 0x0000000000027941 */ /* 0x000fea0003800000 */
.L_x_2355:
[----:B------:R-:W-:Y:S01]  /*17010*/  IMAD.MOV.U32 R12, RZ, RZ, RZ ;  /* 0x000000ffff0c7224 */ /* 0x000fe200078e00ff */
[----:B------:R-:W-:Y:S01]  /*17020*/  UIADD3 UR4, UP0, UR40, 0x570, URZ ;  /* 0x0000057028047890 */ /* 0x000fe2000ff1e03f */
[----:B------:R-:W-:Y:S01]  /*17030*/  IMAD R6, R25, 0x3000, R22 ;  /* 0x0000300019067824 */ /* 0x000fe200078e0216 */
[----:B------:R-:W-:Y:S01]  /*17040*/  PLOP3.LUT P1, PT, PT, PT, PT, 0x80, 0x0 ;  /* 0x000000000000781c */ /* 0x000fe20003f2f070 */
[----:B--2---:R-:W-:Y:S01]  /*17050*/  IMAD R5, R9, 0x80, R0 ;  /* 0x0000008009057824 */ /* 0x004fe200078e0200 */
[----:B------:R-:W-:Y:S01]  /*17060*/  R2UR UR10, R12 ;  /* 0x000000000c0a72ca */ /* 0x000fe200000e0000 */
[----:B------:R-:W-:Y:S01]  /*17070*/  VIADD R4, R8, 0x19c90 ;  /* 0x00019c9008047836 */ /* 0x000fe20000000000 */
[----:B------:R-:W-:Y:S01]  /*17080*/  UIADD3.X UR5, URZ, UR41, URZ, UP0, !UPT ;  /* 0x000000293f057290 */ /* 0x000fe200087fe43f */
[----:B------:R-:W-:Y:S01]  /*17090*/  VIADD R10, R6, 0x13800 ;  /* 0x00013800060a7836 */ /* 0x000fe20000000000 */
[----:B------:R-:W-:Y:S01]  /*170a0*/  UMOV UR6, 0x0 ;  /* 0x0000000000067882 */ /* 0x000fe20000000000 */
[----:B------:R-:W-:-:S10]  /*170b0*/  UMOV UR7, 0x12f00000 ;  /* 0x12f0000000077882 */ /* 0x000fd40000000000 */
.L_x_2357:
        /* <DEDUP_REMOVED lines=16> */
.L_x_2358:
        /* <DEDUP_REMOVED lines=16> */
.L_x_2359:
        /* <DEDUP_REMOVED lines=13> */
.L_x_2497:
[----:B------:R-:W-:Y:S05]  /*17390*/  BSYNC B2 ;  /* 0x0000000000027941 */ /* 0x000fea0003800000 */
.L_x_2360:
        /* <DEDUP_REMOVED lines=11> */
.L_x_2363:
[----:B------:R-:W-:Y:S05]  /*17450*/  BSYNC B2 ;  /* 0x0000000000027941 */ /* 0x000fea0003800000 */
.L_x_2362:
[----:B------:R-:W-:Y:S01]  /*17460*/  R2UR UR10, R12 ;  /* 0x000000000c0a72ca */ /* 0x000fe200000e0000 */
[----:B------:R-:W-:Y:S01]  /*17470*/  UIADD3 UR4, UP0, UR40, 0x670, URZ ;  /* 0x0000067028047890 */ /* 0x000fe2000ff1e03f */
[----:B------:R-:W-:Y:S01]  /*17480*/  R2UR UR6, R10 ;  /* 0x000000000a0672ca */ /* 0x000fe200000e0000 */
[----:B01----:R-:W-:Y:S01]  /*17490*/  VIADD R8, R8, 0x19cb0 ;  /* 0x00019cb008087836 */ /* 0x003fe20000000000 */
[----:B------:R-:W-:Y:S01]  /*174a0*/  R2UR UR7, R11 ;  /* 0x000000000b0772ca */ /* 0x000fe200000e0000 */
[----:B------:R-:W-:Y:S01]  /*174b0*/  VIADD R4, R6, 0x9000 ;  /* 0x0000900006047836 */ /* 0x000fe20000000000 */
[----:B------:R-:W-:Y:S01]  /*174c0*/  PLOP3.LUT P1, PT, PT, PT, PT, 0x80, 0x0 ;  /* 0x000000000000781c */ /* 0x000fe20003f2f070 */
[----:B------:R-:W-:-:S12]  /*174d0*/  UIADD3.X UR5, URZ, UR41, URZ, UP0, !UPT ;  /* 0x000000293f057290 */ /* 0x000fd800087fe43f */
.L_x_2364:
        /* <DEDUP_REMOVED lines=15> */
.L_x_2365:
        /* <DEDUP_REMOVED lines=15> */
.L_x_2366:
        /* <DEDUP_REMOVED lines=10> */
.L_x_2352:
[----:B------:R-:W-:Y:S05]  /*17760*/  BSYNC B1 ;  /* 0x0000000000017941 */ /* 0x000fea0003800000 */
.L_x_2351:
        /* <DEDUP_REMOVED lines=8> */
.L_x_2329:
[----:B------:R-:W-:Y:S05]  /*177f0*/  BSYNC B0 ;  /* 0x0000000000007941 */ /* 0x000fea0003800000 */
.L_x_2328:
[----:B------:R-:W3:Y:S01]  /*17800*/  LDC R0, c[0x0][0x448] ;  /* 0x00011200ff007b82 */ /* 0x000ee20000000800 */
[----:B------:R-:W-:Y:S01]  /*17810*/  IMAD.MOV.U32 R2, RZ, RZ, 0xc0 ;  /* 0x000000c0ff027424 */ /* 0x000fe200078e00ff */
[----:B------:R-:W-:Y:S05]  /*17820*/  @!P0 WARPSYNC.ALL ;  /* 0x0000000000008948 */ /* 0x000fea0003800000 */
[----:B------:R-:W-:Y:S01]  /*17830*/  IMAD R2, R17, R2, 0xbf ;  /* 0x000000bf11027424 */ /* 0x000fe200078e0202 */
[----:B------:R-:W-:Y:S01]  /*17840*/  @!P0 BAR.SYNC.DEFER_BLOCKING 0xc, 0x200 ;  /* 0x0308000000008b1d */ /* 0x000fe20000010000 */
[----:B---3--:R-:W-:-:S13]  /*17850*/  ISETP.NE.AND P1, PT, R0, 0x1, PT ;  /* 0x000000010000780c */ /* 0x008fda0003f25270 */
[----:B------:R-:W3:Y:S08]  /*17860*/  @P1 LDC R0, c[0x0][0x44c] ;  /* 0x00011300ff001b82 */ /* 0x000ef00000000800 */
[----:B------:R-:W4:Y:S01]  /*17870*/  @P1 LDC R3, c[0x0][0x450] ;  /* 0x00011400ff031b82 */ /* 0x000f220000000800 */
[----:B---3--:R-:W-:-:S05]  /*17880*/  @P1 IMAD.HI.U32 R0, R2, R0, RZ ;  /* 0x0000000002001227 */ /* 0x008fca00078e00ff */
[----:B----4-:R-:W-:-:S05]  /*17890*/  @P1 SHF.R.U32.HI R2, RZ, R3, R0 ;  /* 0x00000003ff021219 */ /* 0x010fca0000011600 */
[----:B------:R-:W-:-:S05]  /*178a0*/  IMAD.IADD R2, R21, 0x1, R2 ;  /* 0x0000000115027824 */ /* 0x000fca00078e0202 */
[----:B------:R-:W-:-:S04]  /*178b0*/  SHF.R.S32.HI R0, RZ, 0x1f, R2 ;  /* 0x0000001fff007819 */ /* 0x000fc80000011402 */
[----:B------:R-:W-:-:S04]  /*178c0*/  LEA.HI R0, R0, R2, RZ, 0x7 ;  /* 0x0000000200007211 */ /* 0x000fc800078f38ff */
[----:B------:R-:W-:-:S04]  /*178d0*/  SHF.R.S32.HI R0, RZ, 0x7, R0 ;  /* 0x00000007ff007819 */ /* 0x000fc80000011400 */
[----:B------:R-:W-:-:S04]  /*178e0*/  VIMNMX R4, R20, R0, PT ;  /* 0x0000000014047248 */ /* 0x000fc80003fe0100 */
[----:B------:R-:W-:Y:S01]  /*178f0*/  ISETP.GT.AND P0, PT, R4, RZ, PT ;  /* 0x000000ff0400720c */ /* 0x000fe20003f04270 */
[----:B------:R3:W-:-:S12]  /*17900*/  STL [R1+0x28], R4 ;  /* 0x0000280401007387 */ /* 0x0007d80000100800 */
[----:B---3--:R-:W-:Y:S05]  /*17910*/  @P0 BRA `(.L_x_2368) ;  /* 0x0000000000440947 */ /* 0x008fea0003800000 */
[----:B------:R-:W3:Y:S02]  /*17920*/  S2R R4, SR_TID.X ;  /* 0x0000000000047919 */ /* 0x000ee40000002100 */
[----:B---3--:R-:W-:-:S04]  /*17930*/  LOP3.LUT R4, R4, 0x7f, RZ, 0xc0, !PT ;  /* 0x0000007f04047812 */ /* 0x008fc800078ec0ff */
[----:B------:R-:W-:-:S13]  /*17940*/  ISETP.NE.AND P0, PT, R4, RZ, PT ;  /* 0x000000ff0400720c */ /* 0x000fda0003f05270 */
[----:B------:R-:W-:Y:S05]  /*17950*/  @P0 BRA `(.L_x_2369) ;  /* 0x0000003400dc0947 */ /* 0x000fea0003800000 */
[----:B--2---:R-:W2:Y:S01]  /*17960*/  S2R R5, SR_LANEID ;  /* 0x0000000000057919 */ /* 0x004ea20000000000 */
[----:B------:R-:W-:Y:S01]  /*17970*/  VOTEU.ANY UR4, UPT, PT ;  /* 0x0000000000047886 */ /* 0x000fe200038e0100 */
[----:B------:R-:W3:Y:S01]  /*17980*/  LDC.64 R2, c[0x0][0xc60] ;  /* 0x00031800ff027b82 */ /* 0x000ee20000000a00 */
[----:B------:R-:W2:Y:S02]  /*17990*/  FLO.U32 R0, UR4 ;  /* 0x0000000400007d00 */ /* 0x000ea400080e0000 */
[----:B--2---:R-:W-:-:S06]  /*179a0*/  ISETP.EQ.U32.AND P0, PT, R0, R5, PT ;  /* 0x000000050000720c */ /* 0x004fcc0003f02070 */
[----:B------:R-:W3:Y:S07]  /*179b0*/  POPC R5, UR4 ;  /* 0x0000000400057d09 */ /* 0x000eee0008000000 */
[----:B---3--:R-:W2:Y:S01]  /*179c0*/  @P0 ATOMG.E.ADD.STRONG.GPU PT, R3, desc[UR42][R2.64], R5 ;  /* 0x00000005020309a8 */ /* 0x008ea200081ee1ea */
[----:B------:R-:W3:Y:S02]  /*179d0*/  S2R R4, SR_LTMASK ;  /* 0x0000000000047919 */ /* 0x000ee40000003900 */
[----:B---3--:R-:W-:-:S04]  /*179e0*/  LOP3.LUT R4, R4, UR4, RZ, 0xc0, !PT ;  /* 0x0000000404047c12 */ /* 0x008fc8000f8ec0ff */
[----:B------:R-:W3:Y:S01]  /*179f0*/  POPC R7, R4 ;  /* 0x0000000400077309 */ /* 0x000ee20000000000 */
[----:B--2---:R-:W3:Y:S02]  /*17a00*/  SHFL.IDX PT, R0, R3, R0, 0x1f ;  /* 0x00001f0003007589 */ /* 0x004ee400000e0000 */
[----:B---3--:R-:W-:Y:S01]  /*17a10*/  IADD3 R16, R0, UR38, R7 ;  /* 0x0000002600107c10 */ /* 0x008fe2000fffe007 */
[----:B------:R-:W-:Y:S06]  /*17a20*/  BRA `(.L_x_2369) ;  /* 0x0000003400a87947 */ /* 0x000fec0003800000 */
.L_x_2368:
        /* <DEDUP_REMOVED lines=9> */
[----:B------:R-:W3:Y:S01]  /*17ac0*/  LDC.64 R2, c[0x4][R2] ;  /* 0x0100000002027b82 */ /* 0x000ee20000000a00 */
[----:B--2---:R-:W-:Y:S02]  /*17ad0*/  IMAD.U32 R5, RZ, RZ, UR7 ;  /* 0x00000007ff057e24 */ /* 0x004fe4000f8e00ff */
[----:B------:R-:W-:Y:S02]  /*17ae0*/  IMAD.U32 R6, RZ, RZ, UR8 ;  /* 0x00000008ff067e24 */ /* 0x000fe4000f8e00ff */
[----:B------:R-:W-:-:S02]  /*17af0*/  IMAD.U32 R7, RZ, RZ, UR9 ;  /* 0x00000009ff077e24 */ /* 0x000fc4000f8e00ff */
[----:B0-----:R-:W-:Y:S02]  /*17b00*/  IMAD.U32 R10, RZ, RZ, UR4 ;  /* 0x00000004ff0a7e24 */ /* 0x001fe4000f8e00ff */
[----:B------:R-:W-:Y:S02]  /*17b10*/  IMAD.U32 R11, RZ, RZ, UR5 ;  /* 0x00000005ff0b7e24 */ /* 0x000fe4000f8e00ff */
[----:B------:R-:W-:Y:S02]  /*17b20*/  IMAD.MOV.U32 R8, RZ, RZ, 0x70 ;  /* 0x00000070ff087424 */ /* 0x000fe400078e00ff */
[----:B------:R-:W-:Y:S02]  /*17b30*/  IMAD.MOV.U32 R12, RZ, RZ, 0x1 ;  /* 0x00000001ff0c7424 */ /* 0x000fe400078e00ff */
[----:B------:R-:W-:-:S07]  /*17b40*/  IMAD.MOV.U32 R13, RZ, RZ, RZ ;  /* 0x000000ffff0d7224 */ /* 0x000fce00078e00ff */
[----:B------:R-:W-:-:S07]  /*17b50*/  LEPC R20, `(.L_x_2371) ;  /* 0x000000001014794e */ /* 0x000fce0000000000 */
[----:B-1-3--:R-:W-:Y:S05]  /*17b60*/  CALL.ABS.NOINC R2 ;  /* 0x0000000002007343 */ /* 0x00afea0003c00000 */
.L_x_2371:
[----:B------:R-:W-:Y:S05]  /*17b70*/  BSYNC B6 ;  /* 0x0000000000067941 */ /* 0x000fea0003800000 */
.L_x_2370:
        /* <DEDUP_REMOVED lines=10> */
[----:B------:R-:W-:Y:S01]  /*17c20*/  IMAD.U32 R4, RZ, RZ, UR6 ;  /* 0x00000006ff047e24 */ /* 0x000fe2000f8e00ff */
[----:B--2---:R-:W-:Y:S01]  /*17c30*/  MOV R5, UR7 ;  /* 0x0000000700057c02 */ /* 0x004fe20008000f00 */
[----:B------:R-:W2:Y:S01]  /*17c40*/  LDC.64 R2, c[0x4][R2] ;  /* 0x0100000002027b82 */ /* 0x000ea20000000a00 */
[----:B------:R-:W-:Y:S02]  /*17c50*/  IMAD.U32 R6, RZ, RZ, UR8 ;  /* 0x00000008ff067e24 */ /* 0x000fe4000f8e00ff */
[----:B------:R-:W-:Y:S02]  /*17c60*/  IMAD.U32 R7, RZ, RZ, UR9 ;  /* 0x00000009ff077e24 */ /* 0x000fe4000f8e00ff */
[----:B0-----:R-:W-:-:S02]  /*17c70*/  IMAD.U32 R10, RZ, RZ, UR4 ;  /* 0x00000004ff0a7e24 */ /* 0x001fc4000f8e00ff */
[----:B------:R-:W-:Y:S02]  /*17c80*/  IMAD.U32 R11, RZ, RZ, UR5 ;  /* 0x00000005ff0b7e24 */ /* 0x000fe4000f8e00ff */
[----:B------:R-:W-:Y:S02]  /*17c90*/  IMAD.MOV.U32 R8, RZ, RZ, 0x70 ;  /* 0x00000070ff087424 */ /* 0x000fe400078e00ff */
[----:B------:R-:W-:Y:S02]  /*17ca0*/  IMAD.MOV.U32 R12, RZ, RZ, 0x1 ;  /* 0x00000001ff0c7424 */ /* 0x000fe400078e00ff */
[----:B------:R-:W-:-:S07]  /*17cb0*/  IMAD.MOV.U32 R13, RZ, RZ, RZ ;  /* 0x000000ffff0d7224 */ /* 0x000fce00078e00ff */
[----:B------:R-:W-:-:S07]  /*17cc0*/  LEPC R20, `(.L_x_2373) ;  /* 0x000000001014794e */ /* 0x000fce0000000000 */
[----:B-12---:R-:W-:Y:S05]  /*17cd0*/  CALL.ABS.NOINC R2 ;  /* 0x0000000002007343 */ /* 0x006fea0003c00000 */
.L_x_2373:
[----:B------:R-:W-:Y:S05]  /*17ce0*/  BSYNC B6 ;  /* 0x0000000000067941 */ /* 0x000fea0003800000 */
.L_x_2372:
        /* <DEDUP_REMOVED lines=20> */
.L_x_2375:
[----:B------:R-:W-:Y:S05]  /*17e30*/  BSYNC B6 ;  /* 0x0000000000067941 */ /* 0x000fea0003800000 */
.L_x_2374:
        /* <DEDUP_REMOVED lines=19> */
.L_x_2377:
[----:B------:R-:W-:Y:S05]  /*17f70*/  BSYNC B6 ;  /* 0x0000000000067941 */ /* 0x000fea0003800000 */
.L_x_2376:
[----:B------:R-:W3:Y:S01]  /*17f80*/  LDL.LU R2, [R1] ;  /* 0x0000000001027983 */ /* 0x000ee20000300800 */
[----:B------:R-:W-:Y:S01]  /*17f90*/  ULDC.64 UR4, c[0x0][0x9f8] ;  /* 0x00027e0000047ab9 */ /* 0x000fe20000000a00 */
[----:B------:R-:W4:Y:S02]  /*17fa0*/  LDC R6, c[0x0][0x430] ;  /* 0x00010c00ff067b82 */ /* 0x000f240000000800 */
[----:B------:R-:W2:Y:S04]  /*17fb0*/  LDL.LU R4, [R1+0xc] ;  /* 0x00000c0001047983 */ /* 0x000ea80000300800 */
[----:B------:R-:W4:Y:S04]  /*17fc0*/  LDL R0, [R1+0x28] ;  /* 0x0000280001007983 */ /* 0x000f280000100800 */
[----:B------:R-:W4:Y:S04]  /*17fd0*/  LDL R7, [R1+0x8] ;  /* 0x0000080001077983 */ /* 0x000f280000100800 */
[----:B------:R-:W4:Y:S01]  /*17fe0*/  LDL R21, [R1+0x24] ;  /* 0x0000240001157983 */ /* 0x000f220000100800 */
[----:B------:R-:W-:Y:S01]  /*17ff0*/  ISETP.NE.U32.AND P0, PT, RZ, UR4, PT ;  /* 0x00000004ff007c0c */ /* 0x000fe2000bf05070 */
[----:B------:R-:W0:Y:S03]  /*18000*/  S2R R20, SR_TID.X ;  /* 0x0000000000147919 */ /* 0x000e260000002100 */
[----:B------:R-:W-:-:S13]  /*18010*/  ISETP.NE.AND.EX P0, PT, RZ, UR5, PT, P0 ;  /* 0x00000005ff007c0c */ /* 0x000fda000bf05300 */
[----:B---3--:R-:W-:-:S04]  /*18020*/  @P0 IADD3 R2, P1, R2, UR4, RZ ;  /* 0x0000000402020c10 */ /* 0x008fc8000ff3e0ff */
[----:B--2---:R-:W-:-:S05]  /*18030*/  @P0 IADD3.X R3, R4, UR5, RZ, P1, !PT ;  /* 0x0000000504030c10 */ /* 0x004fca0008ffe4ff */
[----:B------:R2:W3:Y:S01]  /*18040*/  @P0 LDG.E R29, desc[UR42][R2.64] ;  /* 0x0000002a021d0981 */ /* 0x0004e2000c1e1900 */
[----:B----4-:R-:W-:Y:S02]  /*18050*/  ISETP.NE.AND P1, PT, R6, 0x1, PT ;  /* 0x000000010600780c */ /* 0x010fe40003f25270 */
[----:B0-----:R-:W-:Y:S01]  /*18060*/  LOP3.LUT R20, R20, 0x7f, RZ, 0xc0, !PT ;  /* 0x0000007f14147812 */ /* 0x001fe200078ec0ff */
[----:B------:R-:W0:Y:S01]  /*18070*/  S2R R4, SR_TID.X ;  /* 0x0000000000047919 */ /* 0x000e220000002100 */
[----:B------:R-:W-:Y:S02]  /*18080*/  LEA R0, R0, 0xffffff80, 0x7 ;  /* 0xffffff8000007811 */ /* 0x000fe400078e38ff */
[----:B------:R-:W-:-:S07]  /*18090*/  SHF.R.U32.HI R20, RZ, 0x1, R20 ;  /* 0x00000001ff147819 */ /* 0x000fce0000011614 */
[----:B------:R-:W4:Y:S01]  /*180a0*/  @P1 LDC R5, c[0x0][0x438] ;  /* 0x00010e00ff051b82 */ /* 0x000f220000000800 */
[----:B0-----:R-:W-:-:S07]  /*180b0*/  IMAD.SHL.U32 R8, R4, 0x40, RZ ;  /* 0x0000004004087824 */ /* 0x001fce00078e00ff */
[----:B------:R-:W0:Y:S01]  /*180c0*/  @P1 LDC R4, c[0x0][0x434] ;  /* 0x00010d00ff041b82 */ /* 0x000e220000000800 */
[----:B------:R-:W-:-:S04]  /*180d0*/  LOP3.LUT R8, R8, 0x40, RZ, 0xc0, !PT ;  /* 0x0000004008087812 */ /* 0x000fc800078ec0ff */
[----:B--2---:R-:W-:-:S04]  /*180e0*/  LOP3.LUT R3, R0, R20, R8, 0xfe, !PT ;  /* 0x0000001400037212 */ /* 0x004fc800078efe08 */
[C---:B------:R-:W-:Y:S01]  /*180f0*/  ISETP.GE.AND P0, PT, R3.reuse, R21, PT ;  /* 0x000000150300720c */ /* 0x040fe20003f06270 */
[----:B------:R-:W-:-:S04]  /*18100*/  IMAD.IADD R2, R3, 0x1, R7 ;  /* 0x0000000103027824 */ /* 0x000fc800078e0207 */
[----:B------:R-:W-:Y:S02]  /*18110*/  IMAD.MOV.U32 R8, RZ, RZ, R2 ;  /* 0x000000ffff087224 */ /* 0x000fe400078e0002 */
[----:B0-----:R-:W-:Y:S02]  /*18120*/  @P1 IMAD.HI.U32 R3, R2, R4, RZ ;  /* 0x0000000402031227 */ /* 0x001fe400078e00ff */
[----:B------:R-:W0:Y:S03]  /*18130*/  LDC R4, c[0x0][0x2f4] ;  /* 0x0000bd00ff047b82 */ /* 0x000e260000000800 */
[----:B----4-:R-:W-:-:S04]  /*18140*/  @P1 SHF.R.U32.HI R8, RZ, R5, R3 ;  /* 0x00000005ff081219 */ /* 0x010fc80000011603 */
[--C-:B-1----:R-:W-:Y:S01]  /*18150*/  @!P0 SHF.R.S32.HI R9, RZ, 0x1f, R8.reuse ;  /* 0x0000001fff098819 */ /* 0x102fe20000011408 */
[----:B------:R-:W-:-:S04]  /*18160*/  IMAD.MOV R5, RZ, RZ, -R8 ;  /* 0x000000ffff057224 */ /* 0x000fc800078e0a08 */
[----:B------:R-:W-:Y:S02]  /*18170*/  IMAD R5, R6, R5, R2 ;  /* 0x0000000506057224 */ /* 0x000fe400078e0202 */
[----:B------:R-:W1:Y:S08]  /*18180*/  @!P0 LDC.64 R2, c[0x0][0x428] ;  /* 0x00010a00ff028b82 */ /* 0x000e700000000a00 */
[----:B------:R-:W2:Y:S01]  /*18190*/  @!P0 LDC.64 R6, c[0x0][0x418] ;  /* 0x00010600ff068b82 */ /* 0x000ea20000000a00 */
[----:B------:R-:W-:Y:S01]  /*181a0*/  LOP3.LUT R23, R23, 0xfffffffb, RZ, 0xc0, !PT ;  /* 0xfffffffb17177812 */ /* 0x000fe200078ec0ff */
[----:B------:R-:W-:Y:S01]  /*181b0*/  UMOV UR4, 0xffffffff ;  /* 0xffffffff00047882 */ /* 0x000fe20000000000 */
[----:B---3--:R-:W-:Y:S01]  /*181c0*/  SHF.R.S32.HI R10, RZ, 0x1f, R29 ;  /* 0x0000001fff0a7819 */ /* 0x008fe2000001141d */
[----:B-1----:R-:W-:-:S04]  /*181d0*/  @!P0 IMAD.WIDE.U32 R8, R29, R2, R8 ;  /* 0x000000021d088225 */ /* 0x002fc800078e0008 */
[----:B------:R1:W-:Y:S01]  /*181e0*/  STL [R1+0xc], R10 ;  /* 0x00000c0a01007387 */ /* 0x0003e20000100800 */
[----:B------:R-:W-:Y:S01]  /*181f0*/  @!P0 IMAD R2, R10, R2, RZ ;  /* 0x000000020a028224 */ /* 0x000fe200078e02ff */
[----:B--2---:R-:W-:-:S03]  /*18200*/  @!P0 LEA R6, P1, R8, R6, 0x2 ;  /* 0x0000000608068211 */ /* 0x004fc600078210ff */
[----:B------:R-:W-:-:S04]  /*18210*/  @!P0 IMAD R2, R29, R3, R2 ;  /* 0x000000031d028224 */ /* 0x000fc800078e0202 */
[----:B------:R-:W-:Y:S01]  /*18220*/  @!P0 IMAD.IADD R2, R9, 0x1, R2 ;  /* 0x0000000109028824 */ /* 0x000fe200078e0202 */
[----:B-1----:R-:W1:Y:S01]  /*18230*/  S2R R10, SR_TID.X ;  /* 0x00000000000a7919 */ /* 0x002e620000002100 */
[----:B------:R-:W-:-:S03]  /*18240*/  IMAD.U32 R3, RZ, RZ, UR39 ;  /* 0x00000027ff037e24 */ /* 0x000fc6000f8e00ff */
[----:B------:R-:W-:Y:S01]  /*18250*/  @!P0 LEA.HI.X R7, R8, R7, R2, 0x2, P1 ;  /* 0x0000000708078211 */ /* 0x000fe200008f1402 */
[----:B------:R-:W-:Y:S01]  /*18260*/  IMAD.MOV.U32 R2, RZ, RZ, RZ ;  /* 0x000000ffff027224 */ /* 0x000fe200078e00ff */
[----:B------:R-:W-:-:S05]  /*18270*/  ISETP.NE.AND P2, PT, R3, 0x3, PT ;  /* 0x000000030300780c */ /* 0x000fca0003f45270 */
[----:B------:R2:W5:Y:S01]  /*18280*/  @!P0 LDG.E R2, desc[UR42][R6.64] ;  /* 0x0000002a06028981 */ /* 0x000562000c1e1900 */
[----:B-1----:R-:W-:-:S05]  /*18290*/  IMAD.SHL.U32 R12, R10, 0x10, RZ ;  /* 0x000000100a0c7824 */ /* 0x002fca00078e00ff */
[----:B------:R-:W-:-:S04]  /*182a0*/  LOP3.LUT R12, R12, 0x10, RZ, 0xc0, !PT ;  /* 0x000000100c0c7812 */ /* 0x000fc800078ec0ff */
[C---:B0-----:R-:W-:Y:S02]  /*182b0*/  ISETP.GE.AND P3, PT, R12.reuse, R4, PT ;  /* 0x000000040c00720c */ /* 0x041fe40003f66270 */
[----:B------:R-:W-:-:S04]  /*182c0*/  LOP3.LUT R11, R12, 0x20, RZ, 0xfc, !PT ;  /* 0x000000200c0b7812 */ /* 0x000fc800078efcff */
[----:B------:R-:W-:-:S07]  /*182d0*/  ISETP.GE.AND P1, PT, R11, R4, PT ;  /* 0x000000040b00720c */ /* 0x000fce0003f26270 */
[----:B------:R-:W-:-:S04]  /*182e0*/  @P3 LOP3.LUT R23, R23, 0x4, RZ, 0xfc, !PT ;  /* 0x0000000417173812 */ /* 0x000fc800078efcff */
[----:B------:R-:W-:Y:S02]  /*182f0*/  LOP3.LUT R23, R23, 0xfffffff7, RZ, 0xc0, !PT ;  /* 0xfffffff717177812 */ /* 0x000fe400078ec0ff */
[----:B------:R-:W-:Y:S02]  /*18300*/  LOP3.LUT R10, R12, 0x40, RZ, 0xfc, !PT ;  /* 0x000000400c0a7812 */ /* 0x000fe400078efcff */
[----:B------:R-:W-:Y:S02]  /*18310*/  LOP3.LUT R23, R23, 0xfffffffd, RZ, 0xc0, !PT ;  /* 0xfffffffd17177812 */ /* 0x000fe400078ec0ff */
[----:B------:R-:W-:Y:S02]  /*18320*/  ISETP.GE.AND P0, PT, R10, R4, PT ;  /* 0x000000040a00720c */ /* 0x000fe40003f06270 */
[----:B------:R-:W-:-:S04]  /*18330*/  @P1 LOP3.LUT R23, R23, 0x2, RZ, 0xfc, !PT ;  /* 0x0000000217171812 */ /* 0x000fc800078efcff */
[----:B------:R-:W-:-:S04]  /*18340*/  @P2 LOP3.LUT R23, R23, 0x8, RZ, 0xfc, !PT ;  /* 0x0000000817172812 */ /* 0x000fc800078efcff */
[----:B------:R-:W-:-:S04]  /*18350*/  LOP3.LUT R23, R23, 0xfffffffe, RZ, 0xc0, !PT ;  /* 0xfffffffe17177812 */ /* 0x000fc800078ec0ff */
[----:B------:R-:W-:Y:S01]  /*18360*/  @P0 LOP3.LUT R23, R23, 0x1, RZ, 0xfc, !PT ;  /* 0x0000000117170812 */ /* 0x000fe200078efcff */
[----:B--2---:R-:W-:Y:S06]  /*18370*/  BRA.DIV UR4, `(.L_x_2378) ;  /* 0x0000004a04c87947 */ /* 0x004fec000b800000 */
.L_x_2500:
[----:B------:R-:W-:-:S05]  /*18380*/  SHF.R.S32.HI R3, RZ, 0x1f, R18 ;  /* 0x0000001fff037819 */ /* 0x000fca0000011412 */
[----:B------:R0:W-:Y:S01]  /*18390*/  STL [R1], R3 ;  /* 0x0000000301007387 */ /* 0x0001e20000100800 */
[----:B------:R-:W-:Y:S05]  /*183a0*/  @!P2 BRA `(.L_x_2379) ;  /* 0x000000000004a947 */ /* 0x000fea0003800000 */
[----:B------:R-:W-:Y:S01]  /*183b0*/  BPT.TRAP 0x1 ;  /* 0x000000040000795c */ /* 0x000fe20000300000 */
.L_x_2379:
        /* <DEDUP_REMOVED lines=8> */
.L_x_2501:
[----:B------:R-:W-:Y:S05]  /*18440*/  BSYNC B0 ;  /* 0x0000000000007941 */ /* 0x000fea0003800000 */
.L_x_2380:
[----:B------:R-:W2:Y:S01]  /*18450*/  LDL R8, [R1] ;  /* 0x0000000001087983 */ /* 0x000ea20000100800 */
[----:B------:R-:W-:-:S03]  /*18460*/  ULDC.64 UR4, c[0x0][0x328] ;  /* 0x0000ca0000047ab9 */ /* 0x000fc60000000a00 */
[----:B------:R-:W3:Y:S01]  /*18470*/  LDL R10, [R1+0x14] ;  /* 0x00001400010a7983 */ /* 0x000ee20000100800 */
[----:B0-----:R-:W-:Y:S01]  /*18480*/  IMAD R0, R20, UR4, RZ ;  /* 0x0000000414007c24 */ /* 0x001fe2000f8e02ff */
[----:B-----5:R-:W-:Y:S01]  /*18490*/  SHF.R.S32.HI R21, RZ, 0x1f, R2 ;  /* 0x0000001fff157819 */ /* 0x020fe20000011402 */
[----:B------:R-:W-:Y:S01]  /*184a0*/  IMAD.WIDE.U32 R6, R5, UR4, RZ ;  /* 0x0000000405067c25 */ /* 0x000fe2000f8e00ff */
[----:B------:R-:W-:-:S03]  /*184b0*/  ISETP.GE.AND P1, PT, R3, 0x1, PT ;  /* 0x000000010300780c */ /* 0x000fc60003f26270 */
        /* <DEDUP_REMOVED lines=25> */
[CC--:B-1----:R-:W-:Y:S02]  /*18650*/  ISETP.GE.AND P4, PT, R11.reuse, R12.reuse, PT ;  /* 0x0000000c0b00720c */ /* 0x0c2fe40003f86270 */
[----:B------:R-:W-:Y:S01]  /*18660*/  LOP3.LUT R13, R11, 0x20, RZ, 0xfc, !PT ;  /* 0x000000200b0d7812 */ /* 0x000fe200078efcff */
[----:B---3--:R-:W-:Y:S01]  /*18670*/  IMAD.X R7, RZ, RZ, R0, P0 ;  /* 0x000000ffff077224 */ /* 0x008fe200000e0600 */
[----:B------:R-:W-:Y:S01]  /*18680*/  ISETP.LT.OR P0, PT, R3, 0x1, P4 ;  /* 0x000000010300780c */ /* 0x000fe20002701670 */
[----:B------:R-:W-:Y:S01]  /*18690*/  IMAD.IADD R0, R22, 0x1, R10 ;  /* 0x0000000116007824 */ /* 0x000fe200078e020a */
[----:B------:R-:W-:Y:S02]  /*186a0*/  ISETP.GE.AND P2, PT, R13, R12, PT ;  /* 0x0000000c0d00720c */ /* 0x000fe40003f46270 */
[----:B------:R-:W-:-:S09]  /*186b0*/  LOP3.LUT R11, R11, 0x40, RZ, 0xfc, !PT ;  /* 0x000000400b0b7812 */ /* 0x000fd200078efcff */
        /* <DEDUP_REMOVED lines=8> */
.L_x_2507:
[----:B------:R-:W2:Y:S01]  /*18740*/  S2R R7, SR_TID.X ;  /* 0x0000000000077919 */ /* 0x000ea20000002100 */
[C---:B------:R-:W-:Y:S02]  /*18750*/  ISETP.LT.OR P4, PT, R3.reuse, 0x41, P4 ;  /* 0x000000410300780c */ /* 0x040fe40002781670 */
[C---:B------:R-:W-:Y:S02]  /*18760*/  ISETP.LT.OR P2, PT, R3.reuse, 0x41, P2 ;  /* 0x000000410300780c */ /* 0x040fe40001741670 */
[----:B------:R-:W-:Y:S02]  /*18770*/  ISETP.LT.OR P0, PT, R3, 0x41, P0 ;  /* 0x000000410300780c */ /* 0x000fe40000701670 */
[----:B--2---:R-:W-:-:S04]  /*18780*/  SHF.L.U32 R7, R7, 0x4, RZ ;  /* 0x0000000407077819 */ /* 0x004fc800000006ff */
        /* <DEDUP_REMOVED lines=11> */
.L_x_2383:
        /* <DEDUP_REMOVED lines=11> */
.L_x_2384:
[----:B------:R2:W-:Y:S01]  /*188f0*/  SYNCS.ARRIVE.TRANS64.A1T0 RZ, [R4+URZ+0x19c70], RZ ;  /* 0x019c70ff04ff79a7 */ /* 0x0005e2000810003f */
[----:B------:R-:W-:Y:S05]  /*18900*/  @!P4 BRA `(.L_x_2385) ;  /* 0x000000000004c947 */ /* 0x000fea0003800000 */
[----:B------:R-:W-:Y:S01]  /*18910*/  BPT.TRAP 0x1 ;  /* 0x000000040000795c */ /* 0x000fe20000300000 */
.L_x_2385:
[----:B------:R-:W3:Y:S01]  /*18920*/  LDL R3, [R1+0x34] ;  /* 0x0000340001037983 */ /* 0x000ee20000100800 */
[----:B------:R-:W-:Y:S01]  /*18930*/  BSSY B0, `(.L_x_2386) ;  /* 0x0000003000007945 */ /* 0x000fe20003800000 */
[----:B---3--:R-:W3:Y:S03]  /*18940*/  SYNCS.PHASECHK.TRANS64.TRYWAIT P0, [R4+URZ+0x19c40], R3 ;  /* 0x019c4003040075a7 */ /* 0x008ee6000800017f */
[----:B---3--:R-:W-:Y:S05]  /*18950*/  @!P0 BRA `(.L_x_2387) ;  /* 0x0000004800808947 */ /* 0x008fea0003800000 */
.L_x_2508:
[----:B------:R-:W-:Y:S05]  /*18960*/  BSYNC B0 ;  /* 0x0000000000007941 */ /* 0x000fea0003800000 */
.L_x_2386:
        /* <DEDUP_REMOVED lines=14> */
[----:B------:R-:W-:-:S04]  /*18a50*/  IMAD.MOV.U32 R2, RZ, RZ, R6 ;  /* 0x000000ffff027224 */ /* 0x000fc800078e0006 */
        /* <DEDUP_REMOVED lines=29> */
.L_x_2514:
        /* <DEDUP_REMOVED lines=10> */
.L_x_2389:
        /* <DEDUP_REMOVED lines=11> */
.L_x_2390:
[----:B------:R0:W5:Y:S01]  /*18d80*/  LDL.LU R5, [R1+0x30] ;  /* 0x0000300001057983 */ /* 0x0001620000300800 */
[----:B------:R0:W-:Y:S03]  /*18d90*/  SYNCS.ARRIVE.TRANS64.A1T0 RZ, [R4+URZ+0x19c30], RZ ;  /* 0x019c30ff04ff79a7 */ /* 0x0001e6000810003f */
[----:B------:R0:W5:Y:S02]  /*18da0*/  LDL.LU R3, [R1+0x3c] ;  /* 0x00003c0001037983 */ /* 0x0001640000300800 */
[----:B------:R-:W-:Y:S05]  /*18db0*/  WARPSYNC.ALL ;  /* 0x0000000000007948 */ /* 0x000fea0003800000 */
[----:B------:R-:W-:Y:S01]  /*18dc0*/  ULDC.64 UR4, c[0x0][0x298] ;  /* 0x0000a60000047ab9 */ /* 0x000fe20000000a00 */
[----:B------:R-:W-:Y:S01]  /*18dd0*/  ULDC.64 UR6, c[0x0][0xa00] ;  /* 0x0002800000067ab9 */ /* 0x000fe20000000a00 */
[----:B------:R-:W-:Y:S01]  /*18de0*/  VIADD R0, R22, 0xf000 ;  /* 0x0000f00016007836 */ /* 0x000fe20000000000 */
[----:B------:R-:W-:Y:S01]  /*18df0*/  BAR.SYNC.DEFER_BLOCKING 0x8, 0x200 ;  /* 0x0208000000007b1d */ /* 0x000fe20000010000 */
[----:B------:R-:W-:-:S03]  /*18e00*/  ISETP.NE.U32.AND P0, PT, RZ, UR6, PT ;  /* 0x00000006ff007c0c */ /* 0x000fc6000bf05070 */
[----:B------:R-:W-:Y:S02]  /*18e10*/  LOP3.LUT P1, RZ, R0, 0x9f, RZ, 0xc0, !PT ;  /* 0x0000009f00ff7812 */ /* 0x000fe4000782c0ff */
[----:B------:R-:W-:Y:S01]  /*18e20*/  ISETP.NE.AND.EX P0, PT, RZ, UR7, PT, P0 ;  /* 0x00000007ff007c0c */ /* 0x000fe2000bf05300 */
[----:B------:R-:W-:Y:S03]  /*18e30*/  BSSY B6, `(.L_x_2391) ;  /* 0x000001c000067945 */ /* 0x000fe60003800000 */
        /* <DEDUP_REMOVED lines=27> */
.L_x_2392:
[----:B------:R-:W-:Y:S05]  /*18ff0*/  BSYNC B6 ;  /* 0x0000000000067941 */ /* 0x000fea0003800000 */
.L_x_2391:
        /* <DEDUP_REMOVED lines=107> */
.L_x_2521:
        /* <DEDUP_REMOVED lines=12> */
.L_x_2395:
[----:B------:R-:W-:Y:S05]  /*19770*/  BSYNC B0 ;  /* 0x0000000000007941 */ /* 0x000fea0003800000 */
.L_x_2394:
[----:B------:R-:W-:Y:S01]  /*19780*/  NOP ;  /* 0x0000000000007918 */ /* 0x000fe20000000000 */
[----:B------:R-:W-:-:S13]  /*19790*/  PLOP3.LUT P0, PT, PT, PT, PT, 0x80, 0x0 ;  /* 0x000000000000781c */ /* 0x000fda0003f0f070 */
.L_x_2396:
[----:B------:R-:W-:Y:S02]  /*197a0*/  PLOP3.LUT P1, PT, P1, P0, PT, 0xa2, 0x0 ;  /* 0x000000000000781c */ /* 0x000fe40000f21472 */
[----:B------:R-:W-:-:S08]  /*197b0*/  @P0 R2UR P1, UR4, R22 ;  /* 0x00000000160402ca */ /* 0x000fd00000020000 */
[----:B------:R-:W-:-:S05]  /*197c0*/  @P0 PLOP3.LUT P0, PT, P1, PT, PT, 0x80, 0x0 ;  /* 0x000000000000081c */ /* 0x000fca0000f0f070 */
[----:B------:R-:W-:Y:S01]  /*197d0*/  @!P1 SYNCS.ARRIVE.TRANS64.RED.A0T1 RZ, [UR4+0x19c00], RZ ;  /* 0x019c00ffffff99a7 */ /* 0x000fe20008200404 */
[----:B------:R-:W-:Y:S07]  /*197e0*/  @!P1 ARRIVES.LDGSTSBAR.64.TRANSCNT [UR4+0x19c00] ;  /* 0x019c0000ff0099b0 */ /* 0x000fee0008000a84 */
[----:B------:R-:W-:Y:S05]  /*197f0*/  @P0 BRA.U.ANY `(.L_x_2396) ;  /* 0xfffffffd00e80947 */ /* 0x000fea000393ffff */
[----:B--23--:R-:W2:Y:S02]  /*19800*/  LDL.LU R2, [R1+0x44] ;  /* 0x0000440001027983 */ /* 0x00cea40000300800 */
[----:B--2---:R-:W-:-:S04]  /*19810*/  IADD3 R2, R2, 0x1, RZ ;  /* 0x0000000102027810 */ /* 0x004fc80007ffe0ff */
[----:B------:R-:W-:Y:S01]  /*19820*/  LEA.HI R0, R2, R2, RZ, 0x1 ;  /* 0x0000000202007211 */ /* 0x000fe200078f08ff */
[----:B------:R2:W-:Y:S03]  /*19830*/  STL [R1+0x44], R2 ;  /* 0x0000440201007387 */ /* 0x0005e60000100800 */
        /* <DEDUP_REMOVED lines=8> */
.L_x_2522:
[----:B------:R-:W-:Y:S05]  /*198c0*/  BSYNC B0 ;  /* 0x0000000000007941 */ /* 0x000fea0003800000 */
.L_x_2397:
[----:B------:R-:W3:Y:S02]  /*198d0*/  LDL R2, [R1+0x28] ;  /* 0x0000280001027983 */ /* 0x000ee40000100800 */
[----:B---3--:R-:W-:-:S13]  /*198e0*/  ISETP.GE.AND P0, PT, R2, 0x2, PT ;  /* 0x000000020200780c */ /* 0x008fda0003f06270 */
[----:B------:R-:W-:Y:S05]  /*198f0*/  @!P0 BRA `(.L_x_2399) ;  /* 0x0000001000508947 */ /* 0x000fea0003800000 */
[----:B------:R-:W-:Y:S02]  /*19900*/  VIADD R20, R2, 0xfffffffe ;  /* 0xfffffffe02147836 */ /* 0x000fe40000000000 */
[----:B------:R-:W-:Y:S02]  /*19910*/  IMAD.MOV.U32 R4, RZ, RZ, R24 ;  /* 0x000000ffff047224 */ /* 0x000fe400078e0018 */
[----:B------:R-:W-:-:S07]  /*19920*/  IMAD.MOV.U32 R6, RZ, RZ, R27 ;  /* 0x000000ffff067224 */ /* 0x000fce00078e001b */
.L_x_2419:
[----:B0--3--:R-:W3:Y:S01]  /*19930*/  LDL R9, [R1+0x8] ;  /* 0x0000080001097983 */ /* 0x009ee20000100800 */
[----:B0-----:R-:W0:Y:S03]  /*19940*/  LDC R7, c[0x0][0x430] ;  /* 0x00010c00ff077b82 */ /* 0x001e260000000800 */
        /* <DEDUP_REMOVED lines=40> */
.L_x_2400:
[----:B------:R-:W-:Y:S01]  /*19bd0*/  IMAD R0, R24, 0x8, R22 ;  /* 0x0000000818007824 */ /* 0x000fe200078e0216 */
[----:B------:R-:W-:Y:S01]  /*19be0*/  SHF.L.U32 R10, R27, 0x1f, RZ ;  /* 0x0000001f1b0a7819 */ /* 0x000fe200000006ff */
[----:B------:R-:W-:Y:S01]  /*19bf0*/  BSSY B0, `(.L_x_2401) ;  /* 0x0000004000007945 */ /* 0x000fe20003800000 */
[----:B------:R-:W-:Y:S02]  /*19c00*/  SHF.R.S32.HI R9, RZ, 0x1f, R7 ;  /* 0x0000001fff097819 */ /* 0x000fe40000011407 */
[----:B------:R-:W0:Y:S02]  /*19c10*/  SYNCS.PHASECHK.TRANS64.TRYWAIT P0, [R0+URZ+0x19c80], R10 ;  /* 0x019c800a000075a7 */ /* 0x000e24000800017f */
[----:B0-----:R-:W-:Y:S05]  /*19c20*/  @!P0 BRA `(.L_x_2402) ;  /* 0x0000003c008c8947 */ /* 0x001fea0003800000 */
.L_x_2523:
[----:B------:R-:W-:Y:S05]  /*19c30*/  BSYNC B0 ;  /* 0x0000000000007941 */ /* 0x000fea0003800000 */
.L_x_2401:
        /* <DEDUP_REMOVED lines=46> */
.L_x_2529:
        /* <DEDUP_REMOVED lines=13> */
.L_x_2404:
        /* <DEDUP_REMOVED lines=11> */
.L_x_2405:
[----:B------:R2:W-:Y:S01]  /*1a0a0*/  SYNCS.ARRIVE.TRANS64.A1T0 RZ, [R0+URZ+0x19c70], RZ ;  /* 0x019c70ff00ff79a7 */ /* 0x0005e2000810003f */
[----:B------:R-:W-:Y:S05]  /*1a0b0*/  @!P3 BRA `(.L_x_2406) ;  /* 0x000000000004b947 */ /* 0x000fea0003800000 */
[----:B------:R-:W-:Y:S01]  /*1a0c0*/  BPT.TRAP 0x1 ;  /* 0x000000040000795c */ /* 0x000fe20000300000 */
.L_x_2406:
[----:B------:R-:W3:Y:S01]  /*1a0d0*/  SYNCS.PHASECHK.TRANS64.TRYWAIT P0, [R0+URZ+0x19c40], R10 ;  /* 0x019c400a000075a7 */ /* 0x000ee2000800017f */
[----:B------:R-:W-:Y:S04]  /*1a0e0*/  BSSY B0, `(.L_x_2407) ;  /* 0x0000002000007945 */ /* 0x000fe80003800000 */
[----:B---3--:R-:W-:Y:S05]  /*1a0f0*/  @!P0 BRA `(.L_x_2408) ;  /* 0x0000003c00188947 */ /* 0x008fea0003800000 */
.L_x_2530:
[----:B------:R-:W-:Y:S05]  /*1a100*/  BSYNC B0 ;  /* 0x0000000000007941 */ /* 0x000fea0003800000 */
.L_x_2407:
        /* <DEDUP_REMOVED lines=40> */
.L_x_2536:
        /* <DEDUP_REMOVED lines=10> */
.L_x_2410:
        /* <DEDUP_REMOVED lines=11> */
.L_x_2411:
[----:B------:R2:W-:Y:S02]  /*1a4e0*/  SYNCS.ARRIVE.TRANS64.A1T0 RZ, [R0+URZ+0x19c30], RZ ;  /* 0x019c30ff00ff79a7 */ /* 0x0005e4000810003f */
[----:B--23--:R-:W-:-:S05]  /*1a4f0*/  IMAD.U32 R0, RZ, RZ, UR36 ;  /* 0x00000024ff007e24 */ /* 0x00cfca000f8e00ff */
[----:B------:R-:W-:-:S13]  /*1a500*/  ISETP.NE.AND P0, PT, R0, 0x3, PT ;  /* 0x000000030000780c */ /* 0x000fda0003f05270 */
[----:B------:R-:W-:Y:S05]  /*1a510*/  @!P0 BRA `(.L_x_2412) ;  /* 0x0000000000048947 */ /* 0x000fea0003800000 */
[----:B------:R-:W-:Y:S01]  /*1a520*/  BPT.TRAP 0x1 ;  /* 0x000000040000795c */ /* 0x000fe20000300000 */
.L_x_2412:
[----:B------:R-:W-:Y:S01]  /*1a530*/  LOP3.LUT R0, R6, 0x1, RZ, 0x3c, !PT ;  /* 0x0000000106007812 */ /* 0x000fe200078e3cff */
[----:B------:R-:W-:Y:S01]  /*1a540*/  IMAD R2, R4, 0x8, R22 ;  /* 0x0000000804027824 */ /* 0x000fe200078e0216 */
[----:B------:R-:W-:Y:S02]  /*1a550*/  BSSY B0, `(.L_x_2413) ;  /* 0x0000004000007945 */ /* 0x000fe40003800000 */
[----:B------:R-:W-:-:S04]  /*1a560*/  SHF.L.U32 R0, R0, 0x1f, RZ ;  /* 0x0000001f00007819 */ /* 0x000fc800000006ff */
[----:B------:R-:W0:Y:S02]  /*1a570*/  SYNCS.PHASECHK.TRANS64.TRYWAIT P2, [R2+URZ+0x19c70], R0 ;  /* 0x019c7000020075a7 */ /* 0x000e24000804017f */
[----:B0-----:R-:W-:Y:S05]  /*1a580*/  @!P2 BRA `(.L_x_2414) ;  /* 0x0000003800a0a947 */ /* 0x001fea0003800000 */
.L_x_2537:
[----:B------:R-:W-:Y:S05]  /*1a590*/  BSYNC B0 ;  /* 0x0000000000007941 */ /* 0x000fea0003800000 */
.L_x_2413:
[----:B------:R-:W-:-:S05]  /*1a5a0*/  IMAD.U32 R3, RZ, RZ, UR39 ;  /* 0x00000027ff037e24 */ /* 0x000fca000f8e00ff */
[----:B------:R-:W-:-:S13]  /*1a5b0*/  ISETP.NE.AND P2, PT, R3, 0x3, PT ;  /* 0x000000030300780c */ /* 0x000fda0003f45270 */
[----:B------:R-:W-:Y:S05]  /*1a5c0*/  @!P2 BRA `(.L_x_2415) ;  /* 0x000000000004a947 */ /* 0x000fea0003800000 */
[----:B------:R-:W-:Y:S01]  /*1a5d0*/  BPT.TRAP 0x1 ;  /* 0x000000040000795c */ /* 0x000fe20000300000 */
.L_x_2415:
[----:B0-----:R-:W-:Y:S01]  /*1a5e0*/  SHF.L.U32 R0, R6, 0x1f, RZ ;  /* 0x0000001f06007819 */ /* 0x001fe200000006ff */
[----:B------:R-:W-:-:S03]  /*1a5f0*/  IMAD R3, R4, 0x3000, RZ ;  /* 0x0000300004037824 */ /* 0x000fc600078e02ff */
[----:B------:R-:W0:Y:S02]  /*1a600*/  SYNCS.PHASECHK.TRANS64.TRYWAIT P2, [R2+URZ+0x19c60], R0 ;  /* 0x019c6000020075a7 */ /* 0x000e24000804017f */
[----:B0-----:R-:W-:Y:S05]  /*1a610*/  @!P2 BRA `(.L_x_2416) ;  /* 0x000000380090a947 */ /* 0x001fea0003800000 */
.L_x_2538:
        /* <DEDUP_REMOVED lines=55> */
.L_x_2417:
[----:B-1----:R1:W-:Y:S01]  /*1a990*/  SYNCS.ARRIVE.TRANS64.A1T0 RZ, [R2+URZ+0x19c50], RZ ;  /* 0x019c50ff02ff79a7 */ /* 0x0023e2000810003f */
[----:B------:R-:W-:Y:S06]  /*1a9a0*/  BAR.SYNC.DEFER_BLOCKING 0x2, 0x80 ;  /* 0x0082000000007b1d */ /* 0x000fec0000010000 */
[----:B------:R-:W-:Y:S05]  /*1a9b0*/  @!P0 BRA `(.L_x_2418) ;  /* 0x0000000000048947 */ /* 0x000fea0003800000 */
[----:B------:R-:W-:Y:S01]  /*1a9c0*/  BPT.TRAP 0x1 ;  /* 0x000000040000795c */ /* 0x000fe20000300000 */
.L_x_2418:
[----:B------:R-:W2:Y:S01]  /*1a9d0*/  LDL R0, [R1+0x10] ;  /* 0x0000100001007983 */ /* 0x000ea20000100800 */
[----:B-1----:R-:W-:Y:S02]  /*1a9e0*/  VIADD R2, R2, 0x19c80 ;  /* 0x00019c8002027836 */ /* 0x002fe40000000000 */
[----:B------:R-:W-:Y:S02]  /*1a9f0*/  IMAD.MOV.U32 R4, RZ, RZ, R24 ;  /* 0x000000ffff047224 */ /* 0x000fe400078e0018 */
[----:B------:R-:W-:Y:S01]  /*1aa00*/  IMAD.MOV.U32 R6, RZ, RZ, R27 ;  /* 0x000000ffff067224 */ /* 0x000fe200078e001b */
[----:B--2---:R-:W-:-:S04]  /*1aa10*/  PRMT R2, R0, 0x654, R2 ;  /* 0x0000065400027816 */ /* 0x004fc80000000002 */
[----:B------:R3:W-:Y:S01]  /*1aa20*/  SYNCS.ARRIVE.TRANS64.RED.A1T0 RZ, [R2+URZ], RZ ;  /* 0x000000ff02ff79a7 */ /* 0x0007e2000810043f */
[----:B------:R-:W-:Y:S05]  /*1aa30*/  @P1 BRA `(.L_x_2419) ;  /* 0xffffffec00bc1947 */ /* 0x000fea000383ffff */
.L_x_2399:
[----:B--2---:R-:W3:Y:S01]  /*1aa40*/  S2R R0, SR_TID.X ;  /* 0x0000000000007919 */ /* 0x004ee20000002100 */
[----:B------:R-:W-:Y:S01]  /*1aa50*/  BSSY B0, `(.L_x_2420) ;  /* 0x0000012000007945 */ /* 0x000fe20003800000 */
[----:B---3--:R-:W-:Y:S02]  /*1aa60*/  LOP3.LUT R2, R0, 0x7f, RZ, 0xc0, !PT ;  /* 0x0000007f00027812 */ /* 0x008fe400078ec0ff */
[----:B------:R-:W-:Y:S02]  /*1aa70*/  MOV R0, UR36 ;  /* 0x0000002400007c02 */ /* 0x000fe40008000f00 */
        /* <DEDUP_REMOVED lines=15> */
.L_x_2421:
[----:B------:R-:W-:Y:S05]  /*1ab70*/  BSYNC B0 ;  /* 0x0000000000007941 */ /* 0x000fea0003800000 */
.L_x_2420:
[----:B------:R-:W-:Y:S05]  /*1ab80*/  @!P0 BRA `(.L_x_2422) ;  /* 0x0000000000048947 */ /* 0x000fea0003800000 */
[----:B------:R-:W-:Y:S01]  /*1ab90*/  BPT.TRAP 0x1 ;  /* 0x000000040000795c */ /* 0x000fe20000300000 */
.L_x_2422:
[----:B------:R-:W-:Y:S01]  /*1aba0*/  LOP3.LUT R0, R27, 0x1, RZ, 0x3c, !PT ;  /* 0x000000011b007812 */ /* 0x000fe200078e3cff */
[----:B01----:R-:W-:Y:S01]  /*1abb0*/  IMAD R3, R24, 0x8, R22 ;  /* 0x0000000818037824 */ /* 0x003fe200078e0216 */
[----:B------:R-:W-:Y:S02]  /*1abc0*/  BSSY B0, `(.L_x_2423) ;  /* 0x0000004000007945 */ /* 0x000fe40003800000 */
[----:B------:R-:W-:-:S04]  /*1abd0*/  SHF.L.U32 R0, R0, 0x1f, RZ ;  /* 0x0000001f00007819 */ /* 0x000fc800000006ff */
[----:B------:R-:W0:Y:S02]  /*1abe0*/  SYNCS.PHASECHK.TRANS64.TRYWAIT P1, [R3+URZ+0x19c70], R0 ;  /* 0x019c7000030075a7 */ /* 0x000e24000802017f */
[----:B0-----:R-:W-:Y:S05]  /*1abf0*/  @!P1 BRA `(.L_x_2424) ;  /* 0x00000034002c9947 */ /* 0x001fea0003800000 */
.L_x_2539:
[----:B------:R-:W-:Y:S05]  /*1ac00*/  BSYNC B0 ;  /* 0x0000000000007941 */ /* 0x000fea0003800000 */
.L_x_2423:
[----:B------:R-:W-:-:S05]  /*1ac10*/  IMAD.U32 R2, RZ, RZ, UR39 ;  /* 0x00000027ff027e24 */ /* 0x000fca000f8e00ff */
[----:B------:R-:W-:-:S13]  /*1ac20*/  ISETP.NE.AND P1, PT, R2, 0x3, PT ;  /* 0x000000030200780c */ /* 0x000fda0003f25270 */
[----:B------:R-:W-:Y:S05]  /*1ac30*/  @!P1 BRA `(.L_x_2425) ;  /* 0x0000000000049947 */ /* 0x000fea0003800000 */
[----:B------:R-:W-:Y:S01]  /*1ac40*/  BPT.TRAP 0x1 ;  /* 0x000000040000795c */ /* 0x000fe20000300000 */
.L_x_2425:
[----:B0-----:R-:W-:-:S04]  /*1ac50*/  SHF.L.U32 R0, R27, 0x1f, RZ ;  /* 0x0000001f1b007819 */ /* 0x001fc800000006ff */
[----:B------:R-:W0:Y:S02]  /*1ac60*/  SYNCS.PHASECHK.TRANS64.TRYWAIT P1, [R3+URZ+0x19c60], R0 ;  /* 0x019c6000030075a7 */ /* 0x000e24000802017f */
[----:B0-----:R-:W-:Y:S05]  /*1ac70*/  @!P1 BRA `(.L_x_2426) ;  /* 0x0000003400209947 */ /* 0x001fea0003800000 */
.L_x_2540:
        /* <DEDUP_REMOVED lines=56> */
.L_x_2427:
[----:B-1----:R1:W-:Y:S01]  /*1b000*/  SYNCS.ARRIVE.TRANS64.A1T0 RZ, [R3+URZ+0x19c50], RZ ;  /* 0x019c50ff03ff79a7 */ /* 0x0023e2000810003f */
[----:B------:R-:W-:Y:S06]  /*1b010*/  BAR.SYNC.DEFER_BLOCKING 0x2, 0x80 ;  /* 0x0082000000007b1d */ /* 0x000fec0000010000 */
[----:B------:R-:W-:Y:S05]  /*1b020*/  @!P0 BRA `(.L_x_2428) ;  /* 0x0000000000048947 */ /* 0x000fea0003800000 */
[----:B------:R-:W-:Y:S01]  /*1b030*/  BPT.TRAP 0x1 ;  /* 0x000000040000795c */ /* 0x000fe20000300000 */
.L_x_2428:
        /* <DEDUP_REMOVED lines=9> */
.L_x_2369:
[----:B------:R-:W-:-:S13]  /*1b0d0*/  LOP3.LUT P0, RZ, R23, 0x10, RZ, 0xc0, !PT ;  /* 0x0000001017ff7812 */ /* 0x000fda000780c0ff */
[----:B------:R-:W-:Y:S05]  /*1b0e0*/  @!P0 BRA `(.L_x_2429) ;  /* 0x0000000000288947 */ /* 0x000fea0003800000 */
[----:B------:R-:W-:Y:S05]  /*1b0f0*/  WARPSYNC.ALL ;  /* 0x0000000000007948 */ /* 0x000fea0003800000 */
[----:B------:R-:W3:Y:S08]  /*1b100*/  S2UR UR4, SR_CgaCtaId ;  /* 0x00000000000479c3 */ /* 0x000ef00000008800 */
[----:B------:R-:W-:Y:S01]  /*1b110*/  BAR.SYNC.DEFER_BLOCKING 0x5, 0x200 ;  /* 0x0148000000007b1d */ /* 0x000fe20000010000 */
[----:B--2---:R-:W-:Y:S01]  /*1b120*/  MOV R22, 0x400 ;  /* 0x0000040000167802 */ /* 0x004fe20000000f00 */
[----:B---3--:R-:W-:-:S05]  /*1b130*/  IMAD.U32 R0, RZ, RZ, UR4 ;  /* 0x00000004ff007e24 */ /* 0x008fca000f8e00ff */
[----:B------:R-:W-:Y:S01]  /*1b140*/  LEA R22, R0, R22, 0x18 ;  /* 0x0000001600167211 */ /* 0x000fe200078ec0ff */
[----:B------:R2:W-:Y:S04]  /*1b150*/  STL [R1+0x10], R0 ;  /* 0x0000100001007387 */ /* 0x0005e80000100800 */
[----:B------:R2:W3:Y:S01]  /*1b160*/  LDS.128 R16, [R22+0x19cd0] ;  /* 0x019cd00016107984 */ /* 0x0004e20000000c00 */
[----:B------:R-:W-:Y:S06]  /*1b170*/  BAR.ARV 0x4, 0x200 ;  /* 0x0108000000007b1d */ /* 0x000fec0000002000 */
[----:B------:R-:W-:Y:S05]  /*1b180*/  BRA `(.L_x_2430) ;  /* 0x0000000800d47947 */ /* 0x000fea0003800000 */
.L_x_2429:
[----:B------:R-:W3:Y:S01]  /*1b190*/  S2R R0, SR_TID.X ;  /* 0x0000000000007919 */ /* 0x000ee20000002100 */
[----:B------:R-:W-:Y:S01]  /*1b1a0*/  UMOV UR4, 0xffffffff ;  /* 0xffffffff00047882 */ /* 0x000fe20000000000 */
[----:B---3--:R-:W-:-:S04]  /*1b1b0*/  LOP3.LUT R4, R0, 0x1f, RZ, 0xc0, !PT ;  /* 0x0000001f00047812 */ /* 0x008fc800078ec0ff */
[----:B------:R-:W-:Y:S01]  /*1b1c0*/  ISETP.NE.AND P0, PT, R4, 0x1f, PT ;  /* 0x0000001f0400780c */ /* 0x000fe20003f05270 */
[----:B------:R-:W-:-:S12]  /*1b1d0*/  BRA.DIV UR4, `(.L_x_2431) ;  /* 0x0000002e04dc7947 */ /* 0x000fd8000b800000 */
[----:B--2---:R-:W-:Y:S01]  /*1b1e0*/  IMAD.IADD R5, R19, 0x1, R4 ;  /* 0x0000000113057824 */ /* 0x004fe200078e0204 */
[----:B------:R-:W-:-:S04]  /*1b1f0*/  ULDC UR4, c[0x0][0xc3c] ;  /* 0x00030f0000047ab9 */ /* 0x000fc80000000800 */
[----:B------:R-:W-:-:S13]  /*1b200*/  ISETP.GE.OR P1, PT, R5, UR4, !P0 ;  /* 0x0000000405007c0c */ /* 0x000fda000c726670 */
[----:B01----:R-:W0:Y:S02]  /*1b210*/  @!P1 LDC.64 R2, c[0x0][0xc80] ;  /* 0x00032000ff029b82 */ /* 0x003e240000000a00 */
        /* <DEDUP_REMOVED lines=27> */
.L_x_2550:
[----:B------:R-:W-:Y:S02]  /*1b3d0*/  ULDC UR4, c[0x0][0xc38] ;  /* 0x00030e0000047ab9 */ /* 0x000fe40000000800 */
[----:B------:R-:W-:-:S04]  /*1b3e0*/  IMAD.U32 R4, RZ, RZ, UR4 ;  /* 0x00000004ff047e24 */ /* 0x000fc8000f8e00ff */
[----:B-1----:R-:W-:-:S04]  /*1b3f0*/  IMAD R5, R14, R4, RZ ;  /* 0x000000040e057224 */ /* 0x002fc800078e02ff */
[----:B------:R-:W-:-:S05]  /*1b400*/  IMAD.IADD R16, R16, 0x1, R5 ;  /* 0x0000000110107824 */ /* 0x000fca00078e0205 */
[----:B------:R-:W-:-:S13]  /*1b410*/  ISETP.GT.AND P6, PT, R16, R0, PT ;  /* 0x000000001000720c */ /* 0x000fda0003fc4270 */
[----:B------:R-:W-:Y:S05]  /*1b420*/  @P6 BRA `(.L_x_2432) ;  /* 0x00000000009c6947 */ /* 0x000fea0003800000 */
.L_x_2437:
        /* <DEDUP_REMOVED lines=14> */
.L_x_2435:
[----:B------:R-:W-:Y:S05]  /*1b510*/  BSYNC B0 ;  /* 0x0000000000007941 */ /* 0x000fea0003800000 */
.L_x_2434:
        /* <DEDUP_REMOVED lines=18> */
.L_x_2558:
[----:B------:R-:W-:Y:S02]  /*1b640*/  ULDC UR4, c[0x0][0xc38] ;  /* 0x00030e0000047ab9 */ /* 0x000fe40000000800 */
[----:B------:R-:W-:-:S04]  /*1b650*/  IMAD.U32 R4, RZ, RZ, UR4 ;  /* 0x00000004ff047e24 */ /* 0x000fc8000f8e00ff */
[----:B-1----:R-:W-:-:S04]  /*1b660*/  IMAD R5, R14, R4, RZ ;  /* 0x000000040e057224 */ /* 0x002fc800078e02ff */
[----:B------:R-:W-:-:S05]  /*1b670*/  IMAD.IADD R16, R5, 0x1, R16 ;  /* 0x0000000105107824 */ /* 0x000fca00078e0210 */
[----:B------:R-:W-:-:S13]  /*1b680*/  ISETP.GT.AND P6, PT, R16, R0, PT ;  /* 0x000000001000720c */ /* 0x000fda0003fc4270 */
[----:B------:R-:W-:Y:S05]  /*1b690*/  @!P6 BRA `(.L_x_2437) ;  /* 0xfffffffc0064e947 */ /* 0x000fea000383ffff */
.L_x_2432:
        /* <DEDUP_REMOVED lines=8> */
.L_x_2562:
[----:B------:R-:W-:Y:S01]  /*1b720*/  ISETP.NE.AND P0, PT, R5, RZ, PT ;  /* 0x000000ff0500720c */ /* 0x000fe20003f05270 */
[----:B------:R-:W-:-:S12]  /*1b730*/  IMAD.MOV.U32 R5, RZ, RZ, RZ ;  /* 0x000000ffff057224 */ /* 0x000fd800078e00ff */
[----:B------:R-:W-:Y:S05]  /*1b740*/  @!P0 BRA `(.L_x_2439) ;  /* 0x0000000000108947 */ /* 0x000fea0003800000 */
[----:B------:R-:W-:Y:S01]  /*1b750*/  UMOV UR4, 0xffffffff ;  /* 0xffffffff00047882 */ /* 0x000fe20000000000 */
[----:B------:R-:W-:Y:S02]  /*1b760*/  VIADD R12, R6, 0xffffffff ;  /* 0xffffffff060c7836 */ /* 0x000fe40000000000 */
[----:B------:R-:W-:Y:S05]  /*1b770*/  BRA.DIV UR4, `(.L_x_2440) ;  /* 0x0000003204a07947 */ /* 0x000fea000b800000 */
[----:B------:R3:W4:Y:S02]  /*1b780*/  SHFL.IDX PT, R5, R3, R12, 0x1f ;  /* 0x00001f0c03057589 */ /* 0x00072400000e0000 */
.L_x_2439:
        /* <DEDUP_REMOVED lines=29> */
[----:B------:R-:W-:Y:S02]  /*1b960*/  @!P2 IADD3 R2, -R2, RZ, RZ ;  /* 0x000000ff0202a210 */ /* 0x000fe40007ffe1ff */
        /* <DEDUP_REMOVED lines=36> */
.L_x_2433:
[----:B------:R-:W-:Y:S01]  /*1bbb0*/  UMOV UR4, URZ ;  /* 0x0000003f00047c82 */ /* 0x000fe20008000000 */
[----:B------:R-:W-:Y:S01]  /*1bbc0*/  UMOV UR5, URZ ;  /* 0x0000003f00057c82 */ /* 0x000fe20008000000 */
[----:B------:R-:W-:Y:S01]  /*1bbd0*/  ULDC UR6, c[0x0][0xc3c] ;  /* 0x00030f0000067ab9 */ /* 0x000fe20000000800 */
[----:B------:R-:W-:Y:S02]  /*1bbe0*/  IMAD.MOV.U32 R16, RZ, RZ, R0 ;  /* 0x000000ffff107224 */ /* 0x000fe400078e0000 */
[----:B------:R-:W-:Y:S02]  /*1bbf0*/  IMAD.U32 R17, RZ, RZ, UR4 ;  /* 0x00000004ff117e24 */ /* 0x000fe4000f8e00ff */
[----:B------:R-:W-:Y:S02]  /*1bc00*/  IMAD.U32 R18, RZ, RZ, UR5 ;  /* 0x00000005ff127e24 */ /* 0x000fe4000f8e00ff */
[----:B------:R-:W-:-:S07]  /*1bc10*/  IMAD.U32 R19, RZ, RZ, UR6 ;  /* 0x00000006ff137e24 */ /* 0x000fce000f8e00ff */
.L_x_2441:
        /* <DEDUP_REMOVED lines=12> */
.L_x_2430:
[----:B------:R-:W-:Y:S02]  /*1bce0*/  ULDC UR4, c[0x0][0xc3c] ;  /* 0x00030f0000047ab9 */ /* 0x000fe40000000800 */
[----:B---3--:R-:W-:-:S13]  /*1bcf0*/  ISETP.GE.AND P0, PT, R19, UR4, PT ;  /* 0x0000000413007c0c */ /* 0x008fda000bf06270 */
[----:B------:R-:W-:Y:S05]  /*1bd00*/  @!P0 BRA `(.L_x_2442) ;  /* 0xffffff9c00e88947 */ /* 0x000fea000383ffff */
[----:B------:R-:W-:Y:S05]  /*1bd10*/  BSYNC B7 ;  /* 0x0000000000077941 */ /* 0x000fea0003800000 */
.L_x_2324:
[----:B--2---:R-:W2:Y:S01]  /*1bd20*/  LDL.LU R0, [R1+0x44] ;  /* 0x0000440001007983 */ /* 0x004ea20000300800 */
[----:B------:R-:W-:Y:S01]  /*1bd30*/  BSSY B0, `(.L_x_2443) ;  /* 0x000000b000007945 */ /* 0x000fe20003800000 */
[----:B------:R-:W3:Y:S01]  /*1bd40*/  S2R R5, SR_CgaCtaId ;  /* 0x0000000000057919 */ /* 0x000ee20000008800 */
[----:B--2---:R-:W-:-:S05]  /*1bd50*/  VIADD R0, R0, 0x1 ;  /* 0x0000000100007836 */ /* 0x004fca0000000000 */
[----:B0---4-:R-:W-:-:S04]  /*1bd60*/  LEA.HI R2, R0, R0, RZ, 0x1 ;  /* 0x0000000000027211 */ /* 0x011fc800078f08ff */
[----:B-1----:R-:W-:Y:S02]  /*1bd70*/  LOP3.LUT R3, R2, 0xfffffffe, RZ, 0xc0, !PT ;  /* 0xfffffffe02037812 */ /* 0x002fe400078ec0ff */
[----:B------:R-:W-:-:S03]  /*1bd80*/  MOV R2, 0x400 ;  /* 0x0000040000027802 */ /* 0x000fc60000000f00 */
[----:B------:R-:W-:Y:S01]  /*1bd90*/  IMAD.IADD R0, R0, 0x1, -R3 ;  /* 0x0000000100007824 */ /* 0x000fe200078e0a03 */
[----:B---3--:R-:W-:-:S04]  /*1bda0*/  LEA R5, R5, R2, 0x18 ;  /* 0x0000000205057211 */ /* 0x008fc800078ec0ff */
[----:B------:R-:W-:-:S04]  /*1bdb0*/  SHF.L.U32 R0, R0, 0x1f, RZ ;  /* 0x0000001f00007819 */ /* 0x000fc800000006ff */
[----:B------:R-:W0:Y:S02]  /*1bdc0*/  SYNCS.PHASECHK.TRANS64.TRYWAIT P0, [R5+URZ+0x19c20], R0 ;  /* 0x019c2000050075a7 */ /* 0x000e24000800017f */
[----:B0-----:R-:W-:Y:S05]  /*1bdd0*/  @!P0 BRA `(.L_x_2444) ;  /* 0x0000002c00308947 */ /* 0x001fea0003800000 */
.L_x_2565:
[----:B------:R-:W-:Y:S05]  /*1bde0*/  BSYNC B0 ;  /* 0x0000000000007941 */ /* 0x000fea0003800000 */
.L_x_2443:
[----:B------:R-:W-:-:S03]  /*1bdf0*/  UMOV UR4, 0xffffffff ;  /* 0xffffffff00047882 */ /* 0x000fc60000000000 */
[----:B------:R-:W-:Y:S05]  /*1be00*/  BRA.DIV UR4, `(.L_x_2445) ;  /* 0x0000002e04387947 */ /* 0x000fea000b800000 */
[----:B0-----:R-:W0:Y:S02]  /*1be10*/  S2R R0, SR_TID.X ;  /* 0x0000000000007919 */ /* 0x001e240000002100 */
[----:B0-----:R-:W-:-:S04]  /*1be20*/  SHF.R.U32.HI R0, RZ, 0x5, R0 ;  /* 0x00000005ff007819 */ /* 0x001fc80000011600 */
[----:B------:R-:W-:-:S05]  /*1be30*/  LOP3.LUT R0, R0, 0x3, RZ, 0xc0, !PT ;  /* 0x0000000300007812 */ /* 0x000fca00078ec0ff */
[----:B------:R0:W1:Y:S02]  /*1be40*/  SHFL.IDX PT, R14, R0, RZ, 0x1f ;  /* 0x00001fff000e7589 */ /* 0x00006400000e0000 */
.L_x_2568:
[----:B-1----:R-:W-:-:S13]  /*1be50*/  ISETP.NE.AND P0, PT, R14, RZ, PT ;  /* 0x000000ff0e00720c */ /* 0x002fda0003f05270 */
[----:B------:R-:W-:Y:S05]  /*1be60*/  @P0 BRA `(.L_x_2180) ;  /* 0x0000000000a80947 */ /* 0x000fea0003800000 */
[----:B------:R-:W-:-:S03]  /*1be70*/  UMOV UR4, 0xffffffff ;  /* 0xffffffff00047882 */ /* 0x000fc60000000000 */
[----:B------:R-:W-:Y:S05]  /*1be80*/  BRA.DIV UR4, `(.L_x_2446) ;  /* 0x0000002e044c7947 */ /* 0x000fea000b800000 */
[----:B------:R-:W-:-:S13]  /*1be90*/  ELECT P6, URZ, PT ;  /* 0x00000000003f782f */ /* 0x000fda00038c0000 */
.L_x_2571:
[----:B------:R-:W-:Y:S05]  /*1bea0*/  @!P6 BRA `(.L_x_2180) ;  /* 0x000000000098e947 */ /* 0x000fea0003800000 */
[----:B------:R-:W-:-:S06]  /*1beb0*/  ULOP3.LUT UR4, UR37, 0x2, URZ, 0xfc, !UPT ;  /* 0x0000000225047892 */ /* 0x000fcc000f8efc3f */
[----:B0-----:R-:W-:-:S05]  /*1bec0*/  IMAD.U32 R0, RZ, RZ, UR4 ;  /* 0x00000004ff007e24 */ /* 0x001fca000f8e00ff */
[----:B------:R-:W-:-:S13]  /*1bed0*/  ISETP.NE.AND P0, PT, R0, 0x3, PT ;  /* 0x000000030000780c */ /* 0x000fda0003f05270 */
[----:B------:R-:W-:Y:S05]  /*1bee0*/  @!P0 BRA `(.L_x_2447) ;  /* 0x0000000000048947 */ /* 0x000fea0003800000 */
[----:B------:R-:W-:Y:S01]  /*1bef0*/  BPT.TRAP 0x1 ;  /* 0x000000040000795c */ /* 0x000fe20000300000 */
.L_x_2447:
[C---:B------:R-:W-:Y:S01]  /*1bf00*/  IMAD R3, R24.reuse, 0x8, R5 ;  /* 0x0000000818037824 */ /* 0x040fe200078e0205 */
[----:B------:R-:W-:Y:S01]  /*1bf10*/  SHF.L.U32 R2, R27, 0x1f, RZ ;  /* 0x0000001f1b027819 */ /* 0x000fe200000006ff */
[----:B------:R-:W-:-:S03]  /*1bf20*/  VIADD R24, R24, 0x1 ;  /* 0x0000000118187836 */ /* 0x000fc60000000000 */
[----:B------:R-:W0:Y:S02]  /*1bf30*/  SYNCS.PHASECHK.TRANS64.TRYWAIT P1, [R3+URZ+0x19c40], R2 ;  /* 0x019c4002030075a7 */ /* 0x000e24000802017f */
[----:B------:R-:W-:-:S04]  /*1bf40*/  ISETP.NE.AND P2, PT, R24, 0x2, PT ;  /* 0x000000021800780c */ /* 0x000fc80003f45270 */
[----:B------:R-:W-:Y:S01]  /*1bf50*/  SEL R0, RZ, 0x1, P2 ;  /* 0x00000001ff007807 */ /* 0x000fe20001000000 */
[----:B0-----:R-:W-:Y:S08]  /*1bf60*/  @!P1 BRA `(.L_x_2448) ;  /* 0x0000002c00349947 */ /* 0x001ff00003800000 */
.L_x_2572:
[----:B------:R-:W-:Y:S02]  /*1bf70*/  SEL R24, R24, RZ, P2 ;  /* 0x000000ff18187207 */ /* 0x000fe40001000000 */
[----:B------:R-:W-:Y:S01]  /*1bf80*/  LOP3.LUT R0, R27, R0, RZ, 0x3c, !PT ;  /* 0x000000001b007212 */ /* 0x000fe200078e3cff */
[----:B------:R-:W-:Y:S06]  /*1bf90*/  @!P0 BRA `(.L_x_2449) ;  /* 0x0000000000048947 */ /* 0x000fec0003800000 */
[----:B------:R-:W-:Y:S01]  /*1bfa0*/  BPT.TRAP 0x1 ;  /* 0x000000040000795c */ /* 0x000fe20000300000 */
.L_x_2449:
[----:B------:R-:W-:Y:S01]  /*1bfb0*/  IMAD R5, R24, 0x8, R5 ;  /* 0x0000000818057824 */ /* 0x000fe200078e0205 */
[----:B------:R-:W-:-:S04]  /*1bfc0*/  SHF.L.U32 R0, R0, 0x1f, RZ ;  /* 0x0000001f00007819 */ /* 0x000fc800000006ff */
[----:B------:R-:W1:Y:S02]  /*1bfd0*/  SYNCS.PHASECHK.TRANS64.TRYWAIT P1, [R5+URZ+0x19c40], R0 ;  /* 0x019c4000050075a7 */ /* 0x000e64000802017f */
[----:B-1----:R-:W-:Y:S05]  /*1bfe0*/  @!P1 BRA `(.L_x_2450) ;  /* 0x0000002c00289947 */ /* 0x002fea0003800000 */
.L_x_2573:
[----:B------:R-:W-:Y:S05]  /*1bff0*/  @!P0 BRA `(.L_x_2451) ;  /* 0x0000000000048947 */ /* 0x000fea0003800000 */
[----:B------:R-:W-:Y:S01]  /*1c000*/  BPT.TRAP 0x1 ;  /* 0x000000040000795c */ /* 0x000fe20000300000 */
.L_x_2451:
[----:B------:R-:W2:Y:S02]  /*1c010*/  SYNCS.PHASECHK.TRANS64.TRYWAIT P1, [R3+URZ+0x19c60], R2 ;  /* 0x019c6002030075a7 */ /* 0x000ea4000802017f */
[----:B--2---:R-:W-:Y:S05]  /*1c020*/  @!P1 BRA `(.L_x_2452) ;  /* 0x0000002c002c9947 */ /* 0x004fea0003800000 */
.L_x_2574:
[----:B------:R-:W-:Y:S05]  /*1c030*/  @!P0 BRA `(.L_x_2453) ;  /* 0x0000000000048947 */ /* 0x000fea0003800000 */
[----:B------:R-:W-:Y:S01]  /*1c040*/  BPT.TRAP 0x1 ;  /* 0x000000040000795c */ /* 0x000fe20000300000 */
.L_x_2453:
[----:B------:R-:W3:Y:S02]  /*1c050*/  SYNCS.PHASECHK.TRANS64.TRYWAIT P1, [R5+URZ+0x19c60], R0 ;  /* 0x019c6000050075a7 */ /* 0x000ee4000802017f */
[----:B---3--:R-:W-:Y:S05]  /*1c060*/  @!P1 BRA `(.L_x_2454) ;  /* 0x0000002c00309947 */ /* 0x008fea0003800000 */
.L_x_2575:
[----:B------:R-:W-:Y:S05]  /*1c070*/  @!P0 BRA `(.L_x_2455) ;  /* 0x0000000000048947 */ /* 0x000fea0003800000 */
[----:B------:R-:W-:Y:S01]  /*1c080*/  BPT.TRAP 0x1 ;  /* 0x000000040000795c */ /* 0x000fe20000300000 */
.L_x_2455:
[----:B------:R-:W4:Y:S02]  /*1c090*/  SYNCS.PHASECHK.TRANS64.TRYWAIT P1, [R3+URZ+0x19c80], R2 ;  /* 0x019c8002030075a7 */ /* 0x000f24000802017f */
[----:B----4-:R-:W-:Y:S05]  /*1c0a0*/  @!P1 BRA `(.L_x_2456) ;  /* 0x0000002c00349947 */ /* 0x010fea0003800000 */
.L_x_2576:
[----:B------:R-:W-:Y:S05]  /*1c0b0*/  @!P0 BRA `(.L_x_2457) ;  /* 0x0000000000048947 */ /* 0x000fea0003800000 */
[----:B------:R-:W-:Y:S01]  /*1c0c0*/  BPT.TRAP 0x1 ;  /* 0x000000040000795c */ /* 0x000fe20000300000 */
.L_x_2457:
[----:B------:R0:W0:Y:S02]  /*1c0d0*/  SYNCS.PHASECHK.TRANS64.TRYWAIT P0, [R5+URZ+0x19c80], R0 ;  /* 0x019c8000050075a7 */ /* 0x000024000800017f */
[----:B0-----:R-:W-:Y:S05]  /*1c0e0*/  @!P0 NANOSLEEP.SYNCS 0x989680 ;  /* 0x009896800000895d */ /* 0x001fea0003900000 */
[----:B------:R-:W0:Y:S02]  /*1c0f0*/  @!P0 SYNCS.PHASECHK.TRANS64 P0, [R5+URZ+0x19c80], R0 ;  /* 0x019c8000050085a7 */ /* 0x000e24000800007f */
[----:B0-----:R-:W-:Y:S05]  /*1c100*/  @!P0 BRA `(.L_x_2457) ;  /* 0xfffffffc00f08947 */ /* 0x001fea000383ffff */
.L_x_2180:
[----:B------:R-:W-:Y:S05]  /*1c110*/  BSYNC B8 ;  /* 0x0000000000087941 */ /* 0x000fea0003800000 */
.L_x_2177:
[----:B------:R-:W-:Y:S05]  /*1c120*/  EXIT ;  /* 0x000000000000794d */ /* 0x000fea0003800000 */
.L_x_2196:
[----:B-1----:R1:W2:Y:S02]  /*1c130*/  SYNCS.PHASECHK.TRANS64.TRYWAIT P6, [R69+URZ+0x19c90], R80 ;  /* 0x019c9050450075a7 */ /* 0x0022a400080c017f */
[----:B--2---:R-:W-:Y:S05]  /*1c140*/  @!P6 NANOSLEEP.SYNCS 0x989680 ;  /* 0x009896800000e95d */ /* 0x004fea0003900000 */
[----:B------:R-:W2:Y:S02]  /*1c150*/  @!P6 SYNCS.PHASECHK.TRANS64 P6, [R69+URZ+0x19c90], R80 ;  /* 0x019c90504500e5a7 */ /* 0x000ea400080c007f */
[----:B--2---:R-:W-:Y:S05]  /*1c160*/  @!P6 BRA `(.L_x_2196) ;  /* 0xfffffffc00f0e947 */ /* 0x004fea000383ffff */
[----:B------:R-:W-:Y:S05]  /*1c170*/  BRA `(.L_x_2458) ;  /* 0xfffffe6400f47947 */ /* 0x000fea000383ffff */
.L_x_2197:
        /* <DEDUP_REMOVED lines=8> */
.L_x_2460:
[----:B------:R-:W-:Y:S05]  /*1c200*/  BSYNC B1 ;  /* 0x0000000000017941 */ /* 0x000fea0003800000 */
.L_x_2459:
        /* <DEDUP_REMOVED lines=8> */
.L_x_2461:
[----:B------:R-:W-:Y:S05]  /*1c290*/  BRA `(.L_x_2462) ;  /* 0xfffffe6400c07947 */ /* 0x000fea000383ffff */
.L_x_2213:
[----:B-1----:R1:W2:Y:S02]  /*1c2a0*/  SYNCS.PHASECHK.TRANS64.TRYWAIT P6, [R69+URZ+0x19c90], R80 ;  /* 0x019c9050450075a7 */ /* 0x0022a400080c017f */
[----:B--2---:R-:W-:Y:S05]  /*1c2b0*/  @!P6 NANOSLEEP.SYNCS 0x989680 ;  /* 0x009896800000e95d */ /* 0x004fea0003900000 */
[----:B------:R-:W2:Y:S02]  /*1c2c0*/  @!P6 SYNCS.PHASECHK.TRANS64 P6, [R69+URZ+0x19c90], R80 ;  /* 0x019c90504500e5a7 */ /* 0x000ea400080c007f */
[----:B--2---:R-:W-:Y:S05]  /*1c2d0*/  @!P6 BRA `(.L_x_2213) ;  /* 0xfffffffc00f0e947 */ /* 0x004fea000383ffff */
[----:B------:R-:W-:Y:S05]  /*1c2e0*/  BRA `(.L_x_2463) ;  /* 0xfffffe7c00f07947 */ /* 0x000fea000383ffff */
.L_x_2214:
        /* <DEDUP_REMOVED lines=8> */
.L_x_2465:
[----:B------:R-:W-:Y:S05]  /*1c370*/  BSYNC B1 ;  /* 0x0000000000017941 */ /* 0x000fea0003800000 */
.L_x_2464:
        /* <DEDUP_REMOVED lines=8> */
.L_x_2466:
[----:B------:R-:W-:Y:S01]  /*1c400*/  IMAD.MOV.U32 R83, RZ, RZ, R14 ;  /* 0x000000ffff537224 */ /* 0x000fe200078e000e */
[----:B------:R-:W-:Y:S06]  /*1c410*/  BRA `(.L_x_2467) ;  /* 0xfffffe7c00b87947 */ /* 0x000fec000383ffff */
.L_x_2223:
[----:B0-----:R0:W1:Y:S02]  /*1c420*/  SYNCS.PHASECHK.TRANS64.TRYWAIT P5, [R69+URZ+0x19c90], R80 ;  /* 0x019c9050450075a7 */ /* 0x00106400080a017f */
[----:B-1----:R-:W-:Y:S05]  /*1c430*/  @!P5 NANOSLEEP.SYNCS 0x989680 ;  /* 0x009896800000d95d */ /* 0x002fea0003900000 */
[----:B------:R-:W1:Y:S02]  /*1c440*/  @!P5 SYNCS.PHASECHK.TRANS64 P5, [R69+URZ+0x19c90], R80 ;  /* 0x019c90504500d5a7 */ /* 0x000e6400080a007f */
[----:B-1----:R-:W-:Y:S05]  /*1c450*/  @!P5 BRA `(.L_x_2223) ;  /* 0xfffffffc00f0d947 */ /* 0x002fea000383ffff */
[----:B------:R-:W-:Y:S05]  /*1c460*/  BRA `(.L_x_2468) ;  /* 0xfffffe9c00747947 */ /* 0x000fea000383ffff */
.L_x_2224:
[----:B------:R-:W-:Y:S01]  /*1c470*/  BSSY B1, `(.L_x_2469) ;  /* 0x0000007000017945 */ /* 0x000fe20003800000 */
[----:B------:R-:W-:Y:S02]  /*1c480*/  IMAD.MOV.U32 R12, RZ, RZ, RZ ;  /* 0x000000ffff0c7224 */ /* 0x000fe400078e00ff */
[----:B------:R-:W-:Y:S02]  /*1c490*/  IMAD.MOV.U32 R11, RZ, RZ, 0x1e1f ;  /* 0x00001e1fff0b7424 */ /* 0x000fe400078e00ff */
[----:B------:R-:W-:-:S07]  /*1c4a0*/  IMAD.MOV.U32 R15, RZ, RZ, -0x1 ;  /* 0xffffffffff0f7424 */ /* 0x000fce00078e00ff */
[----:B0-----:R-:W-:Y:S05]  /*1c4b0*/  WARPSYNC.COLLECTIVE R15, `(.L_x_2470) ;  /* 0x000000000f087348 */ /* 0x001fea0003c00000 */
[----:B------:R1:W2:Y:S02]  /*1c4c0*/  SHFL.IDX P6, R14, R13, R12, R11 ;  /* 0x0000000c0d0e7389 */ /* 0x0002a400000c000b */
[----:B012---:R-:W-:Y:S01]  /*1c4d0*/  ENDCOLLECTIVE ;  /* 0x000000000000791b */ /* 0x007fe20003800000 */
.L_x_2470:
[----:B------:R-:W-:Y:S05]  /*1c4e0*/  BSYNC B1 ;  /* 0x0000000000017941 */ /* 0x000fea0003800000 */
.L_x_2469:
        /* <DEDUP_REMOVED lines=8> */
.L_x_2471:
[----:B------:R-:W-:Y:S05]  /*1c570*/  BRA `(.L_x_2472) ;  /* 0xfffffe9c00a87947 */ /* 0x000fea000383ffff */
.L_x_2228:
[----:B0-----:R0:W2:Y:S02]  /*1c580*/  SYNCS.PHASECHK.TRANS64.TRYWAIT P0, [R69+URZ+0x19cb0], R80 ;  /* 0x019cb050450075a7 */ /* 0x0010a4000800017f */
[----:B--2---:R-:W-:Y:S05]  /*1c590*/  @!P0 NANOSLEEP.SYNCS 0x989680 ;  /* 0x009896800000895d */ /* 0x004fea0003900000 */
[----:B------:R-:W2:Y:S02]  /*1c5a0*/  @!P0 SYNCS.PHASECHK.TRANS64 P0, [R69+URZ+0x19cb0], R80 ;  /* 0x019cb050450085a7 */ /* 0x000ea4000800007f */
[----:B--2---:R-:W-:Y:S05]  /*1c5b0*/  @!P0 BRA `(.L_x_2228) ;  /* 0xfffffffc00f08947 */ /* 0x004fea000383ffff */
[----:B------:R-:W-:Y:S05]  /*1c5c0*/  BRA `(.L_x_2473) ;  /* 0xfffffea000387947 */ /* 0x000fea000383ffff */
.L_x_2246:
[----:B------:R-:W-:Y:S01]  /*1c5d0*/  BSSY B1, `(.L_x_2474) ;  /* 0x0000007000017945 */ /* 0x000fe20003800000 */
[----:B------:R-:W-:Y:S02]  /*1c5e0*/  IMAD.MOV.U32 R12, RZ, RZ, RZ ;  /* 0x000000ffff0c7224 */ /* 0x000fe400078e00ff */
[----:B------:R-:W-:Y:S02]  /*1c5f0*/  IMAD.MOV.U32 R11, RZ, RZ, 0x1e1f ;  /* 0x00001e1fff0b7424 */ /* 0x000fe400078e00ff */
[----:B------:R-:W-:-:S07]  /*1c600*/  IMAD.MOV.U32 R15, RZ, RZ, -0x1 ;  /* 0xffffffffff0f7424 */ /* 0x000fce00078e00ff */
[----:B------:R-:W-:Y:S05]  /*1c610*/  WARPSYNC.COLLECTIVE R15, `(.L_x_2475) ;  /* 0x000000000f087348 */ /* 0x000fea0003c00000 */
[----:B------:R0:W1:Y:S02]  /*1c620*/  SHFL.IDX P6, R14, R13, R12, R11 ;  /* 0x0000000c0d0e7389 */ /* 0x00006400000c000b */
[----:B01----:R-:W-:Y:S01]  /*1c630*/  ENDCOLLECTIVE ;  /* 0x000000000000791b */ /* 0x003fe20003800000 */
.L_x_2475:
[----:B------:R-:W-:Y:S05]  /*1c640*/  BSYNC B1 ;  /* 0x0000000000017941 */ /* 0x000fea0003800000 */
.L_x_2474:
        /* <DEDUP_REMOVED lines=8> */
.L_x_2476:
[----:B------:R-:W-:Y:S02]  /*1c6d0*/  IMAD.MOV.U32 R13, RZ, RZ, R4 ;  /* 0x000000ffff0d7224 */ /* 0x000fe400078e0004 */
[----:B------:R-:W-:-:S07]  /*1c6e0*/  IMAD.MOV.U32 R3, RZ, RZ, R14 ;  /* 0x000000ffff037224 */ /* 0x000fce00078e000e */
[----:B------:R-:W-:Y:S05]  /*1c6f0*/  WARPSYNC.COLLECTIVE R15, `(.L_x_2477) ;  /* 0x000000000f087348 */ /* 0x000fea0003c00000 */
[----:B------:R0:W1:Y:S02]  /*1c700*/  SHFL.IDX P6, R14, R13, R12, R11 ;  /* 0x0000000c0d0e7389 */ /* 0x00006400000c000b */
[----:B01----:R-:W-:Y:S01]  /*1c710*/  ENDCOLLECTIVE ;  /* 0x000000000000791b */ /* 0x003fe20003800000 */
.L_x_2477:
[----:B------:R-:W-:Y:S02]  /*1c720*/  IMAD.MOV.U32 R13, RZ, RZ, R5 ;  /* 0x000000ffff0d7224 */ /* 0x000fe400078e0005 */
[----:B------:R-:W-:-:S07]  /*1c730*/  IMAD.MOV.U32 R4, RZ, RZ, R14 ;  /* 0x000000ffff047224 */ /* 0x000fce00078e000e */
[----:B------:R-:W-:Y:S05]  /*1c740*/  WARPSYNC.COLLECTIVE R15, `(.L_x_2478) ;  /* 0x000000000f087348 */ /* 0x000fea0003c00000 */
[----:B------:R0:W1:Y:S02]  /*1c750*/  SHFL.IDX P6, R14, R13, R12, R11 ;  /* 0x0000000c0d0e7389 */ /* 0x00006400000c000b */
[----:B01----:R-:W-:Y:S01]  /*1c760*/  ENDCOLLECTIVE ;  /* 0x000000000000791b */ /* 0x003fe20003800000 */
.L_x_2478:
[----:B------:R-:W-:Y:S05]  /*1c770*/  BRA `(.L_x_2479) ;  /* 0xfffffeb000387947 */ /* 0x000fea000383ffff */
.L_x_2250:
[----:B--2---:R2:W0:Y:S02]  /*1c780*/  SYNCS.PHASECHK.TRANS64.TRYWAIT P0, [R18+URZ+0x19c00], R5 ;  /* 0x019c0005120075a7 */ /* 0x004424000800017f */
[----:B0-----:R-:W-:Y:S05]  /*1c790*/  @!P0 NANOSLEEP.SYNCS 0x989680 ;  /* 0x009896800000895d */ /* 0x001fea0003900000 */
[----:B------:R-:W0:Y:S02]  /*1c7a0*/  @!P0 SYNCS.PHASECHK.TRANS64 P0, [R18+URZ+0x19c00], R5 ;  /* 0x019c0005120085a7 */ /* 0x000e24000800007f */
[----:B0-----:R-:W-:Y:S05]  /*1c7b0*/  @!P0 BRA `(.L_x_2250) ;  /* 0xfffffffc00f08947 */ /* 0x001fea000383ffff */
[----:B------:R-:W-:Y:S05]  /*1c7c0*/  BRA `(.L_x_2480) ;  /* 0xfffffeb400087947 */ /* 0x000fea000383ffff */
.L_x_2256:
[----:B------:R-:W-:Y:S01]  /*1c7d0*/  BSSY B1, `(.L_x_2481) ;  /* 0x0000007000017945 */ /* 0x000fe20003800000 */
[----:B------:R-:W-:Y:S02]  /*1c7e0*/  IMAD.MOV.U32 R12, RZ, RZ, RZ ;  /* 0x000000ffff0c7224 */ /* 0x000fe400078e00ff */
[----:B------:R-:W-:Y:S02]  /*1c7f0*/  IMAD.MOV.U32 R11, RZ, RZ, 0x1e1f ;  /* 0x00001e1fff0b7424 */ /* 0x000fe400078e00ff */
[----:B------:R-:W-:-:S07]  /*1c800*/  IMAD.MOV.U32 R15, RZ, RZ, -0x1 ;  /* 0xffffffffff0f7424 */ /* 0x000fce00078e00ff */
[----:B------:R-:W-:Y:S05]  /*1c810*/  WARPSYNC.COLLECTIVE R15, `(.L_x_2482) ;  /* 0x000000000f087348 */ /* 0x000fea0003c00000 */
[----:B------:R0:W1:Y:S02]  /*1c820*/  SHFL.IDX P6, R14, R13, R12, R11 ;  /* 0x0000000c0d0e7389 */ /* 0x00006400000c000b */
[----:B01----:R-:W-:Y:S01]  /*1c830*/  ENDCOLLECTIVE ;  /* 0x000000000000791b */ /* 0x003fe20003800000 */
.L_x_2482:
[----:B------:R-:W-:Y:S05]  /*1c840*/  BSYNC B1 ;  /* 0x0000000000017941 */ /* 0x000fea0003800000 */
.L_x_2481:
        /* <DEDUP_REMOVED lines=8> */
.L_x_2483:
[----:B------:R-:W-:Y:S02]  /*1c8d0*/  IMAD.MOV.U32 R13, RZ, RZ, R20 ;  /* 0x000000ffff0d7224 */ /* 0x000fe400078e0014 */
[----:B------:R-:W-:-:S07]  /*1c8e0*/  IMAD.MOV.U32 R3, RZ, RZ, R14 ;  /* 0x000000ffff037224 */ /* 0x000fce00078e000e */
[----:B------:R-:W-:Y:S05]  /*1c8f0*/  WARPSYNC.COLLECTIVE R15, `(.L_x_2484) ;  /* 0x000000000f087348 */ /* 0x000fea0003c00000 */
[----:B------:R0:W1:Y:S02]  /*1c900*/  SHFL.IDX P6, R14, R13, R12, R11 ;  /* 0x0000000c0d0e7389 */ /* 0x00006400000c000b */
[----:B01----:R-:W-:Y:S01]  /*1c910*/  ENDCOLLECTIVE ;  /* 0x000000000000791b */ /* 0x003fe20003800000 */
.L_x_2484:
[----:B------:R-:W-:Y:S02]  /*1c920*/  IMAD.MOV.U32 R13, RZ, RZ, R21 ;  /* 0x000000ffff0d7224 */ /* 0x000fe400078e0015 */
[----:B------:R-:W-:-:S07]  /*1c930*/  IMAD.MOV.U32 R20, RZ, RZ, R14 ;  /* 0x000000ffff147224 */ /* 0x000fce00078e000e */
[----:B------:R-:W-:Y:S05]  /*1c940*/  WARPSYNC.COLLECTIVE R15, `(.L_x_2485) ;  /* 0x000000000f087348 */ /* 0x000fea0003c00000 */
[----:B------:R0:W1:Y:S02]  /*1c950*/  SHFL.IDX P6, R14, R13, R12, R11 ;  /* 0x0000000c0d0e7389 */ /* 0x00006400000c000b */
[----:B01----:R-:W-:Y:S01]  /*1c960*/  ENDCOLLECTIVE ;  /* 0x000000000000791b */ /* 0x003fe20003800000 */
.L_x_2485:
[----:B------:R-:W-:Y:S01]  /*1c970*/  IMAD.MOV.U32 R21, RZ, RZ, R14 ;  /* 0x000000ffff157224 */ /* 0x000fe200078e000e */
[----:B------:R-:W-:Y:S06]  /*1c980*/  BRA `(.L_x_2486) ;  /* 0xfffffec800f47947 */ /* 0x000fec000383ffff */
.L_x_2260:
[----:B-1----:R1:W2:Y:S02]  /*1c990*/  SYNCS.PHASECHK.TRANS64.TRYWAIT P0, [R18+URZ+0x19c00], R39 ;  /* 0x019c0027120075a7 */ /* 0x0022a4000800017f */
[----:B--2---:R-:W-:Y:S05]  /*1c9a0*/  @!P0 NANOSLEEP.SYNCS 0x989680 ;  /* 0x009896800000895d */ /* 0x004fea0003900000 */
[----:B------:R-:W2:Y:S02]  /*1c9b0*/  @!P0 SYNCS.PHASECHK.TRANS64 P0, [R18+URZ+0x19c00], R39 ;  /* 0x019c0027120085a7 */ /* 0x000ea4000800007f */
[----:B--2---:R-:W-:Y:S05]  /*1c9c0*/  @!P0 BRA `(.L_x_2260) ;  /* 0xfffffffc00f08947 */ /* 0x004fea000383ffff */
[----:B------:R-:W-:Y:S05]  /*1c9d0*/  BRA `(.L_x_2487) ;  /* 0xfffffecc00c47947 */ /* 0x000fea000383ffff */
.L_x_2266:
[----:B-1----:R1:W2:Y:S02]  /*1c9e0*/  SYNCS.PHASECHK.TRANS64.TRYWAIT P1, [R3+URZ+0x19c30], R4 ;  /* 0x019c3004030075a7 */ /* 0x0022a4000802017f */
[----:B--2---:R-:W-:Y:S05]  /*1c9f0*/  @!P1 NANOSLEEP.SYNCS 0x989680 ;  /* 0x009896800000995d */ /* 0x004fea0003900000 */
[----:B------:R-:W2:Y:S02]  /*1ca00*/  @!P1 SYNCS.PHASECHK.TRANS64 P1, [R3+URZ+0x19c30], R4 ;  /* 0x019c3004030095a7 */ /* 0x000ea4000802007f */
[----:B--2---:R-:W-:Y:S05]  /*1ca10*/  @!P1 BRA `(.L_x_2266) ;  /* 0xfffffffc00f09947 */ /* 0x004fea000383ffff */
[----:B------:R-:W-:Y:S05]  /*1ca20*/  BRA `(.L_x_2265) ;  /* 0xfffffef0002c7947 */ /* 0x000fea000383ffff */
.L_x_2274:
[----:B-1----:R1:W2:Y:S02]  /*1ca30*/  SYNCS.PHASECHK.TRANS64.TRYWAIT P1, [R0+URZ+0x19c30], R5 ;  /* 0x019c3005000075a7 */ /* 0x0022a4000802017f */
[----:B--2---:R-:W-:Y:S05]  /*1ca40*/  @!P1 NANOSLEEP.SYNCS 0x989680 ;  /* 0x009896800000995d */ /* 0x004fea0003900000 */
[----:B------:R-:W2:Y:S02]  /*1ca50*/  @!P1 SYNCS.PHASECHK.TRANS64 P1, [R0+URZ+0x19c30], R5 ;  /* 0x019c3005000095a7 */ /* 0x000ea4000802007f */
[----:B--2---:R-:W-:Y:S05]  /*1ca60*/  @!P1 BRA `(.L_x_2274) ;  /* 0xfffffffc00f09947 */ /* 0x004fea000383ffff */
[----:B------:R-:W-:Y:S05]  /*1ca70*/  BRA `(.L_x_2273) ;  /* 0xffffff1000bc7947 */ /* 0x000fea000383ffff */
.L_x_2279:
[----:B-1----:R1:W2:Y:S02]  /*1ca80*/  SYNCS.PHASECHK.TRANS64.TRYWAIT P1, [R15+URZ+0x19c50], R5 ;  /* 0x019c50050f0075a7 */ /* 0x0022a4000802017f */
[----:B--2---:R-:W-:Y:S05]  /*1ca90*/  @!P1 NANOSLEEP.SYNCS 0x989680 ;  /* 0x009896800000995d */ /* 0x004fea0003900000 */
[----:B------:R-:W2:Y:S02]  /*1caa0*/  @!P1 SYNCS.PHASECHK.TRANS64 P1, [R15+URZ+0x19c50], R5 ;  /* 0x019c50050f0095a7 */ /* 0x000ea4000802007f */
[----:B--2---:R-:W-:Y:S05]  /*1cab0*/  @!P1 BRA `(.L_x_2279) ;  /* 0xfffffffc00f09947 */ /* 0x004fea000383ffff */
[----:B------:R-:W-:Y:S05]  /*1cac0*/  BRA `(.L_x_2278) ;  /* 0xffffff14003c7947 */ /* 0x000fea000383ffff */
.L_x_2289:
[----:B-1----:R1:W2:Y:S02]  /*1cad0*/  SYNCS.PHASECHK.TRANS64.TRYWAIT P1, [R5+URZ+0x19c30], R10 ;  /* 0x019c300a050075a7 */ /* 0x0022a4000802017f */
[----:B--2---:R-:W-:Y:S05]  /*1cae0*/  @!P1 NANOSLEEP.SYNCS 0x989680 ;  /* 0x009896800000995d */ /* 0x004fea0003900000 */
[----:B------:R-:W2:Y:S02]  /*1caf0*/  @!P1 SYNCS.PHASECHK.TRANS64 P1, [R5+URZ+0x19c30], R10 ;  /* 0x019c300a050095a7 */ /* 0x000ea4000802007f */
[----:B--2---:R-:W-:Y:S05]  /*1cb00*/  @!P1 BRA `(.L_x_2289) ;  /* 0xfffffffc00f09947 */ /* 0x004fea000383ffff */
[----:B------:R-:W-:Y:S05]  /*1cb10*/  BRA `(.L_x_2288) ;  /* 0xffffff3800987947 */ /* 0x000fea000383ffff */
.L_x_2294:
[----:B-1----:R1:W2:Y:S02]  /*1cb20*/  SYNCS.PHASECHK.TRANS64.TRYWAIT P1, [R15+URZ+0x19c50], R5 ;  /* 0x019c50050f0075a7 */ /* 0x0022a4000802017f */
[----:B--2---:R-:W-:Y:S05]  /*1cb30*/  @!P1 NANOSLEEP.SYNCS 0x989680 ;  /* 0x009896800000995d */ /* 0x004fea0003900000 */
[----:B------:R-:W2:Y:S02]  /*1cb40*/  @!P1 SYNCS.PHASECHK.TRANS64 P1, [R15+URZ+0x19c50], R5 ;  /* 0x019c50050f0095a7 */ /* 0x000ea4000802007f */
[----:B--2---:R-:W-:Y:S05]  /*1cb50*/  @!P1 BRA `(.L_x_2294) ;  /* 0xfffffffc00f09947 */ /* 0x004fea000383ffff */
[----:B------:R-:W-:Y:S05]  /*1cb60*/  BRA `(.L_x_2293) ;  /* 0xffffff3c00187947 */ /* 0x000fea000383ffff */
.L_x_2302:
[----:B-1----:R1:W2:Y:S02]  /*1cb70*/  SYNCS.PHASECHK.TRANS64.TRYWAIT P1, [R12+URZ+0x19c50], R7 ;  /* 0x019c50070c0075a7 */ /* 0x0022a4000802017f */
[----:B--2---:R-:W-:Y:S05]  /*1cb80*/  @!P1 NANOSLEEP.SYNCS 0x989680 ;  /* 0x009896800000995d */ /* 0x004fea0003900000 */
[----:B------:R-:W2:Y:S02]  /*1cb90*/  @!P1 SYNCS.PHASECHK.TRANS64 P1, [R12+URZ+0x19c50], R7 ;  /* 0x019c50070c0095a7 */ /* 0x000ea4000802007f */
[----:B--2---:R-:W-:Y:S05]  /*1cba0*/  @!P1 BRA `(.L_x_2302) ;  /* 0xfffffffc00f09947 */ /* 0x004fea000383ffff */
[----:B------:R-:W-:Y:S05]  /*1cbb0*/  BRA `(.L_x_2301) ;  /* 0xffffff54009c7947 */ /* 0x000fea000383ffff */
.L_x_2330:
[----:B0-----:R-:W0:Y:S01]  /*1cbc0*/  S2R R8, SR_TID.X ;  /* 0x0000000000087919 */ /* 0x001e220000002100 */
        /* <DEDUP_REMOVED lines=10> */
.L_x_2489:
[----:B------:R-:W-:Y:S05]  /*1cc70*/  BSYNC B1 ;  /* 0x0000000000017941 */ /* 0x000fea0003800000 */
.L_x_2488:
[----:B------:R-:W-:Y:S05]  /*1cc80*/  BRA `(.L_x_2490) ;  /* 0xffffff9400f47947 */ /* 0x000fea000383ffff */
.L_x_2332:
[----:B------:R-:W-:Y:S01]  /*1cc90*/  BSSY B1, `(.L_x_2491) ;  /* 0x0000006000017945 */ /* 0x000fe20003800000 */
[----:B------:R-:W-:-:S07]  /*1cca0*/  IMAD.MOV.U32 R15, RZ, RZ, -0x1 ;  /* 0xffffffffff0f7424 */ /* 0x000fce00078e00ff */
[----:B012---:R-:W-:Y:S05]  /*1ccb0*/  WARPSYNC.COLLECTIVE R15, `(.L_x_2492) ;  /* 0x000000000f0c7348 */ /* 0x007fea0003c00000 */
[----:B------:R-:W-:Y:S02]  /*1ccc0*/  ELECT P6, UR62, PT ;  /* 0x00000000003e782f */ /* 0x000fe400038c0000 */
[----:B------:R-:W-:Y:S01]  /*1ccd0*/  MOV R14, UR62 ;  /* 0x0000003e000e7c02 */ /* 0x000fe20008000f00 */
[----:B012---:R-:W-:Y:S10]  /*1cce0*/  ENDCOLLECTIVE ;  /* 0x000000000000791b */ /* 0x007ff40003800000 */
.L_x_2492:
[----:B------:R-:W-:Y:S05]  /*1ccf0*/  BSYNC B1 ;  /* 0x0000000000017941 */ /* 0x000fea0003800000 */
.L_x_2491:
[----:B------:R-:W-:Y:S05]  /*1cd00*/  BRA `(.L_x_2331) ;  /* 0xffffff9400ec7947 */ /* 0x000fea000383ffff */
.L_x_2334:
[----:B--2---:R2:W3:Y:S02]  /*1cd10*/  SYNCS.PHASECHK.TRANS64.TRYWAIT P0, [R22+URZ+0x19c20], R5 ;  /* 0x019c2005160075a7 */ /* 0x0044e4000800017f */
[----:B---3--:R-:W-:Y:S05]  /*1cd20*/  @!P0 NANOSLEEP.SYNCS 0x989680 ;  /* 0x009896800000895d */ /* 0x008fea0003900000 */
[----:B------:R-:W3:Y:S02]  /*1cd30*/  @!P0 SYNCS.PHASECHK.TRANS64 P0, [R22+URZ+0x19c20], R5 ;  /* 0x019c2005160085a7 */ /* 0x000ee4000800007f */
[----:B---3--:R-:W-:Y:S05]  /*1cd40*/  @!P0 BRA `(.L_x_2334) ;  /* 0xfffffffc00f08947 */ /* 0x008fea000383ffff */
[----:B------:R-:W-:Y:S05]  /*1cd50*/  BRA `(.L_x_2493) ;  /* 0xffffff9400fc7947 */ /* 0x000fea000383ffff */
.L_x_2338:
[----:B0-----:R0:W3:Y:S02]  /*1cd60*/  SYNCS.PHASECHK.TRANS64.TRYWAIT P0, [R8+URZ+0x19ca0], R10 ;  /* 0x019ca00a080075a7 */ /* 0x0010e4000800017f */
[----:B---3--:R-:W-:Y:S05]  /*1cd70*/  @!P0 NANOSLEEP.SYNCS 0x989680 ;  /* 0x009896800000895d */ /* 0x008fea0003900000 */
[----:B------:R-:W3:Y:S02]  /*1cd80*/  @!P0 SYNCS.PHASECHK.TRANS64 P0, [R8+URZ+0x19ca0], R10 ;  /* 0x019ca00a080085a7 */ /* 0x000ee4000800007f */
[----:B---3--:R-:W-:Y:S05]  /*1cd90*/  @!P0 BRA `(.L_x_2338) ;  /* 0xfffffffc00f08947 */ /* 0x008fea000383ffff */
[----:B------:R-:W-:Y:S05]  /*1cda0*/  BRA `(.L_x_2494) ;  /* 0xffffff9800147947 */ /* 0x000fea000383ffff */
.L_x_2345:
[----:B-1----:R1:W2:Y:S02]  /*1cdb0*/  SYNCS.PHASECHK.TRANS64.TRYWAIT P0, [R8+URZ+0x19cc0], R10 ;  /* 0x019cc00a080075a7 */ /* 0x0022a4000800017f */
[----:B--2---:R-:W-:Y:S05]  /*1cdc0*/  @!P0 NANOSLEEP.SYNCS 0x989680 ;  /* 0x009896800000895d */ /* 0x004fea0003900000 */
[----:B------:R-:W2:Y:S02]  /*1cdd0*/  @!P0 SYNCS.PHASECHK.TRANS64 P0, [R8+URZ+0x19cc0], R10 ;  /* 0x019cc00a080085a7 */ /* 0x000ea4000800007f */
[----:B--2---:R-:W-:Y:S05]  /*1cde0*/  @!P0 BRA `(.L_x_2345) ;  /* 0xfffffffc00f08947 */ /* 0x004fea000383ffff */
[----:B------:R-:W-:Y:S05]  /*1cdf0*/  BRA `(.L_x_2495) ;  /* 0xffffff9c00107947 */ /* 0x000fea000383ffff */
.L_x_2354:
[----:B0-----:R0:W1:Y:S02]  /*1ce00*/  SYNCS.PHASECHK.TRANS64.TRYWAIT P1, [R8+URZ+0x19ca0], R7 ;  /* 0x019ca007080075a7 */ /* 0x001064000802017f */
[----:B-1----:R-:W-:Y:S05]  /*1ce10*/  @!P1 NANOSLEEP.SYNCS 0x989680 ;  /* 0x009896800000995d */ /* 0x002fea0003900000 */
[----:B------:R-:W1:Y:S02]  /*1ce20*/  @!P1 SYNCS.PHASECHK.TRANS64 P1, [R8+URZ+0x19ca0], R7 ;  /* 0x019ca007080095a7 */ /* 0x000e64000802007f */
[----:B-1----:R-:W-:Y:S05]  /*1ce30*/  @!P1 BRA `(.L_x_2354) ;  /* 0xfffffffc00f09947 */ /* 0x002fea000383ffff */
[----:B------:R-:W-:Y:S05]  /*1ce40*/  BRA `(.L_x_2496) ;  /* 0xffffffa000447947 */ /* 0x000fea000383ffff */
.L_x_2361:
[----:B-1----:R1:W2:Y:S02]  /*1ce50*/  SYNCS.PHASECHK.TRANS64.TRYWAIT P1, [R8+URZ+0x19cc0], R7 ;  /* 0x019cc007080075a7 */ /* 0x0022a4000802017f */
[----:B--2---:R-:W-:Y:S05]  /*1ce60*/  @!P1 NANOSLEEP.SYNCS 0x989680 ;  /* 0x009896800000995d */ /* 0x004fea0003900000 */
[----:B------:R-:W2:Y:S02]  /*1ce70*/  @!P1 SYNCS.PHASECHK.TRANS64 P1, [R8+URZ+0x19cc0], R7 ;  /* 0x019cc007080095a7 */ /* 0x000ea4000802007f */
[----:B--2---:R-:W-:Y:S05]  /*1ce80*/  @!P1 BRA `(.L_x_2361) ;  /* 0xfffffffc00f09947 */ /* 0x004fea000383ffff */
[----:B------:R-:W-:Y:S05]  /*1ce90*/  BRA `(.L_x_2497) ;  /* 0xffffffa4003c7947 */ /* 0x000fea000383ffff */
.L_x_2378:
[----:B------:R-:W0:Y:S01]  /*1cea0*/  S2R R10, SR_TID.X ;  /* 0x00000000000a7919 */ /* 0x000e220000002100 */
[----:B------:R-:W-:Y:S01]  /*1ceb0*/  BSSY B0, `(.L_x_2498) ;  /* 0x000000a000007945 */ /* 0x000fe20003800000 */
[----:B------:R-:W-:Y:S01]  /*1cec0*/  MOV R12, RZ ;  /* 0x000000ff000c7202 */ /* 0x000fe20000000f00 */
        /* <DEDUP_REMOVED lines=8> */
.L_x_2499:
[----:B------:R-:W-:Y:S05]  /*1cf50*/  BSYNC B0 ;  /* 0x0000000000007941 */ /* 0x000fea0003800000 */
.L_x_2498:
[----:B------:R-:W-:Y:S05]  /*1cf60*/  BRA `(.L_x_2500) ;  /* 0xffffffb400047947 */ /* 0x000fea000383ffff */
.L_x_2381:
[----:B0-----:R-:W2:Y:S02]  /*1cf70*/  LDL R0, [R1+0x34] ;  /* 0x0000340001007983 */ /* 0x001ea40000100800 */
[----:B--2---:R0:W1:Y:S02]  /*1cf80*/  SYNCS.PHASECHK.TRANS64.TRYWAIT P0, [R4+URZ+0x19c80], R0 ;  /* 0x019c8000040075a7 */ /* 0x004064000800017f */
[----:B-1----:R-:W-:Y:S05]  /*1cf90*/  @!P0 NANOSLEEP.SYNCS 0x989680 ;  /* 0x009896800000895d */ /* 0x002fea0003900000 */
[----:B------:R-:W1:Y:S02]  /*1cfa0*/  @!P0 SYNCS.PHASECHK.TRANS64 P0, [R4+URZ+0x19c80], R0 ;  /* 0x019c8000040085a7 */ /* 0x000e64000800007f */
[----:B-1----:R-:W-:Y:S05]  /*1cfb0*/  @!P0 BRA `(.L_x_2381) ;  /* 0xfffffffc00ec8947 */ /* 0x002fea000383ffff */
[----:B------:R-:W-:Y:S05]  /*1cfc0*/  BRA `(.L_x_2501) ;  /* 0xffffffb4001c7947 */ /* 0x000fea000383ffff */
.L_x_2382:
        /* <DEDUP_REMOVED lines=8> */
.L_x_2503:
[----:B------:R-:W-:Y:S05]  /*1d050*/  BSYNC B0 ;  /* 0x0000000000007941 */ /* 0x000fea0003800000 */
.L_x_2502:
[----:B------:R-:W0:Y:S01]  /*1d060*/  S2R R7, SR_TID.X ;  /* 0x0000000000077919 */ /* 0x000e220000002100 */
[----:B------:R-:W-:Y:S02]  /*1d070*/  IMAD.MOV.U32 R13, RZ, RZ, R8 ;  /* 0x000000ffff0d7224 */ /* 0x000fe400078e0008 */
[----:B------:R-:W-:Y:S02]  /*1d080*/  IMAD.MOV.U32 R12, RZ, RZ, RZ ;  /* 0x000000ffff0c7224 */ /* 0x000fe400078e00ff */
[----:B------:R-:W-:Y:S02]  /*1d090*/  IMAD.MOV.U32 R11, RZ, RZ, 0x1e1f ;  /* 0x00001e1fff0b7424 */ /* 0x000fe400078e00ff */
[----:B------:R-:W-:Y:S02]  /*1d0a0*/  IMAD.MOV.U32 R15, RZ, RZ, -0x1 ;  /* 0xffffffffff0f7424 */ /* 0x000fe400078e00ff */
[----:B------:R-:W-:-:S07]  /*1d0b0*/  IMAD.MOV.U32 R0, RZ, RZ, R14 ;  /* 0x000000ffff007224 */ /* 0x000fce00078e000e */
[----:B0-----:R-:W-:Y:S05]  /*1d0c0*/  WARPSYNC.COLLECTIVE R15, `(.L_x_2504) ;  /* 0x000000000f087348 */ /* 0x001fea0003c00000 */
[----:B------:R1:W2:Y:S02]  /*1d0d0*/  SHFL.IDX P6, R14, R13, R12, R11 ;  /* 0x0000000c0d0e7389 */ /* 0x0002a400000c000b */
[----:B012---:R-:W-:Y:S01]  /*1d0e0*/  ENDCOLLECTIVE ;  /* 0x000000000000791b */ /* 0x007fe20003800000 */
.L_x_2504:
        /* <DEDUP_REMOVED lines=27> */
.L_x_2505:
        /* <DEDUP_REMOVED lines=10> */
.L_x_2506:
[----:B------:R-:W-:Y:S01]  /*1d340*/  IMAD.MOV.U32 R6, RZ, RZ, R14 ;  /* 0x000000ffff067224 */ /* 0x000fe200078e000e */
[----:B------:R-:W-:Y:S06]  /*1d350*/  BRA `(.L_x_2507) ;  /* 0xffffffb000f87947 */ /* 0x000fec000383ffff */
.L_x_2387:
[----:B---3--:R-:W3:Y:S02]  /*1d360*/  LDL R3, [R1+0x34] ;  /* 0x0000340001037983 */ /* 0x008ee40000100800 */
[----:B---3--:R3:W4:Y:S02]  /*1d370*/  SYNCS.PHASECHK.TRANS64.TRYWAIT P0, [R4+URZ+0x19c40], R3 ;  /* 0x019c4003040075a7 */ /* 0x008724000800017f */
[----:B----4-:R-:W-:Y:S05]  /*1d380*/  @!P0 NANOSLEEP.SYNCS 0x989680 ;  /* 0x009896800000895d */ /* 0x010fea0003900000 */
[----:B------:R-:W4:Y:S02]  /*1d390*/  @!P0 SYNCS.PHASECHK.TRANS64 P0, [R4+URZ+0x19c40], R3 ;  /* 0x019c4003040085a7 */ /* 0x000f24000800007f */
[----:B----4-:R-:W-:Y:S05]  /*1d3a0*/  @!P0 BRA `(.L_x_2387) ;  /* 0xfffffffc00ec8947 */ /* 0x010fea000383ffff */
[----:B------:R-:W-:Y:S05]  /*1d3b0*/  BRA `(.L_x_2508) ;  /* 0xffffffb400687947 */ /* 0x000fea000383ffff */
.L_x_2388:
        /* <DEDUP_REMOVED lines=8> */
.L_x_2510:
[----:B------:R-:W-:Y:S05]  /*1d440*/  BSYNC B0 ;  /* 0x0000000000007941 */ /* 0x000fea0003800000 */
.L_x_2509:
        /* <DEDUP_REMOVED lines=8> */
.L_x_2511:
[----:B------:R-:W-:Y:S02]  /*1d4d0*/  IMAD.MOV.U32 R13, RZ, RZ, R6 ;  /* 0x000000ffff0d7224 */ /* 0x000fe400078e0006 */
[----:B------:R-:W-:Y:S02]  /*1d4e0*/  IMAD.MOV.U32 R12, RZ, RZ, 0x1 ;  /* 0x00000001ff0c7424 */ /* 0x000fe400078e00ff */
[----:B------:R-:W-:-:S07]  /*1d4f0*/  IMAD.MOV.U32 R3, RZ, RZ, R14 ;  /* 0x000000ffff037224 */ /* 0x000fce00078e000e */
[----:B------:R-:W-:Y:S05]  /*1d500*/  WARPSYNC.COLLECTIVE R15, `(.L_x_2512) ;  /* 0x000000000f087348 */ /* 0x000fea0003c00000 */
[----:B------:R0:W1:Y:S02]  /*1d510*/  SHFL.IDX P6, R14, R13, R12, R11 ;  /* 0x0000000c0d0e7389 */ /* 0x00006400000c000b */
[----:B01----:R-:W-:Y:S01]  /*1d520*/  ENDCOLLECTIVE ;  /* 0x000000000000791b */ /* 0x003fe20003800000 */
.L_x_2512:
        /* <DEDUP_REMOVED lines=10> */
.L_x_2513:
        /* <DEDUP_REMOVED lines=8> */
.L_x_2393:
[----:B------:R-:W-:Y:S01]  /*1d650*/  IMAD.MOV.U32 R13, RZ, RZ, R4 ;  /* 0x000000ffff0d7224 */ /* 0x000fe200078e0004 */
[----:B------:R-:W-:Y:S01]  /*1d660*/  MOV R11, 0x1e1f ;  /* 0x00001e1f000b7802 */ /* 0x000fe20000000f00 */
[----:B------:R-:W-:Y:S02]  /*1d670*/  IMAD.MOV.U32 R12, RZ, RZ, RZ ;  /* 0x000000ffff0c7224 */ /* 0x000fe400078e00ff */
[----:B------:R-:W-:Y:S02]  /*1d680*/  IMAD.MOV.U32 R15, RZ, RZ, -0x1 ;  /* 0xffffffffff0f7424 */ /* 0x000fe400078e00ff */
[----:B-----5:R-:W-:Y:S02]  /*1d690*/  IMAD R0, R21, R9, RZ ;  /* 0x0000000915007224 */ /* 0x020fe400078e02ff */
[----:B------:R-:W-:-:S07]  /*1d6a0*/  IMAD R17, R17, 0xc0, R20 ;  /* 0x000000c011117824 */ /* 0x000fce00078e0214 */
[----:B------:R-:W-:Y:S05]  /*1d6b0*/  WARPSYNC.COLLECTIVE R15, `(.L_x_2515) ;  /* 0x000000000f087348 */ /* 0x000fea0003c00000 */
[----:B------:R0:W1:Y:S02]  /*1d6c0*/  SHFL.IDX P6, R14, R13, R12, R11 ;  /* 0x0000000c0d0e7389 */ /* 0x00006400000c000b */
[----:B01----:R-:W-:Y:S01]  /*1d6d0*/  ENDCOLLECTIVE ;  /* 0x000000000000791b */ /* 0x003fe20003800000 */
.L_x_2515:
[----:B------:R-:W-:Y:S01]  /*1d6e0*/  ISETP.GE.AND P2, PT, R17, R0, PT ;  /* 0x000000001100720c */ /* 0x000fe20003f46270 */
[----:B------:R-:W-:Y:S02]  /*1d6f0*/  IMAD.MOV.U32 R13, RZ, RZ, R6 ;  /* 0x000000ffff0d7224 */ /* 0x000fe400078e0006 */
[----:B------:R-:W-:-:S10]  /*1d700*/  IMAD.MOV.U32 R2, RZ, RZ, R14 ;  /* 0x000000ffff027224 */ /* 0x000fd400078e000e */
[----:B------:R-:W-:Y:S05]  /*1d710*/  WARPSYNC.COLLECTIVE R15, `(.L_x_2516) ;  /* 0x000000000f087348 */ /* 0x000fea0003c00000 */
[----:B------:R0:W1:Y:S02]  /*1d720*/  SHFL.IDX P6, R14, R13, R12, R11 ;  /* 0x0000000c0d0e7389 */ /* 0x00006400000c000b */
[----:B01----:R-:W-:Y:S01]  /*1d730*/  ENDCOLLECTIVE ;  /* 0x000000000000791b */ /* 0x003fe20003800000 */
.L_x_2516:
[----:B------:R-:W-:Y:S02]  /*1d740*/  IMAD.MOV.U32 R13, RZ, RZ, R4 ;  /* 0x000000ffff0d7224 */ /* 0x000fe400078e0004 */
[----:B------:R-:W-:Y:S02]  /*1d750*/  IMAD.MOV.U32 R12, RZ, RZ, 0x1 ;  /* 0x00000001ff0c7424 */ /* 0x000fe400078e00ff */
[----:B------:R-:W-:-:S07]  /*1d760*/  IMAD.MOV.U32 R3, RZ, RZ, R14 ;  /* 0x000000ffff037224 */ /* 0x000fce00078e000e */
[----:B------:R-:W-:Y:S05]  /*1d770*/  WARPSYNC.COLLECTIVE R15, `(.L_x_2517) ;  /* 0x000000000f087348 */ /* 0x000fea0003c00000 */
[----:B------:R0:W1:Y:S02]  /*1d780*/  SHFL.IDX P6, R14, R13, R12, R11 ;  /* 0x0000000c0d0e7389 */ /* 0x00006400000c000b */
[----:B01----:R-:W-:Y:S01]  /*1d790*/  ENDCOLLECTIVE ;  /* 0x000000000000791b */ /* 0x003fe20003800000 */
.L_x_2517:
        /* <DEDUP_REMOVED lines=10> */
.L_x_2518:
        /* <DEDUP_REMOVED lines=13> */
.L_x_2519:
        /* <DEDUP_REMOVED lines=14> */
.L_x_2520:
[----:B------:R-:W-:Y:S01]  /*1d9f0*/  IMAD.MOV.U32 R2, RZ, RZ, R14 ;  /* 0x000000ffff027224 */ /* 0x000fe200078e000e */
[----:B------:R-:W-:Y:S06]  /*1da00*/  BRA `(.L_x_2521) ;  /* 0xffffffbc00287947 */ /* 0x000fec000383ffff */
.L_x_2398:
[----:B--2---:R2:W3:Y:S02]  /*1da10*/  SYNCS.PHASECHK.TRANS64.TRYWAIT P0, [R22+URZ+0x19c20], R0 ;  /* 0x019c2000160075a7 */ /* 0x0044e4000800017f */
[----:B---3--:R-:W-:Y:S05]  /*1da20*/  @!P0 NANOSLEEP.SYNCS 0x989680 ;  /* 0x009896800000895d */ /* 0x008fea0003900000 */
[----:B------:R-:W3:Y:S02]  /*1da30*/  @!P0 SYNCS.PHASECHK.TRANS64 P0, [R22+URZ+0x19c20], R0 ;  /* 0x019c2000160085a7 */ /* 0x000ee4000800007f */
[----:B---3--:R-:W-:Y:S05]  /*1da40*/  @!P0 BRA `(.L_x_2398) ;  /* 0xfffffffc00f08947 */ /* 0x008fea000383ffff */
[----:B------:R-:W-:Y:S05]  /*1da50*/  BRA `(.L_x_2522) ;  /* 0xffffffbc00987947 */ /* 0x000fea000383ffff */
.L_x_2402:
[----:B0-----:R0:W1:Y:S02]  /*1da60*/  SYNCS.PHASECHK.TRANS64.TRYWAIT P0, [R0+URZ+0x19c80], R10 ;  /* 0x019c800a000075a7 */ /* 0x001064000800017f */
[----:B-1----:R-:W-:Y:S05]  /*1da70*/  @!P0 NANOSLEEP.SYNCS 0x989680 ;  /* 0x009896800000895d */ /* 0x002fea0003900000 */
[----:B------:R-:W1:Y:S02]  /*1da80*/  @!P0 SYNCS.PHASECHK.TRANS64 P0, [R0+URZ+0x19c80], R10 ;  /* 0x019c800a000085a7 */ /* 0x000e64000800007f */
[----:B-1----:R-:W-:Y:S05]  /*1da90*/  @!P0 BRA `(.L_x_2402) ;  /* 0xfffffffc00f08947 */ /* 0x002fea000383ffff */
[----:B------:R-:W-:Y:S05]  /*1daa0*/  BRA `(.L_x_2523) ;  /* 0xffffffc000607947 */ /* 0x000fea000383ffff */
.L_x_2403:
        /* <DEDUP_REMOVED lines=8> */
.L_x_2525:
[----:B------:R-:W-:Y:S05]  /*1db30*/  BSYNC B0 ;  /* 0x0000000000007941 */ /* 0x000fea0003800000 */
.L_x_2524:
        /* <DEDUP_REMOVED lines=10> */
.L_x_2526:
        /* <DEDUP_REMOVED lines=11> */
.L_x_2527:
        /* <DEDUP_REMOVED lines=11> */
.L_x_2528:
[----:B------:R-:W-:Y:S01]  /*1dd40*/  IMAD.MOV.U32 R2, RZ, RZ, R14 ;  /* 0x000000ffff027224 */ /* 0x000fe200078e000e */
[----:B------:R-:W-:Y:S06]  /*1dd50*/  BRA `(.L_x_2529) ;  /* 0xffffffc000707947 */ /* 0x000fec000383ffff */
.L_x_2408:
[----:B---3--:R3:W4:Y:S02]  /*1dd60*/  SYNCS.PHASECHK.TRANS64.TRYWAIT P0, [R0+URZ+0x19c40], R10 ;  /* 0x019c400a000075a7 */ /* 0x008724000800017f */
[----:B----4-:R-:W-:Y:S05]  /*1dd70*/  @!P0 NANOSLEEP.SYNCS 0x989680 ;  /* 0x009896800000895d */ /* 0x010fea0003900000 */
[----:B------:R-:W4:Y:S02]  /*1dd80*/  @!P0 SYNCS.PHASECHK.TRANS64 P0, [R0+URZ+0x19c40], R10 ;  /* 0x019c400a000085a7 */ /* 0x000f24000800007f */
[----:B----4-:R-:W-:Y:S05]  /*1dd90*/  @!P0 BRA `(.L_x_2408) ;  /* 0xfffffffc00f08947 */ /* 0x010fea000383ffff */
[----:B------:R-:W-:Y:S05]  /*1dda0*/  BRA `(.L_x_2530) ;  /* 0xffffffc000d47947 */ /* 0x000fea000383ffff */
.L_x_2409:
        /* <DEDUP_REMOVED lines=8> */
.L_x_2532:
[----:B------:R-:W-:Y:S05]  /*1de30*/  BSYNC B0 ;  /* 0x0000000000007941 */ /* 0x000fea0003800000 */
.L_x_2531:
        /* <DEDUP_REMOVED lines=8> */
.L_x_2533:
[----:B------:R-:W-:Y:S02]  /*1dec0*/  IMAD.MOV.U32 R13, RZ, RZ, R8 ;  /* 0x000000ffff0d7224 */ /* 0x000fe400078e0008 */
[----:B------:R-:W-:Y:S02]  /*1ded0*/  IMAD.MOV.U32 R12, RZ, RZ, 0x1 ;  /* 0x00000001ff0c7424 */ /* 0x000fe400078e00ff */
[----:B------:R-:W-:-:S07]  /*1dee0*/  IMAD.MOV.U32 R2, RZ, RZ, R14 ;  /* 0x000000ffff027224 */ /* 0x000fce00078e000e */
[----:B------:R-:W-:Y:S05]  /*1def0*/  WARPSYNC.COLLECTIVE R15, `(.L_x_2534) ;  /* 0x000000000f087348 */ /* 0x000fea0003c00000 */
[----:B------:R0:W1:Y:S02]  /*1df00*/  SHFL.IDX P6, R14, R13, R12, R11 ;  /* 0x0000000c0d0e7389 */ /* 0x00006400000c000b */
[----:B01----:R-:W-:Y:S01]  /*1df10*/  ENDCOLLECTIVE ;  /* 0x000000000000791b */ /* 0x003fe20003800000 */
.L_x_2534:
        /* <DEDUP_REMOVED lines=13> */
.L_x_2535:
[----:B------:R-:W-:Y:S01]  /*1dff0*/  IMAD.MOV.U32 R2, RZ, RZ, R14 ;  /* 0x000000ffff027224 */ /* 0x000fe200078e000e */
[----:B------:R-:W-:Y:S06]  /*1e000*/  BRA `(.L_x_2536) ;  /* 0xffffffc000e07947 */ /* 0x000fec000383ffff */
.L_x_2414:
[----:B0-----:R0:W2:Y:S02]  /*1e010*/  SYNCS.PHASECHK.TRANS64.TRYWAIT P2, [R2+URZ+0x19c70], R0 ;  /* 0x019c7000020075a7 */ /* 0x0010a4000804017f */
[----:B--2---:R-:W-:Y:S05]  /*1e020*/  @!P2 NANOSLEEP.SYNCS 0x989680 ;  /* 0x009896800000a95d */ /* 0x004fea0003900000 */
[----:B------:R-:W2:Y:S02]  /*1e030*/  @!P2 SYNCS.PHASECHK.TRANS64 P2, [R2+URZ+0x19c70], R0 ;  /* 0x019c70000200a5a7 */ /* 0x000ea4000804007f */
[----:B--2---:R-:W-:Y:S05]  /*1e040*/  @!P2 BRA `(.L_x_2414) ;  /* 0xfffffffc00f0a947 */ /* 0x004fea000383ffff */
[----:B------:R-:W-:Y:S05]  /*1e050*/  BRA `(.L_x_2537) ;  /* 0xffffffc4004c7947 */ /* 0x000fea000383ffff */
.L_x_2416:
[----:B0-----:R0:W2:Y:S02]  /*1e060*/  SYNCS.PHASECHK.TRANS64.TRYWAIT P2, [R2+URZ+0x19c60], R0 ;  /* 0x019c6000020075a7 */ /* 0x0010a4000804017f */
[----:B--2---:R-:W-:Y:S05]  /*1e070*/  @!P2 NANOSLEEP.SYNCS 0x989680 ;  /* 0x009896800000a95d */ /* 0x004fea0003900000 */
[----:B------:R-:W2:Y:S02]  /*1e080*/  @!P2 SYNCS.PHASECHK.TRANS64 P2, [R2+URZ+0x19c60], R0 ;  /* 0x019c60000200a5a7 */ /* 0x000ea4000804007f */
[----:B--2---:R-:W-:Y:S05]  /*1e090*/  @!P2 BRA `(.L_x_2416) ;  /* 0xfffffffc00f0a947 */ /* 0x004fea000383ffff */
[----:B------:R-:W-:Y:S05]  /*1e0a0*/  BRA `(.L_x_2538) ;  /* 0xffffffc4005c7947 */ /* 0x000fea000383ffff */
.L_x_2424:
[----:B0-----:R0:W1:Y:S02]  /*1e0b0*/  SYNCS.PHASECHK.TRANS64.TRYWAIT P1, [R3+URZ+0x19c70], R0 ;  /* 0x019c7000030075a7 */ /* 0x001064000802017f */
[----:B-1----:R-:W-:Y:S05]  /*1e0c0*/  @!P1 NANOSLEEP.SYNCS 0x989680 ;  /* 0x009896800000995d */ /* 0x002fea0003900000 */
[----:B------:R-:W1:Y:S02]  /*1e0d0*/  @!P1 SYNCS.PHASECHK.TRANS64 P1, [R3+URZ+0x19c70], R0 ;  /* 0x019c7000030095a7 */ /* 0x000e64000802007f */
[----:B-1----:R-:W-:Y:S05]  /*1e0e0*/  @!P1 BRA `(.L_x_2424) ;  /* 0xfffffffc00f09947 */ /* 0x002fea000383ffff */
[----:B------:R-:W-:Y:S05]  /*1e0f0*/  BRA `(.L_x_2539) ;  /* 0xffffffc800c07947 */ /* 0x000fea000383ffff */
.L_x_2426:
[----:B0-----:R0:W1:Y:S02]  /*1e100*/  SYNCS.PHASECHK.TRANS64.TRYWAIT P1, [R3+URZ+0x19c60], R0 ;  /* 0x019c6000030075a7 */ /* 0x001064000802017f */
[----:B-1----:R-:W-:Y:S05]  /*1e110*/  @!P1 NANOSLEEP.SYNCS 0x989680 ;  /* 0x009896800000995d */ /* 0x002fea0003900000 */
[----:B------:R-:W1:Y:S02]  /*1e120*/  @!P1 SYNCS.PHASECHK.TRANS64 P1, [R3+URZ+0x19c60], R0 ;  /* 0x019c6000030095a7 */ /* 0x000e64000802007f */
[----:B-1----:R-:W-:Y:S05]  /*1e130*/  @!P1 BRA `(.L_x_2426) ;  /* 0xfffffffc00f09947 */ /* 0x002fea000383ffff */
[----:B------:R-:W-:Y:S05]  /*1e140*/  BRA `(.L_x_2540) ;  /* 0xffffffc800cc7947 */ /* 0x000fea000383ffff */
.L_x_2431:
[----:B------:R-:W-:Y:S01]  /*1e150*/  BSSY B0, `(.L_x_2541) ;  /* 0x0000008000007945 */ /* 0x000fe20003800000 */
[----:B------:R-:W-:Y:S02]  /*1e160*/  IMAD.MOV.U32 R13, RZ, RZ, R16 ;  /* 0x000000ffff0d7224 */ /* 0x000fe400078e0010 */
[----:B------:R-:W-:Y:S02]  /*1e170*/  IMAD.MOV.U32 R12, RZ, RZ, RZ ;  /* 0x000000ffff0c7224 */ /* 0x000fe400078e00ff */
[----:B0-----:R-:W-:Y:S02]  /*1e180*/  IMAD.MOV.U32 R11, RZ, RZ, 0x1f ;  /* 0x0000001fff0b7424 */ /* 0x001fe400078e00ff */
[----:B------:R-:W-:-:S07]  /*1e190*/  IMAD.MOV.U32 R15, RZ, RZ, -0x1 ;  /* 0xffffffffff0f7424 */ /* 0x000fce00078e00ff */
[----:B-12---:R-:W-:Y:S05]  /*1e1a0*/  WARPSYNC.COLLECTIVE R15, `(.L_x_2542) ;  /* 0x000000000f087348 */ /* 0x006fea0003c00000 */
[----:B------:R0:W3:Y:S02]  /*1e1b0*/  SHFL.IDX P6, R14, R13, R12, R11 ;  /* 0x0000000c0d0e7389 */ /* 0x0000e400000c000b */
[----:B0123--:R-:W-:Y:S01]  /*1e1c0*/  ENDCOLLECTIVE ;  /* 0x000000000000791b */ /* 0x00ffe20003800000 */
.L_x_2542:
[----:B------:R-:W-:Y:S05]  /*1e1d0*/  BSYNC B0 ;  /* 0x0000000000007941 */ /* 0x000fea0003800000 */
.L_x_2541:
        /* <DEDUP_REMOVED lines=9> */
.L_x_2543:
        /* <DEDUP_REMOVED lines=18> */
.L_x_2544:
[----:B------:R-:W-:Y:S01]  /*1e390*/  IMAD.MOV.U32 R12, RZ, RZ, 0x2 ;  /* 0x00000002ff0c7424 */ /* 0x000fe200078e00ff */
[----:B------:R-:W-:-:S05]  /*1e3a0*/  SEL R5, R14, RZ, P1 ;  /* 0x000000ff0e057207 */ /* 0x000fca0000800000 */
[----:B------:R-:W-:-:S04]  /*1e3b0*/  IMAD.IADD R3, R2, 0x1, R5 ;  /* 0x0000000102037824 */ /* 0x000fc800078e0205 */
[----:B------:R-:W-:-:S07]  /*1e3c0*/  IMAD.MOV.U32 R13, RZ, RZ, R3 ;  /* 0x000000ffff0d7224 */ /* 0x000fce00078e0003 */
[----:B------:R-:W-:Y:S05]  /*1e3d0*/  WARPSYNC.COLLECTIVE R15, `(.L_x_2545) ;  /* 0x000000000f087348 */ /* 0x000fea0003c00000 */
[----:B------:R0:W1:Y:S02]  /*1e3e0*/  SHFL.UP P6, R14, R13, R12, R11 ;  /* 0x0400000c0d0e7389 */ /* 0x00006400000c000b */
[----:B01----:R-:W-:Y:S01]  /*1e3f0*/  ENDCOLLECTIVE ;  /* 0x000000000000791b */ /* 0x003fe20003800000 */
.L_x_2545:
[----:B------:R-:W-:Y:S01]  /*1e400*/  IMAD.MOV.U32 R12, RZ, RZ, 0x4 ;  /* 0x00000004ff0c7424 */ /* 0x000fe200078e00ff */
[----:B------:R-:W-:-:S05]  /*1e410*/  SEL R14, R14, RZ, P2 ;  /* 0x000000ff0e0e7207 */ /* 0x000fca0001000000 */
[----:B------:R-:W-:-:S04]  /*1e420*/  IMAD.IADD R3, R3, 0x1, R14 ;  /* 0x0000000103037824 */ /* 0x000fc800078e020e */
[----:B------:R-:W-:-:S07]  /*1e430*/  IMAD.MOV.U32 R13, RZ, RZ, R3 ;  /* 0x000000ffff0d7224 */ /* 0x000fce00078e0003 */
[----:B------:R-:W-:Y:S05]  /*1e440*/  WARPSYNC.COLLECTIVE R15, `(.L_x_2546) ;  /* 0x000000000f087348 */ /* 0x000fea0003c00000 */
[----:B------:R0:W1:Y:S02]  /*1e450*/  SHFL.UP P6, R14, R13, R12, R11 ;  /* 0x0400000c0d0e7389 */ /* 0x00006400000c000b */
[----:B01----:R-:W-:Y:S01]  /*1e460*/  ENDCOLLECTIVE ;  /* 0x000000000000791b */ /* 0x003fe20003800000 */
.L_x_2546:
[----:B------:R-:W-:Y:S01]  /*1e470*/  IMAD.MOV.U32 R12, RZ, RZ, 0x8 ;  /* 0x00000008ff0c7424 */ /* 0x000fe200078e00ff */
[----:B------:R-:W-:-:S05]  /*1e480*/  SEL R14, R14, RZ, P3 ;  /* 0x000000ff0e0e7207 */ /* 0x000fca0001800000 */
[----:B------:R-:W-:-:S04]  /*1e490*/  IMAD.IADD R3, R3, 0x1, R14 ;  /* 0x0000000103037824 */ /* 0x000fc800078e020e */
[----:B------:R-:W-:-:S07]  /*1e4a0*/  IMAD.MOV.U32 R13, RZ, RZ, R3 ;  /* 0x000000ffff0d7224 */ /* 0x000fce00078e0003 */
[----:B------:R-:W-:Y:S05]  /*1e4b0*/  WARPSYNC.COLLECTIVE R15, `(.L_x_2547) ;  /* 0x000000000f087348 */ /* 0x000fea0003c00000 */
[----:B------:R0:W1:Y:S02]  /*1e4c0*/  SHFL.UP P6, R14, R13, R12, R11 ;  /* 0x0400000c0d0e7389 */ /* 0x00006400000c000b */
[----:B01----:R-:W-:Y:S01]  /*1e4d0*/  ENDCOLLECTIVE ;  /* 0x000000000000791b */ /* 0x003fe20003800000 */
.L_x_2547:
[----:B------:R-:W-:Y:S01]  /*1e4e0*/  IMAD.MOV.U32 R12, RZ, RZ, 0x10 ;  /* 0x00000010ff0c7424 */ /* 0x000fe200078e00ff */
[----:B------:R-:W-:-:S05]  /*1e4f0*/  SEL R14, R14, RZ, P4 ;  /* 0x000000ff0e0e7207 */ /* 0x000fca0002000000 */
[----:B------:R-:W-:-:S04]  /*1e500*/  IMAD.IADD R3, R3, 0x1, R14 ;  /* 0x0000000103037824 */ /* 0x000fc800078e020e */
[----:B------:R-:W-:-:S07]  /*1e510*/  IMAD.MOV.U32 R13, RZ, RZ, R3 ;  /* 0x000000ffff0d7224 */ /* 0x000fce00078e0003 */
[----:B------:R-:W-:Y:S05]  /*1e520*/  WARPSYNC.COLLECTIVE R15, `(.L_x_2548) ;  /* 0x000000000f087348 */ /* 0x000fea0003c00000 */
[----:B------:R0:W1:Y:S02]  /*1e530*/  SHFL.UP P6, R14, R13, R12, R11 ;  /* 0x0400000c0d0e7389 */ /* 0x00006400000c000b */
[----:B01----:R-:W-:Y:S01]  /*1e540*/  ENDCOLLECTIVE ;  /* 0x000000000000791b */ /* 0x003fe20003800000 */
.L_x_2548:
[----:B------:R-:W-:Y:S01]  /*1e550*/  MOV R12, 0x1f ;  /* 0x0000001f000c7802 */ /* 0x000fe20000000f00 */
[----:B------:R-:W-:Y:S01]  /*1e560*/  IMAD.MOV.U32 R11, RZ, RZ, 0x1f ;  /* 0x0000001fff0b7424 */ /* 0x000fe200078e00ff */
[----:B------:R-:W-:-:S05]  /*1e570*/  SEL R14, R14, RZ, P5 ;  /* 0x000000ff0e0e7207 */ /* 0x000fca0002800000 */
[----:B------:R-:W-:-:S04]  /*1e580*/  IMAD.IADD R3, R3, 0x1, R14 ;  /* 0x0000000103037824 */ /* 0x000fc800078e020e */
[----:B------:R-:W-:-:S07]  /*1e590*/  IMAD.MOV.U32 R13, RZ, RZ, R3 ;  /* 0x000000ffff0d7224 */ /* 0x000fce00078e0003 */
[----:B------:R-:W-:Y:S05]  /*1e5a0*/  WARPSYNC.COLLECTIVE R15, `(.L_x_2549) ;  /* 0x000000000f087348 */ /* 0x000fea0003c00000 */
[----:B------:R0:W1:Y:S02]  /*1e5b0*/  SHFL.IDX P6, R14, R13, R12, R11 ;  /* 0x0000000c0d0e7389 */ /* 0x00006400000c000b */
[----:B01----:R-:W-:Y:S01]  /*1e5c0*/  ENDCOLLECTIVE ;  /* 0x000000000000791b */ /* 0x003fe20003800000 */
.L_x_2549:
[----:B------:R-:W-:Y:S05]  /*1e5d0*/  BRA `(.L_x_2550) ;  /* 0xffffffcc007c7947 */ /* 0x000fea000383ffff */
.L_x_2436:
        /* <DEDUP_REMOVED lines=8> */
.L_x_2552:
[----:B------:R-:W-:Y:S05]  /*1e660*/  BSYNC B0 ;  /* 0x0000000000007941 */ /* 0x000fea0003800000 */
.L_x_2551:
        /* <DEDUP_REMOVED lines=9> */
.L_x_2553:
[----:B------:R-:W-:Y:S01]  /*1e700*/  IMAD.MOV.U32 R12, RZ, RZ, 0x4 ;  /* 0x00000004ff0c7424 */ /* 0x000fe200078e00ff */
[----:B------:R-:W-:-:S05]  /*1e710*/  SEL R14, R14, RZ, P2 ;  /* 0x000000ff0e0e7207 */ /* 0x000fca0001000000 */
[----:B------:R-:W-:-:S04]  /*1e720*/  IMAD.IADD R3, R3, 0x1, R14 ;  /* 0x0000000103037824 */ /* 0x000fc800078e020e */
[----:B------:R-:W-:-:S07]  /*1e730*/  IMAD.MOV.U32 R13, RZ, RZ, R3 ;  /* 0x000000ffff0d7224 */ /* 0x000fce00078e0003 */
[----:B------:R-:W-:Y:S05]  /*1e740*/  WARPSYNC.COLLECTIVE R15, `(.L_x_2554) ;  /* 0x000000000f087348 */ /* 0x000fea0003c00000 */
[----:B------:R0:W1:Y:S02]  /*1e750*/  SHFL.UP P6, R14, R13, R12, R11 ;  /* 0x0400000c0d0e7389 */ /* 0x00006400000c000b */
[----:B01----:R-:W-:Y:S01]  /*1e760*/  ENDCOLLECTIVE ;  /* 0x000000000000791b */ /* 0x003fe20003800000 */
.L_x_2554:
[----:B------:R-:W-:Y:S01]  /*1e770*/  IMAD.MOV.U32 R12, RZ, RZ, 0x8 ;  /* 0x00000008ff0c7424 */ /* 0x000fe200078e00ff */
[----:B------:R-:W-:-:S05]  /*1e780*/  SEL R14, R14, RZ, P3 ;  /* 0x000000ff0e0e7207 */ /* 0x000fca0001800000 */
[----:B------:R-:W-:-:S04]  /*1e790*/  IMAD.IADD R3, R3, 0x1, R14 ;  /* 0x0000000103037824 */ /* 0x000fc800078e020e */
[----:B------:R-:W-:-:S07]  /*1e7a0*/  IMAD.MOV.U32 R13, RZ, RZ, R3 ;  /* 0x000000ffff0d7224 */ /* 0x000fce00078e0003 */
[----:B------:R-:W-:Y:S05]  /*1e7b0*/  WARPSYNC.COLLECTIVE R15, `(.L_x_2555) ;  /* 0x000000000f087348 */ /* 0x000fea0003c00000 */
[----:B------:R0:W1:Y:S02]  /*1e7c0*/  SHFL.UP P6, R14, R13, R12, R11 ;  /* 0x0400000c0d0e7389 */ /* 0x00006400000c000b */
[----:B01----:R-:W-:Y:S01]  /*1e7d0*/  ENDCOLLECTIVE ;  /* 0x000000000000791b */ /* 0x003fe20003800000 */
.L_x_2555:
[----:B------:R-:W-:Y:S01]  /*1e7e0*/  IMAD.MOV.U32 R12, RZ, RZ, 0x10 ;  /* 0x00000010ff0c7424 */ /* 0x000fe200078e00ff */
[----:B------:R-:W-:-:S05]  /*1e7f0*/  SEL R14, R14, RZ, P4 ;  /* 0x000000ff0e0e7207 */ /* 0x000fca0002000000 */
[----:B------:R-:W-:-:S04]  /*1e800*/  IMAD.IADD R3, R3, 0x1, R14 ;  /* 0x0000000103037824 */ /* 0x000fc800078e020e */
[----:B------:R-:W-:-:S07]  /*1e810*/  IMAD.MOV.U32 R13, RZ, RZ, R3 ;  /* 0x000000ffff0d7224 */ /* 0x000fce00078e0003 */
[----:B------:R-:W-:Y:S05]  /*1e820*/  WARPSYNC.COLLECTIVE R15, `(.L_x_2556) ;  /* 0x000000000f087348 */ /* 0x000fea0003c00000 */
[----:B------:R0:W1:Y:S02]  /*1e830*/  SHFL.UP P6, R14, R13, R12, R11 ;  /* 0x0400000c0d0e7389 */ /* 0x00006400000c000b */
[----:B01----:R-:W-:Y:S01]  /*1e840*/  ENDCOLLECTIVE ;  /* 0x000000000000791b */ /* 0x003fe20003800000 */
.L_x_2556:
        /* <DEDUP_REMOVED lines=8> */
.L_x_2557:
[----:B------:R-:W-:Y:S05]  /*1e8d0*/  BRA `(.L_x_2558) ;  /* 0xffffffcc00587947 */ /* 0x000fea000383ffff */
.L_x_2438:
[----:B------:R-:W-:Y:S01]  /*1e8e0*/  BSSY B0, `(.L_x_2559) ;  /* 0x0000006000007945 */ /* 0x000fe20003800000 */
[----:B------:R-:W-:Y:S01]  /*1e8f0*/  PLOP3.LUT P6, PT, P6, PT, PT, 0x8, 0x0 ;  /* 0x000000000000781c */ /* 0x000fe200037ce170 */
[----:B------:R-:W-:-:S12]  /*1e900*/  IMAD.MOV.U32 R15, RZ, RZ, -0x1 ;  /* 0xffffffffff0f7424 */ /* 0x000fd800078e00ff */
[----:B0-----:R-:W-:Y:S05]  /*1e910*/  WARPSYNC.COLLECTIVE R15, `(.L_x_2560) ;  /* 0x000000000f087348 */ /* 0x001fea0003c00000 */
[----:B------:R-:W-:Y:S01]  /*1e920*/  VOTE.ANY R14, PT, P6 ;  /* 0x00000000000e7806 */ /* 0x000fe200030e0100 */
[----:B0-----:R-:W-:Y:S06]  /*1e930*/  ENDCOLLECTIVE ;  /* 0x000000000000791b */ /* 0x001fec0003800000 */
.L_x_2560:
[----:B------:R-:W-:Y:S05]  /*1e940*/  BSYNC B0 ;  /* 0x0000000000007941 */ /* 0x000fea0003800000 */
.L_x_2559:
        /* <DEDUP_REMOVED lines=9> */
.L_x_2561:
[----:B------:R-:W-:Y:S01]  /*1e9e0*/  IMAD.MOV.U32 R17, RZ, RZ, R14 ;  /* 0x000000ffff117224 */ /* 0x000fe200078e000e */
[----:B------:R-:W-:Y:S06]  /*1e9f0*/  BRA `(.L_x_2562) ;  /* 0xffffffcc00487947 */ /* 0x000fec000383ffff */
.L_x_2440:
[----:B------:R-:W-:Y:S01]  /*1ea00*/  BSSY B0, `(.L_x_2563) ;  /* 0x0000007000007945 */ /* 0x000fe20003800000 */
[----:B------:R-:W-:Y:S02]  /*1ea10*/  IMAD.MOV.U32 R13, RZ, RZ, R3 ;  /* 0x000000ffff0d7224 */ /* 0x000fe400078e0003 */
[----:B------:R-:W-:Y:S02]  /*1ea20*/  IMAD.MOV.U32 R11, RZ, RZ, 0x1f ;  /* 0x0000001fff0b7424 */ /* 0x000fe400078e00ff */
[----:B------:R-:W-:-:S07]  /*1ea30*/  IMAD.MOV.U32 R15, RZ, RZ, -0x1 ;  /* 0xffffffffff0f7424 */ /* 0x000fce00078e00ff */
[----:B012---:R-:W-:Y:S05]  /*1ea40*/  WARPSYNC.COLLECTIVE R15, `(.L_x_2564) ;  /* 0x000000000f087348 */ /* 0x007fea0003c00000 */
[----:B------:R3:W4:Y:S02]  /*1ea50*/  SHFL.IDX P6, R14, R13, R12, R11 ;  /* 0x0000000c0d0e7389 */ /* 0x00072400000c000b */
[----:B01234-:R-:W-:Y:S01]  /*1ea60*/  ENDCOLLECTIVE ;  /* 0x000000000000791b */ /* 0x01ffe20003800000 */
.L_x_2564:
[----:B------:R-:W-:Y:S05]  /*1ea70*/  BSYNC B0 ;  /* 0x0000000000007941 */ /* 0x000fea0003800000 */
.L_x_2563:
[----:B------:R-:W-:Y:S01]  /*1ea80*/  IMAD.MOV.U32 R5, RZ, RZ, R14 ;  /* 0x000000ffff057224 */ /* 0x000fe200078e000e */
[----:B------:R-:W-:Y:S06]  /*1ea90*/  BRA `(.L_x_2439) ;  /* 0xffffffcc003c7947 */ /* 0x000fec000383ffff */
.L_x_2444:
[----:B0-----:R0:W1:Y:S02]  /*1eaa0*/  SYNCS.PHASECHK.TRANS64.TRYWAIT P0, [R5+URZ+0x19c20], R0 ;  /* 0x019c2000050075a7 */ /* 0x001064000800017f */
[----:B-1----:R-:W-:Y:S05]  /*1eab0*/  @!P0 NANOSLEEP.SYNCS 0x989680 ;  /* 0x009896800000895d */ /* 0x002fea0003900000 */
[----:B------:R-:W1:Y:S02]  /*1eac0*/  @!P0 SYNCS.PHASECHK.TRANS64 P0, [R5+URZ+0x19c20], R0 ;  /* 0x019c2000050085a7 */ /* 0x000e64000800007f */
[----:B-1----:R-:W-:Y:S05]  /*1ead0*/  @!P0 BRA `(.L_x_2444) ;  /* 0xfffffffc00f08947 */ /* 0x002fea000383ffff */
[----:B------:R-:W-:Y:S05]  /*1eae0*/  BRA `(.L_x_2565) ;  /* 0xffffffd000bc7947 */ /* 0x000fea000383ffff */
.L_x_2445:
        /* <DEDUP_REMOVED lines=11> */
.L_x_2567:
[----:B------:R-:W-:Y:S05]  /*1eba0*/  BSYNC B0 ;  /* 0x0000000000007941 */ /* 0x000fea0003800000 */
.L_x_2566:
[----:B------:R-:W-:Y:S05]  /*1ebb0*/  BRA `(.L_x_2568) ;  /* 0xffffffd000a47947 */ /* 0x000fea000383ffff */
.L_x_2446:
[----:B------:R-:W-:Y:S01]  /*1ebc0*/  BSSY B0, `(.L_x_2569) ;  /* 0x0000006000007945 */ /* 0x000fe20003800000 */
[----:B------:R-:W-:-:S07]  /*1ebd0*/  IMAD.MOV.U32 R15, RZ, RZ, -0x1 ;  /* 0xffffffffff0f7424 */ /* 0x000fce00078e00ff */
[----:B0-----:R-:W-:Y:S05]  /*1ebe0*/  WARPSYNC.COLLECTIVE R15, `(.L_x_2570) ;  /* 0x000000000f0c7348 */ /* 0x001fea0003c00000 */
[----:B------:R-:W-:Y:S02]  /*1ebf0*/  ELECT P6, UR62, PT ;  /* 0x00000000003e782f */ /* 0x000fe400038c0000 */
[----:B------:R-:W-:Y:S01]  /*1ec00*/  MOV R14, UR62 ;  /* 0x0000003e000e7c02 */ /* 0x000fe20008000f00 */
[----:B0-----:R-:W-:Y:S10]  /*1ec10*/  ENDCOLLECTIVE ;  /* 0x000000000000791b */ /* 0x001ff40003800000 */
.L_x_2570:
[----:B------:R-:W-:Y:S05]  /*1ec20*/  BSYNC B0 ;  /* 0x0000000000007941 */ /* 0x000fea0003800000 */
.L_x_2569:
[----:B------:R-:W-:Y:S05]  /*1ec30*/  BRA `(.L_x_2571) ;  /* 0xffffffd000987947 */ /* 0x000fea000383ffff */
.L_x_2448:
[----:B0-----:R0:W1:Y:S02]  /*1ec40*/  SYNCS.PHASECHK.TRANS64.TRYWAIT P1, [R3+URZ+0x19c40], R2 ;  /* 0x019c4002030075a7 */ /* 0x001064000802017f */
[----:B-1----:R-:W-:Y:S05]  /*1ec50*/  @!P1 NANOSLEEP.SYNCS 0x989680 ;  /* 0x009896800000995d */ /* 0x002fea0003900000 */
[----:B------:R-:W1:Y:S02]  /*1ec60*/  @!P1 SYNCS.PHASECHK.TRANS64 P1, [R3+URZ+0x19c40], R2 ;  /* 0x019c4002030095a7 */ /* 0x000e64000802007f */
[----:B-1----:R-:W-:Y:S05]  /*1ec70*/  @!P1 BRA `(.L_x_2448) ;  /* 0xfffffffc00f09947 */ /* 0x002fea000383ffff */
[----:B------:R-:W-:Y:S05]  /*1ec80*/  BRA `(.L_x_2572) ;  /* 0xffffffd000b87947 */ /* 0x000fea000383ffff */
.L_x_2450:
[----:B-1----:R1:W2:Y:S02]  /*1ec90*/  SYNCS.PHASECHK.TRANS64.TRYWAIT P1, [R5+URZ+0x19c40], R0 ;  /* 0x019c4000050075a7 */ /* 0x0022a4000802017f */
[----:B--2---:R-:W-:Y:S05]  /*1eca0*/  @!P1 NANOSLEEP.SYNCS 0x989680 ;  /* 0x009896800000995d */ /* 0x004fea0003900000 */
[----:B------:R-:W2:Y:S02]  /*1ecb0*/  @!P1 SYNCS.PHASECHK.TRANS64 P1, [R5+URZ+0x19c40], R0 ;  /* 0x019c4000050095a7 */ /* 0x000ea4000802007f */
[----:B--2---:R-:W-:Y:S05]  /*1ecc0*/  @!P1 BRA `(.L_x_2450) ;  /* 0xfffffffc00f09947 */ /* 0x004fea000383ffff */
[----:B------:R-:W-:Y:S05]  /*1ecd0*/  BRA `(.L_x_2573) ;  /* 0xffffffd000c47947 */ /* 0x000fea000383ffff */
.L_x_2452:
[----:B--2---:R2:W3:Y:S02]  /*1ece0*/  SYNCS.PHASECHK.TRANS64.TRYWAIT P1, [R3+URZ+0x19c60], R2 ;  /* 0x019c6002030075a7 */ /* 0x0044e4000802017f */
[----:B---3--:R-:W-:Y:S05]  /*1ecf0*/  @!P1 NANOSLEEP.SYNCS 0x989680 ;  /* 0x009896800000995d */ /* 0x008fea0003900000 */
[----:B------:R-:W3:Y:S02]  /*1ed00*/  @!P1 SYNCS.PHASECHK.TRANS64 P1, [R3+URZ+0x19c60], R2 ;  /* 0x019c6002030095a7 */ /* 0x000ee4000802007f */
[----:B---3--:R-:W-:Y:S05]  /*1ed10*/  @!P1 BRA `(.L_x_2452) ;  /* 0xfffffffc00f09947 */ /* 0x008fea000383ffff */
[----:B------:R-:W-:Y:S05]  /*1ed20*/  BRA `(.L_x_2574) ;  /* 0xffffffd000c07947 */ /* 0x000fea000383ffff */
.L_x_2454:
[----:B---3--:R3:W4:Y:S02]  /*1ed30*/  SYNCS.PHASECHK.TRANS64.TRYWAIT P1, [R5+URZ+0x19c60], R0 ;  /* 0x019c6000050075a7 */ /* 0x008724000802017f */
[----:B----4-:R-:W-:Y:S05]  /*1ed40*/  @!P1 NANOSLEEP.SYNCS 0x989680 ;  /* 0x009896800000995d */ /* 0x010fea0003900000 */
[----:B------:R-:W4:Y:S02]  /*1ed50*/  @!P1 SYNCS.PHASECHK.TRANS64 P1, [R5+URZ+0x19c60], R0 ;  /* 0x019c6000050095a7 */ /* 0x000f24000802007f */
[----:B----4-:R-:W-:Y:S05]  /*1ed60*/  @!P1 BRA `(.L_x_2454) ;  /* 0xfffffffc00f09947 */ /* 0x010fea000383ffff */
[----:B------:R-:W-:Y:S05]  /*1ed70*/  BRA `(.L_x_2575) ;  /* 0xffffffd000bc7947 */ /* 0x000fea000383ffff */
.L_x_2456:
[----:B----4-:R4:W0:Y:S02]  /*1ed80*/  SYNCS.PHASECHK.TRANS64.TRYWAIT P1, [R3+URZ+0x19c80], R2 ;  /* 0x019c8002030075a7 */ /* 0x010824000802017f */
[----:B0-----:R-:W-:Y:S05]  /*1ed90*/  @!P1 NANOSLEEP.SYNCS 0x989680 ;  /* 0x009896800000995d */ /* 0x001fea0003900000 */
[----:B------:R-:W0:Y:S02]  /*1eda0*/  @!P1 SYNCS.PHASECHK.TRANS64 P1, [R3+URZ+0x19c80], R2 ;  /* 0x019c8002030095a7 */ /* 0x000e24000802007f */
[----:B0-----:R-:W-:Y:S05]  /*1edb0*/  @!P1 BRA `(.L_x_2456) ;  /* 0xfffffffc00f09947 */ /* 0x001fea000383ffff */
[----:B------:R-:W-:Y:S05]  /*1edc0*/  BRA `(.L_x_2576) ;  /* 0xffffffd000b87947 */ /* 0x000fea000383ffff */
.L_x_2577:
        /* <DEDUP_REMOVED lines=11> */
.L_x_2586:


//--------------------- .nv.global.init           --------------------------
	.section	.nv.global.init,"aw",@progbits
	.align	4
.nv.global.init:
	.type		_ZZN5flash28permute_output_fp8_VcolmajorIN4cute6TensorINS1_11ArrayEngineIN7cutlass10bfloat16_tELm48EEENS1_6LayoutINS1_5tupleIJNS8_IJNS1_1CILi2EEESA_NS9_ILi12EEEEEENS9_ILi1EEESD_EEENS8_IJNS8_IJSD_SA_NS9_ILi4EEEEEENS9_ILi0EEESH_EEEEEEEEEvRT_E9upper_map,@object
	.size		_ZZN5flash28permute_output_fp8_VcolmajorIN4cute6TensorINS1_11ArrayEngineIN7cutlass10bfloat16_tELm48EEENS1_6LayoutINS1_5tupleIJNS8_IJNS1_1CILi2EEESA_NS9_ILi12EEEEEENS9_ILi1EEESD_EEENS8_IJNS8_IJSD_SA_NS9_ILi4EEEEEENS9_ILi0EEESH_EEEEEEEEEvRT_E9upper_map,($str$23 - _ZZN5flash28permute_output_fp8_VcolmajorIN4cute6TensorINS1_11ArrayEngineIN7cutlass10bfloat16_tELm48EEENS1_6LayoutINS1_5tupleIJNS8_IJNS1_1CILi2EEESA_NS9_ILi12EEEEEENS9_ILi1EEESD_EEENS8_IJNS8_IJSD_SA_NS9_ILi4EEEEEENS9_ILi0EEESH_EEEEEEEEEvRT_E9upper_map)
_ZZN5flash28permute_output_fp8_VcolmajorIN4cute6TensorINS1_11ArrayEngineIN7cutlass10bfloat16_tELm48EEENS1_6LayoutINS1_5tupleIJNS8_IJNS1_1CILi2EEESA_NS9_ILi12EEEEEENS9_ILi1EEESD_EEENS8_IJNS8_IJSD_SA_NS9_ILi4EEEEEENS9_ILi0EEESH_EEEEEEEEEvRT_E9upper_map:
        /*0000*/ 	.byte	0x00, 0x00, 0x00, 0x00, 0x02, 0x00, 0x00, 0x00, 0x03, 0x00, 0x00, 0x00, 0x01, 0x00, 0x00, 0x00
	.type		$str$23,@object
	.size		$str$23,($str$24 - $str$23)
$str$23:
        /*0010*/ 	.byte	0x28, 0x61, 0x64, 0x64, 0x72, 0x65, 0x73, 0x73, 0x20, 0x26, 0x20, 0x6d, 0x61, 0x73, 0x6b, 0x29
        /*0020*/ 	.byte	0x20, 0x3d, 0x3d, 0x20, 0x30, 0x00
	.type		$str$24,@object
	.size		$str$24,(__unnamed_5 - $str$24)
$str$24:
        /*0026*/ 	.byte	0x2f, 0x74, 0x6d, 0x70, 0x2f, 0x6f, 0x73, 0x73, 0x5f, 0x6b, 0x65, 0x72, 0x6e, 0x65, 0x6c, 0x73
        /*0036*/ 	.byte	0x5f, 0x73, 0x72, 0x63, 0x2f, 0x66, 0x6c, 0x61, 0x73, 0x68, 0x5f, 0x61, 0x74, 0x74, 0x65, 0x6e
        /*0046*/ 	.byte	0x74, 0x69, 0x6f, 0x6e, 0x2f, 0x63, 0x73, 0x72, 0x63, 0x2f, 0x63, 0x75, 0x74, 0x6c, 0x61, 0x73
        /*0056*/ 	.byte	0x73, 0x2f, 0x69, 0x6e, 0x63, 0x6c, 0x75, 0x64, 0x65, 0x2f, 0x63, 0x75, 0x74, 0x65, 0x2f, 0x70
        /*0066*/ 	.byte	0x6f, 0x69, 0x6e, 0x74, 0x65, 0x72, 0x5f, 0x66, 0x6c, 0x61, 0x67, 0x67, 0x65, 0x64, 0x2e, 0x68
        /*0076*/ 	.byte	0x70, 0x70, 0x00
	.type		__unnamed_5,@object
	.size		__unnamed_5,(__unnamed_6 - __unnamed_5)
__unnamed_5:
        /* <DEDUP_REMOVED lines=24> */
        /*01f9*/ 	.byte	0x3e, 0x3e, 0x20, 0x26, 0x5d, 0x00
	.type		__unnamed_6,@object
	.size		__unnamed_6,(__unnamed_3 - __unnamed_6)
__unnamed_6:
        /* <DEDUP_REMOVED lines=25> */
	.type		__unnamed_3,@object
	.size		__unnamed_3,(__unnamed_4 - __unnamed_3)
__unnamed_3:
        /* <DEDUP_REMOVED lines=29> */
        /*0555*/ 	.byte	0x5d, 0x00
	.type		__unnamed_4,@object
	.size		__unnamed_4,(__unnamed_2 - __unnamed_4)
__unnamed_4:
        /* <DEDUP_REMOVED lines=30> */
	.type		__unnamed_2,@object
	.size		__unnamed_2,(__unnamed_1 - __unnamed_2)
__unnamed_2:
        /* <DEDUP_REMOVED lines=30> */
	.type		__unnamed_1,@object
	.size		__unnamed_1,(.L_0 - __unnamed_1)
__unnamed_1:
        /* <DEDUP_REMOVED lines=30> */
.L_0:


//--------------------- .nv.shared._ZN7cutlass13device_kernelIN5flash11enable_sm90INS1_16FlashAttnFwdSm90INS1_25CollectiveMainloopFwdSm90ILi2EN4cute5tupleIJNS5_1CILi1EEES8_S8_EEENS6_IJNS7_ILi192EEENS7_ILi128EEENS7_ILi96EEEEEELi96ENS_12float_e4m3_tEfNS_4arch4Sm90ELb0ELb0ELb0ELb0ELb1ELb0ELb0ELb1ELb1ELb1ELb0ELb0EEENS1_21CollectiveEpilogueFwdINS6_IJSA_SC_SB_EEES9_NS_10bfloat16_tESG_Li384ELb0ELb1ELb0ELb1EEENS1_29StaticPersistentTileSchedulerILb0EEEEEEEEEvNT_6ParamsE --------------------------
	.section	.nv.shared._ZN7cutlass13device_kernelIN5flash11enable_sm90INS1_16FlashAttnFwdSm90INS1_25CollectiveMainloopFwdSm90ILi2EN4cute5tupleIJNS5_1CILi1EEES8_S8_EEENS6_IJNS7_ILi192EEENS7_ILi128EEENS7_ILi96EEEEEELi96ENS_12float_e4m3_tEfNS_4arch4Sm90ELb0ELb0ELb0ELb0ELb1ELb0ELb0ELb1ELb1ELb1ELb0ELb0EEENS1_21CollectiveEpilogueFwdINS6_IJSA_SC_SB_EEES9_NS_10bfloat16_tESG_Li384ELb0ELb1ELb0ELb1EEENS1_29StaticPersistentTileSchedulerILb0EEEEEEEEEvNT_6ParamsE,"aw",@nobits
	.sectionflags	@""
	.align	16
	.zero		1024


//--------------------- .nv.shared.reserved.0     --------------------------
	.section	.nv.shared.reserved.0,"aw",@nobits
	.weak		__nv_reservedSMEM_offset_0_alias
	.size		__nv_reservedSMEM_offset_0_alias, 0, 0
	.other		__nv_reservedSMEM_offset_0_alias,@"STO_CUDA_RESERVED_SHARED STV_DEFAULT"
__nv_reservedSMEM_offset_0_alias:
	.zero		0


//--------------------- .nv.global                --------------------------
	.section	.nv.global,"aw",@nobits
.nv.global:
	.type		_ZN71_INTERNAL_468d2551_35_flash_fwd_hdim96_e4m3_paged_sm90_cu_348dd9ca_34134cute1_E,@object
	.size		_ZN71_INTERNAL_468d2551_35_flash_fwd_hdim96_e4m3_paged_sm90_cu_348dd9ca_34134cute1_E,(_ZN71_INTERNAL_468d2551_35_flash_fwd_hdim96_e4m3_paged_sm90_cu_348dd9ca_34134cuda3std3__45__cpo6cbeginE - _ZN71_INTERNAL_468d2551_35_flash_fwd_hdim96_e4m3_paged_sm90_cu_348dd9ca_34134cute1_E)
_ZN71_INTERNAL_468d2551_35_flash_fwd_hdim96_e4m3_paged_sm90_cu_348dd9ca_34134cute1_E:
	.zero		1
	.type		_ZN71_INTERNAL_468d2551_35_flash_fwd_hdim96_e4m3_paged_sm90_cu_348dd9ca_34134cuda3std3__45__cpo6cbeginE,@object
	.size		_ZN71_INTERNAL_468d2551_35_flash_fwd_hdim96_e4m3_paged_sm90_cu_348dd9ca_34134cuda3std3__45__cpo6cbeginE,(_ZN71_INTERNAL_468d2551_35_flash_fwd_hdim96_e4m3_paged_sm90_cu_348dd9ca_34134cuda3std3__48in_placeE - _ZN71_INTERNAL_468d2551_35_flash_fwd_hdim96_e4m3_paged_sm90_cu_348dd9ca_34134cuda3std3__45__cpo6cbeginE)
_ZN71_INTERNAL_468d2551_35_flash_fwd_hdim96_e4m3_paged_sm90_cu_348dd9ca_34134cuda3std3__45__cpo6cbeginE:
	.zero		1
	.type		_ZN71_INTERNAL_468d2551_35_flash_fwd_hdim96_e4m3_paged_sm90_cu_348dd9ca_34134cuda3std3__48in_placeE,@object
	.size		_ZN71_INTERNAL_468d2551_35_flash_fwd_hdim96_e4m3_paged_sm90_cu_348dd9ca_34134cuda3std3__48in_placeE,(_ZN71_INTERNAL_468d2551_35_flash_fwd_hdim96_e4m3_paged_sm90_cu_348dd9ca_34134cuda3std6ranges3__45__cpo9iter_moveE - _ZN71_INTERNAL_468d2551_35_flash_fwd_hdim96_e4m3_paged_sm90_cu_348dd9ca_34134cuda3std3__48in_placeE)
_ZN71_INTERNAL_468d2551_35_flash_fwd_hdim96_e4m3_paged_sm90_cu_348dd9ca_34134cuda3std3__48in_placeE:
	.zero		1
	.type		_ZN71_INTERNAL_468d2551_35_flash_fwd_hdim96_e4m3_paged_sm90_cu_348dd9ca_34134cuda3std6ranges3__45__cpo9iter_moveE,@object
	.size		_ZN71_INTERNAL_468d2551_35_flash_fwd_hdim96_e4m3_paged_sm90_cu_348dd9ca_34134cuda3std6ranges3__45__cpo9iter_moveE,(_ZN71_INTERNAL_468d2551_35_flash_fwd_hdim96_e4m3_paged_sm90_cu_348dd9ca_34134cuda3std3__45__cpo5beginE - _ZN71_INTERNAL_468d2551_35_flash_fwd_hdim96_e4m3_paged_sm90_cu_348dd9ca_34134cuda3std6ranges3__45__cpo9iter_moveE)
_ZN71_INTERNAL_468d2551_35_flash_fwd_hdim96_e4m3_paged_sm90_cu_348dd9ca_34134cuda3std6ranges3__45__cpo9iter_moveE:
	.zero		1
	.type		_ZN71_INTERNAL_468d2551_35_flash_fwd_hdim96_e4m3_paged_sm90_cu_348dd9ca_34134cuda3std3__45__cpo5beginE,@object
	.size		_ZN71_INTERNAL_468d2551_35_flash_fwd_hdim96_e4m3_paged_sm90_cu_348dd9ca_34134cuda3std3__45__cpo5beginE,(_ZN71_INTERNAL_468d2551_35_flash_fwd_hdim96_e4m3_paged_sm90_cu_348dd9ca_34134cuda3std3__473_GLOBAL__N__468d2551_35_flash_fwd_hdim96_e4m3_paged_sm90_cu_348dd9ca_34136ignoreE - _ZN71_INTERNAL_468d2551_35_flash_fwd_hdim96_e4m3_paged_sm90_cu_348dd9ca_34134cuda3std3__45__cpo5beginE)
_ZN71_INTERNAL_468d2551_35_flash_fwd_hdim96_e4m3_paged_sm90_cu_348dd9ca_34134cuda3std3__45__cpo5beginE:
	.zero		1
	.type		_ZN71_INTERNAL_468d2551_35_flash_fwd_hdim96_e4m3_paged_sm90_cu_348dd9ca_34134cuda3std3__473_GLOBAL__N__468d2551_35_flash_fwd_hdim96_e4m3_paged_sm90_cu_348dd9ca_34136ignoreE,@object
	.size		_ZN71_INTERNAL_468d2551_35_flash_fwd_hdim96_e4m3_paged_sm90_cu_348dd9ca_34134cuda3std3__473_GLOBAL__N__468d2551_35_flash_fwd_hdim96_e4m3_paged_sm90_cu_348dd9ca_34136ignoreE,(_ZN71_INTERNAL_468d2551_35_flash_fwd_hdim96_e4m3_paged_sm90_cu_348dd9ca_34134cute7productE - _ZN71_INTERNAL_468d2551_35_flash_fwd_hdim96_e4m3_paged_sm90_cu_348dd9ca_34134cuda3std3__473_GLOBAL__N__468d2551_35_flash_fwd_hdim96_e4m3_paged_sm90_cu_348dd9ca_34136ignoreE)
_ZN71_INTERNAL_468d2551_35_flash_fwd_hdim96_e4m3_paged_sm90_cu_348dd9ca_34134cuda3std3__473_GLOBAL__N__468d2551_35_flash_fwd_hdim96_e4m3_paged_sm90_cu_348dd9ca_34136ignoreE:
	.zero		1
	.type		_ZN71_INTERNAL_468d2551_35_flash_fwd_hdim96_e4m3_paged_sm90_cu_348dd9ca_34134cute7productE,@object
	.size		_ZN71_INTERNAL_468d2551_35_flash_fwd_hdim96_e4m3_paged_sm90_cu_348dd9ca_34134cute7productE,(_ZN71_INTERNAL_468d2551_35_flash_fwd_hdim96_e4m3_paged_sm90_cu_348dd9ca_34134cuda3std3__45__cpo3endE - _ZN71_INTERNAL_468d2551_35_flash_fwd_hdim96_e4m3_paged_sm90_cu_348dd9ca_34134cute7productE)
_ZN71_INTERNAL_468d2551_35_flash_fwd_hdim96_e4m3_paged_sm90_cu_348dd9ca_34134cute7productE:
	.zero		1
	.type		_ZN71_INTERNAL_468d2551_35_flash_fwd_hdim96_e4m3_paged_sm90_cu_348dd9ca_34134cuda3std3__45__cpo3endE,@object
	.size		_ZN71_INTERNAL_468d2551_35_flash_fwd_hdim96_e4m3_paged_sm90_cu_348dd9ca_34134cuda3std3__45__cpo3endE,(_ZN71_INTERNAL_468d2551_35_flash_fwd_hdim96_e4m3_paged_sm90_cu_348dd9ca_34134cuda3std3__419piecewise_constructE - _ZN71_INTERNAL_468d2551_35_flash_fwd_hdim96_e4m3_paged_sm90_cu_348dd9ca_34134cuda3std3__45__cpo3endE)
_ZN71_INTERNAL_468d2551_35_flash_fwd_hdim96_e4m3_paged_sm90_cu_348dd9ca_34134cuda3std3__45__cpo3endE:
	.zero		1
	.type		_ZN71_INTERNAL_468d2551_35_flash_fwd_hdim96_e4m3_paged_sm90_cu_348dd9ca_34134cuda3std3__419piecewise_constructE,@object
	.size		_ZN71_INTERNAL_468d2551_35_flash_fwd_hdim96_e4m3_paged_sm90_cu_348dd9ca_34134cuda3std3__419piecewise_constructE,(_ZN71_INTERNAL_468d2551_35_flash_fwd_hdim96_e4m3_paged_sm90_cu_348dd9ca_34134cuda3std3__45__cpo4cendE - _ZN71_INTERNAL_468d2551_35_flash_fwd_hdim96_e4m3_paged_sm90_cu_348dd9ca_34134cuda3std3__419piecewise_constructE)
_ZN71_INTERNAL_468d2551_35_flash_fwd_hdim96_e4m3_paged_sm90_cu_348dd9ca_34134cuda3std3__419piecewise_constructE:
	.zero		1
	.type		_ZN71_INTERNAL_468d2551_35_flash_fwd_hdim96_e4m3_paged_sm90_cu_348dd9ca_34134cuda3std3__45__cpo4cendE,@object
	.size		_ZN71_INTERNAL_468d2551_35_flash_fwd_hdim96_e4m3_paged_sm90_cu_348dd9ca_34134cuda3std3__45__cpo4cendE,(_ZN71_INTERNAL_468d2551_35_flash_fwd_hdim96_e4m3_paged_sm90_cu_348dd9ca_34134cuda3std6ranges3__45__cpo4swapE - _ZN71_INTERNAL_468d2551_35_flash_fwd_hdim96_e4m3_paged_sm90_cu_348dd9ca_34134cuda3std3__45__cpo4cendE)
_ZN71_INTERNAL_468d2551_35_flash_fwd_hdim96_e4m3_paged_sm90_cu_348dd9ca_34134cuda3std3__45__cpo4cendE:
	.zero		1
	.type		_ZN71_INTERNAL_468d2551_35_flash_fwd_hdim96_e4m3_paged_sm90_cu_348dd9ca_34134cuda3std6ranges3__45__cpo4swapE,@object
	.size		_ZN71_INTERNAL_468d2551_35_flash_fwd_hdim96_e4m3_paged_sm90_cu_348dd9ca_34134cuda3std6ranges3__45__cpo4swapE,(.L_14 - _ZN71_INTERNAL_468d2551_35_flash_fwd_hdim96_e4m3_paged_sm90_cu_348dd9ca_34134cuda3std6ranges3__45__cpo4swapE)
_ZN71_INTERNAL_468d2551_35_flash_fwd_hdim96_e4m3_paged_sm90_cu_348dd9ca_34134cuda3std6ranges3__45__cpo4swapE:
	.zero		1
.L_14:


//--------------------- .nv.shared._ZN7cutlass13device_kernelIN5flash11enable_sm90INS1_16FlashAttnFwdSm90INS1_25CollectiveMainloopFwdSm90ILi2EN4cute5tupleIJNS5_1CILi1EEES8_S8_EEENS6_IJNS7_ILi192EEENS7_ILi128EEENS7_ILi96EEEEEELi96ENS_12float_e4m3_tEfNS_4arch4Sm90ELb0ELb0ELb0ELb1ELb1ELb0ELb0ELb1ELb1ELb1ELb0ELb0EEENS1_21CollectiveEpilogueFwdINS6_IJSA_SC_SB_EEES9_NS_10bfloat16_tESG_Li384ELb1ELb1ELb0ELb1EEENS1_36VarlenDynamicPersistentTileSchedulerILi192ELi128ELi384ELi128ELb0ELb1ELb1ELb0ELb1ELb1EEEEEEEEEvNT_6ParamsE --------------------------
	.section	.nv.shared._ZN7cutlass13device_kernelIN5flash11enable_sm90INS1_16FlashAttnFwdSm90INS1_25CollectiveMainloopFwdSm90ILi2EN4cute5tupleIJNS5_1CILi1EEES8_S8_EEENS6_IJNS7_ILi192EEENS7_ILi128EEENS7_ILi96EEEEEELi96ENS_12float_e4m3_tEfNS_4arch4Sm90ELb0ELb0ELb0ELb1ELb1ELb0ELb0ELb1ELb1ELb1ELb0ELb0EEENS1_21CollectiveEpilogueFwdINS6_IJSA_SC_SB_EEES9_NS_10bfloat16_tESG_Li384ELb1ELb1ELb0ELb1EEENS1_36VarlenDynamicPersistentTileSchedulerILi192ELi128ELi384ELi128ELb0ELb1ELb1ELb0ELb1ELb1EEEEEEEEEvNT_6ParamsE,"aw",@nobits
	.sectionflags	@""
	.align	16
	.zero		1024


//--------------------- .nv.shared._ZN7cutlass13device_kernelIN5flash11enable_sm90INS1_16FlashAttnFwdSm90INS1_25CollectiveMainloopFwdSm90ILi2EN4cute5tupleIJNS5_1CILi1EEES8_S8_EEENS6_IJNS7_ILi192EEENS7_ILi128EEENS7_ILi96EEEEEELi96ENS_12float_e4m3_tEfNS_4arch4Sm90ELb0ELb0ELb0ELb1ELb1ELb1ELb0ELb1ELb1ELb1ELb0ELb0EEENS1_21CollectiveEpilogueFwdINS6_IJSA_SC_SB_EEES9_NS_10bfloat16_tESG_Li384ELb1ELb1ELb0ELb1EEENS1_36VarlenDynamicPersistentTileSchedulerILi192ELi128ELi384ELi128ELb0ELb1ELb1ELb0ELb1ELb1EEEEEEEEEvNT_6ParamsE --------------------------
	.section	.nv.shared._ZN7cutlass13device_kernelIN5flash11enable_sm90INS1_16FlashAttnFwdSm90INS1_25CollectiveMainloopFwdSm90ILi2EN4cute5tupleIJNS5_1CILi1EEES8_S8_EEENS6_IJNS7_ILi192EEENS7_ILi128EEENS7_ILi96EEEEEELi96ENS_12float_e4m3_tEfNS_4arch4Sm90ELb0ELb0ELb0ELb1ELb1ELb1ELb0ELb1ELb1ELb1ELb0ELb0EEENS1_21CollectiveEpilogueFwdINS6_IJSA_SC_SB_EEES9_NS_10bfloat16_tESG_Li384ELb1ELb1ELb0ELb1EEENS1_36VarlenDynamicPersistentTileSchedulerILi192ELi128ELi384ELi128ELb0ELb1ELb1ELb0ELb1ELb1EEEEEEEEEvNT_6ParamsE,"aw",@nobits
	.sectionflags	@""
	.align	16
	.zero		1024


//--------------------- .nv.shared._ZN7cutlass13device_kernelIN5flash11enable_sm90INS1_16FlashAttnFwdSm90INS1_25CollectiveMainloopFwdSm90ILi2EN4cute5tupleIJNS5_1CILi1EEES8_S8_EEENS6_IJNS7_ILi192EEENS7_ILi128EEENS7_ILi96EEEEEELi96ENS_12float_e4m3_tEfNS_4arch4Sm90ELb0ELb1ELb0ELb0ELb1ELb0ELb0ELb1ELb1ELb1ELb0ELb0EEENS1_21CollectiveEpilogueFwdINS6_IJSA_SC_SB_EEES9_NS_10bfloat16_tESG_Li384ELb0ELb1ELb0ELb1EEENS1_30DynamicPersistentTileSchedulerILi384ELi128ELb0ELb1ELb1EEEEEEEEEvNT_6ParamsE --------------------------
	.section	.nv.shared._ZN7cutlass13device_kernelIN5flash11enable_sm90INS1_16FlashAttnFwdSm90INS1_25CollectiveMainloopFwdSm90ILi2EN4cute5tupleIJNS5_1CILi1EEES8_S8_EEENS6_IJNS7_ILi192EEENS7_ILi128EEENS7_ILi96EEEEEELi96ENS_12float_e4m3_tEfNS_4arch4Sm90ELb0ELb1ELb0ELb0ELb1ELb0ELb0ELb1ELb1ELb1ELb0ELb0EEENS1_21CollectiveEpilogueFwdINS6_IJSA_SC_SB_EEES9_NS_10bfloat16_tESG_Li384ELb0ELb1ELb0ELb1EEENS1_30DynamicPersistentTileSchedulerILi384ELi128ELb0ELb1ELb1EEEEEEEEEvNT_6ParamsE,"aw",@nobits
	.sectionflags	@""
	.align	16
	.zero		1024


//--------------------- .nv.shared._ZN7cutlass13device_kernelIN5flash11enable_sm90INS1_16FlashAttnFwdSm90INS1_25CollectiveMainloopFwdSm90ILi2EN4cute5tupleIJNS5_1CILi1EEES8_S8_EEENS6_IJNS7_ILi192EEENS7_ILi128EEENS7_ILi96EEEEEELi96ENS_12float_e4m3_tEfNS_4arch4Sm90ELb0ELb1ELb0ELb1ELb1ELb0ELb0ELb1ELb1ELb1ELb0ELb0EEENS1_21CollectiveEpilogueFwdINS6_IJSA_SC_SB_EEES9_NS_10bfloat16_tESG_Li384ELb1ELb1ELb0ELb1EEENS1_36VarlenDynamicPersistentTileSchedulerILi192ELi128ELi384ELi128ELb0ELb1ELb1ELb1ELb0ELb1EEEEEEEEEvNT_6ParamsE --------------------------
	.section	.nv.shared._ZN7cutlass13device_kernelIN5flash11enable_sm90INS1_16FlashAttnFwdSm90INS1_25CollectiveMainloopFwdSm90ILi2EN4cute5tupleIJNS5_1CILi1EEES8_S8_EEENS6_IJNS7_ILi192EEENS7_ILi128EEENS7_ILi96EEEEEELi96ENS_12float_e4m3_tEfNS_4arch4Sm90ELb0ELb1ELb0ELb1ELb1ELb0ELb0ELb1ELb1ELb1ELb0ELb0EEENS1_21CollectiveEpilogueFwdINS6_IJSA_SC_SB_EEES9_NS_10bfloat16_tESG_Li384ELb1ELb1ELb0ELb1EEENS1_36VarlenDynamicPersistentTileSchedulerILi192ELi128ELi384ELi128ELb0ELb1ELb1ELb1ELb0ELb1EEEEEEEEEvNT_6ParamsE,"aw",@nobits
	.sectionflags	@""
	.align	16
	.zero		1024


//--------------------- .nv.shared._ZN7cutlass13device_kernelIN5flash11enable_sm90INS1_16FlashAttnFwdSm90INS1_25CollectiveMainloopFwdSm90ILi2EN4cute5tupleIJNS5_1CILi1EEES8_S8_EEENS6_IJNS7_ILi192EEENS7_ILi128EEENS7_ILi96EEEEEELi96ENS_12float_e4m3_tEfNS_4arch4Sm90ELb0ELb1ELb0ELb1ELb1ELb1ELb0ELb1ELb1ELb1ELb0ELb0EEENS1_21CollectiveEpilogueFwdINS6_IJSA_SC_SB_EEES9_NS_10bfloat16_tESG_Li384ELb1ELb1ELb0ELb1EEENS1_36VarlenDynamicPersistentTileSchedulerILi192ELi128ELi384ELi128ELb0ELb1ELb1ELb1ELb0ELb1EEEEEEEEEvNT_6ParamsE --------------------------
	.section	.nv.shared._ZN7cutlass13device_kernelIN5flash11enable_sm90INS1_16FlashAttnFwdSm90INS1_25CollectiveMainloopFwdSm90ILi2EN4cute5tupleIJNS5_1CILi1EEES8_S8_EEENS6_IJNS7_ILi192EEENS7_ILi128EEENS7_ILi96EEEEEELi96ENS_12float_e4m3_tEfNS_4arch4Sm90ELb0ELb1ELb0ELb1ELb1ELb1ELb0ELb1ELb1ELb1ELb0ELb0EEENS1_21CollectiveEpilogueFwdINS6_IJSA_SC_SB_EEES9_NS_10bfloat16_tESG_Li384ELb1ELb1ELb0ELb1EEENS1_36VarlenDynamicPersistentTileSchedulerILi192ELi128ELi384ELi128ELb0ELb1ELb1ELb1ELb0ELb1EEEEEEEEEvNT_6ParamsE,"aw",@nobits
	.sectionflags	@""
	.align	16
	.zero		1024


//--------------------- .nv.shared._ZN7cutlass13device_kernelIN5flash11enable_sm90INS1_16FlashAttnFwdSm90INS1_25CollectiveMainloopFwdSm90ILi2EN4cute5tupleIJNS5_1CILi1EEES8_S8_EEENS6_IJNS7_ILi192EEENS7_ILi128EEENS7_ILi96EEEEEELi96ENS_12float_e4m3_tEfNS_4arch4Sm90ELb1ELb0ELb0ELb0ELb1ELb0ELb0ELb1ELb1ELb1ELb0ELb0EEENS1_21CollectiveEpilogueFwdINS6_IJSA_SC_SB_EEES9_NS_10bfloat16_tESG_Li384ELb0ELb1ELb0ELb1EEENS1_30DynamicPersistentTileSchedulerILi384ELi128ELb0ELb1ELb1EEEEEEEEEvNT_6ParamsE --------------------------
	.section	.nv.shared._ZN7cutlass13device_kernelIN5flash11enable_sm90INS1_16FlashAttnFwdSm90INS1_25CollectiveMainloopFwdSm90ILi2EN4cute5tupleIJNS5_1CILi1EEES8_S8_EEENS6_IJNS7_ILi192EEENS7_ILi128EEENS7_ILi96EEEEEELi96ENS_12float_e4m3_tEfNS_4arch4Sm90ELb1ELb0ELb0ELb0ELb1ELb0ELb0ELb1ELb1ELb1ELb0ELb0EEENS1_21CollectiveEpilogueFwdINS6_IJSA_SC_SB_EEES9_NS_10bfloat16_tESG_Li384ELb0ELb1ELb0ELb1EEENS1_30DynamicPersistentTileSchedulerILi384ELi128ELb0ELb1ELb1EEEEEEEEEvNT_6ParamsE,"aw",@nobits
	.sectionflags	@""
	.align	16
	.zero		1024


//--------------------- .nv.shared._ZN7cutlass13device_kernelIN5flash11enable_sm90INS1_16FlashAttnFwdSm90INS1_25CollectiveMainloopFwdSm90ILi2EN4cute5tupleIJNS5_1CILi1EEES8_S8_EEENS6_IJNS7_ILi192EEENS7_ILi128EEENS7_ILi96EEEEEELi96ENS_12float_e4m3_tEfNS_4arch4Sm90ELb1ELb0ELb0ELb1ELb1ELb0ELb0ELb1ELb1ELb1ELb0ELb0EEENS1_21CollectiveEpilogueFwdINS6_IJSA_SC_SB_EEES9_NS_10bfloat16_tESG_Li384ELb1ELb1ELb0ELb1EEENS1_36VarlenDynamicPersistentTileSchedulerILi192ELi128ELi384ELi128ELb0ELb1ELb1ELb1ELb1ELb1EEEEEEEEEvNT_6ParamsE --------------------------
	.section	.nv.shared._ZN7cutlass13device_kernelIN5flash11enable_sm90INS1_16FlashAttnFwdSm90INS1_25CollectiveMainloopFwdSm90ILi2EN4cute5tupleIJNS5_1CILi1EEES8_S8_EEENS6_IJNS7_ILi192EEENS7_ILi128EEENS7_ILi96EEEEEELi96ENS_12float_e4m3_tEfNS_4arch4Sm90ELb1ELb0ELb0ELb1ELb1ELb0ELb0ELb1ELb1ELb1ELb0ELb0EEENS1_21CollectiveEpilogueFwdINS6_IJSA_SC_SB_EEES9_NS_10bfloat16_tESG_Li384ELb1ELb1ELb0ELb1EEENS1_36VarlenDynamicPersistentTileSchedulerILi192ELi128ELi384ELi128ELb0ELb1ELb1ELb1ELb1ELb1EEEEEEEEEvNT_6ParamsE,"aw",@nobits
	.sectionflags	@""
	.align	16
	.zero		1024


//--------------------- .nv.shared._ZN7cutlass13device_kernelIN5flash11enable_sm90INS1_16FlashAttnFwdSm90INS1_25CollectiveMainloopFwdSm90ILi2EN4cute5tupleIJNS5_1CILi1EEES8_S8_EEENS6_IJNS7_ILi192EEENS7_ILi128EEENS7_ILi96EEEEEELi96ENS_12float_e4m3_tEfNS_4arch4Sm90ELb1ELb0ELb0ELb1ELb1ELb1ELb0ELb1ELb1ELb1ELb0ELb0EEENS1_21CollectiveEpilogueFwdINS6_IJSA_SC_SB_EEES9_NS_10bfloat16_tESG_Li384ELb1ELb1ELb0ELb1EEENS1_36VarlenDynamicPersistentTileSchedulerILi192ELi128ELi384ELi128ELb0ELb1ELb1ELb1ELb1ELb1EEEEEEEEEvNT_6ParamsE --------------------------
	.section	.nv.shared._ZN7cutlass13device_kernelIN5flash11enable_sm90INS1_16FlashAttnFwdSm90INS1_25CollectiveMainloopFwdSm90ILi2EN4cute5tupleIJNS5_1CILi1EEES8_S8_EEENS6_IJNS7_ILi192EEENS7_ILi128EEENS7_ILi96EEEEEELi96ENS_12float_e4m3_tEfNS_4arch4Sm90ELb1ELb0ELb0ELb1ELb1ELb1ELb0ELb1ELb1ELb1ELb0ELb0EEENS1_21CollectiveEpilogueFwdINS6_IJSA_SC_SB_EEES9_NS_10bfloat16_tESG_Li384ELb1ELb1ELb0ELb1EEENS1_36VarlenDynamicPersistentTileSchedulerILi192ELi128ELi384ELi128ELb0ELb1ELb1ELb1ELb1ELb1EEEEEEEEEvNT_6ParamsE,"aw",@nobits
	.sectionflags	@""
	.align	16
	.zero		1024


//--------------------- .nv.constant0._ZN7cutlass13device_kernelIN5flash11enable_sm90INS1_16FlashAttnFwdSm90INS1_25CollectiveMainloopFwdSm90ILi2EN4cute5tupleIJNS5_1CILi1EEES8_S8_EEENS6_IJNS7_ILi192EEENS7_ILi128EEENS7_ILi96EEEEEELi96ENS_12float_e4m3_tEfNS_4arch4Sm90ELb0ELb0ELb0ELb0ELb1ELb0ELb0ELb1ELb1ELb1ELb0ELb0EEENS1_21CollectiveEpilogueFwdINS6_IJSA_SC_SB_EEES9_NS_10bfloat16_tESG_Li384ELb0ELb1ELb0ELb1EEENS1_29StaticPersistentTileSchedulerILb0EEEEEEEEEvNT_6ParamsE --------------------------
	.section	.nv.constant0._ZN7cutlass13device_kernelIN5flash11enable_sm90INS1_16FlashAttnFwdSm90INS1_25CollectiveMainloopFwdSm90ILi2EN4cute5tupleIJNS5_1CILi1EEES8_S8_EEENS6_IJNS7_ILi192EEENS7_ILi128EEENS7_ILi96EEEEEELi96ENS_12float_e4m3_tEfNS_4arch4Sm90ELb0ELb0ELb0ELb0ELb1ELb0ELb0ELb1ELb1ELb1ELb0ELb0EEENS1_21CollectiveEpilogueFwdINS6_IJSA_SC_SB_EEES9_NS_10bfloat16_tESG_Li384ELb0ELb1ELb0ELb1EEENS1_29StaticPersistentTileSchedulerILb0EEEEEEEEEvNT_6ParamsE,"a",@progbits
	.sectionflags	@""
	.align	4
.nv.constant0._ZN7cutlass13device_kernelIN5flash11enable_sm90INS1_16FlashAttnFwdSm90INS1_25CollectiveMainloopFwdSm90ILi2EN4cute5tupleIJNS5_1CILi1EEES8_S8_EEENS6_IJNS7_ILi192EEENS7_ILi128EEENS7_ILi96EEEEEELi96ENS_12float_e4m3_tEfNS_4arch4Sm90ELb0ELb0ELb0ELb0ELb1ELb0ELb0ELb1ELb1ELb1ELb0ELb0EEENS1_21CollectiveEpilogueFwdINS6_IJSA_SC_SB_EEES9_NS_10bfloat16_tESG_Li384ELb0ELb1ELb0ELb1EEENS1_29StaticPersistentTileSchedulerILb0EEEEEEEEEvNT_6ParamsE:
	.zero		3200


//--------------------- .nv.constant0._ZN7cutlass13device_kernelIN5flash11enable_sm90INS1_16FlashAttnFwdSm90INS1_25CollectiveMainloopFwdSm90ILi2EN4cute5tupleIJNS5_1CILi1EEES8_S8_EEENS6_IJNS7_ILi192EEENS7_ILi128EEENS7_ILi96EEEEEELi96ENS_12float_e4m3_tEfNS_4arch4Sm90ELb0ELb0ELb0ELb1ELb1ELb0ELb0ELb1ELb1ELb1ELb0ELb0EEENS1_21CollectiveEpilogueFwdINS6_IJSA_SC_SB_EEES9_NS_10bfloat16_tESG_Li384ELb1ELb1ELb0ELb1EEENS1_36VarlenDynamicPersistentTileSchedulerILi192ELi128ELi384ELi128ELb0ELb1ELb1ELb0ELb1ELb1EEEEEEEEEvNT_6ParamsE --------------------------
	.section	.nv.constant0._ZN7cutlass13device_kernelIN5flash11enable_sm90INS1_16FlashAttnFwdSm90INS1_25CollectiveMainloopFwdSm90ILi2EN4cute5tupleIJNS5_1CILi1EEES8_S8_EEENS6_IJNS7_ILi192EEENS7_ILi128EEENS7_ILi96EEEEEELi96ENS_12float_e4m3_tEfNS_4arch4Sm90ELb0ELb0ELb0ELb1ELb1ELb0ELb0ELb1ELb1ELb1ELb0ELb0EEENS1_21CollectiveEpilogueFwdINS6_IJSA_SC_SB_EEES9_NS_10bfloat16_tESG_Li384ELb1ELb1ELb0ELb1EEENS1_36VarlenDynamicPersistentTileSchedulerILi192ELi128ELi384ELi128ELb0ELb1ELb1ELb0ELb1ELb1EEEEEEEEEvNT_6ParamsE,"a",@progbits
	.sectionflags	@""
	.align	4
.nv.constant0._ZN7cutlass13device_kernelIN5flash11enable_sm90INS1_16FlashAttnFwdSm90INS1_25CollectiveMainloopFwdSm90ILi2EN4cute5tupleIJNS5_1CILi1EEES8_S8_EEENS6_IJNS7_ILi192EEENS7_ILi128EEENS7_ILi96EEEEEELi96ENS_12float_e4m3_tEfNS_4arch4Sm90ELb0ELb0ELb0ELb1ELb1ELb0ELb0ELb1ELb1ELb1ELb0ELb0EEENS1_21CollectiveEpilogueFwdINS6_IJSA_SC_SB_EEES9_NS_10bfloat16_tESG_Li384ELb1ELb1ELb0ELb1EEENS1_36VarlenDynamicPersistentTileSchedulerILi192ELi128ELi384ELi128ELb0ELb1ELb1ELb0ELb1ELb1EEEEEEEEEvNT_6ParamsE:
	.zero		3328


//--------------------- .nv.constant0._ZN7cutlass13device_kernelIN5flash11enable_sm90INS1_16FlashAttnFwdSm90INS1_25CollectiveMainloopFwdSm90ILi2EN4cute5tupleIJNS5_1CILi1EEES8_S8_EEENS6_IJNS7_ILi192EEENS7_ILi128EEENS7_ILi96EEEEEELi96ENS_12float_e4m3_tEfNS_4arch4Sm90ELb0ELb0ELb0ELb1ELb1ELb1ELb0ELb1ELb1ELb1ELb0ELb0EEENS1_21CollectiveEpilogueFwdINS6_IJSA_SC_SB_EEES9_NS_10bfloat16_tESG_Li384ELb1ELb1ELb0ELb1EEENS1_36VarlenDynamicPersistentTileSchedulerILi192ELi128ELi384ELi128ELb0ELb1ELb1ELb0ELb1ELb1EEEEEEEEEvNT_6ParamsE --------------------------
	.section	.nv.constant0._ZN7cutlass13device_kernelIN5flash11enable_sm90INS1_16FlashAttnFwdSm90INS1_25CollectiveMainloopFwdSm90ILi2EN4cute5tupleIJNS5_1CILi1EEES8_S8_EEENS6_IJNS7_ILi192EEENS7_ILi128EEENS7_ILi96EEEEEELi96ENS_12float_e4m3_tEfNS_4arch4Sm90ELb0ELb0ELb0ELb1ELb1ELb1ELb0ELb1ELb1ELb1ELb0ELb0EEENS1_21CollectiveEpilogueFwdINS6_IJSA_SC_SB_EEES9_NS_10bfloat16_tESG_Li384ELb1ELb1ELb0ELb1EEENS1_36VarlenDynamicPersistentTileSchedulerILi192ELi128ELi384ELi128ELb0ELb1ELb1ELb0ELb1ELb1EEEEEEEEEvNT_6ParamsE,"a",@progbits
	.sectionflags	@""
	.align	4
.nv.constant0._ZN7cutlass13device_kernelIN5flash11enable_sm90INS1_16FlashAttnFwdSm90INS1_25CollectiveMainloopFwdSm90ILi2EN4cute5tupleIJNS5_1CILi1EEES8_S8_EEENS6_IJNS7_ILi192EEENS7_ILi128EEENS7_ILi96EEEEEELi96ENS_12float_e4m3_tEfNS_4arch4Sm90ELb0ELb0ELb0ELb1ELb1ELb1ELb0ELb1ELb1ELb1ELb0ELb0EEENS1_21CollectiveEpilogueFwdINS6_IJSA_SC_SB_EEES9_NS_10bfloat16_tESG_Li384ELb1ELb1ELb0ELb1EEENS1_36VarlenDynamicPersistentTileSchedulerILi192ELi128ELi384ELi128ELb0ELb1ELb1ELb0ELb1ELb1EEEEEEEEEvNT_6ParamsE:
	.zero		3328


//--------------------- .nv.constant0._ZN7cutlass13device_kernelIN5flash11enable_sm90INS1_16FlashAttnFwdSm90INS1_25CollectiveMainloopFwdSm90ILi2EN4cute5tupleIJNS5_1CILi1EEES8_S8_EEENS6_IJNS7_ILi192EEENS7_ILi128EEENS7_ILi96EEEEEELi96ENS_12float_e4m3_tEfNS_4arch4Sm90ELb0ELb1ELb0ELb0ELb1ELb0ELb0ELb1ELb1ELb1ELb0ELb0EEENS1_21CollectiveEpilogueFwdINS6_IJSA_SC_SB_EEES9_NS_10bfloat16_tESG_Li384ELb0ELb1ELb0ELb1EEENS1_30DynamicPersistentTileSchedulerILi384ELi128ELb0ELb1ELb1EEEEEEEEEvNT_6ParamsE --------------------------
	.section	.nv.constant0._ZN7cutlass13device_kernelIN5flash11enable_sm90INS1_16FlashAttnFwdSm90INS1_25CollectiveMainloopFwdSm90ILi2EN4cute5tupleIJNS5_1CILi1EEES8_S8_EEENS6_IJNS7_ILi192EEENS7_ILi128EEENS7_ILi96EEEEEELi96ENS_12float_e4m3_tEfNS_4arch4Sm90ELb0ELb1ELb0ELb0ELb1ELb0ELb0ELb1ELb1ELb1ELb0ELb0EEENS1_21CollectiveEpilogueFwdINS6_IJSA_SC_SB_EEES9_NS_10bfloat16_tESG_Li384ELb0ELb1ELb0ELb1EEENS1_30DynamicPersistentTileSchedulerILi384ELi128ELb0ELb1ELb1EEEEEEEEEvNT_6ParamsE,"a",@progbits
	.sectionflags	@""
	.align	4
.nv.constant0._ZN7cutlass13device_kernelIN5flash11enable_sm90INS1_16FlashAttnFwdSm90INS1_25CollectiveMainloopFwdSm90ILi2EN4cute5tupleIJNS5_1CILi1EEES8_S8_EEENS6_IJNS7_ILi192EEENS7_ILi128EEENS7_ILi96EEEEEELi96ENS_12float_e4m3_tEfNS_4arch4Sm90ELb0ELb1ELb0ELb0ELb1ELb0ELb0ELb1ELb1ELb1ELb0ELb0EEENS1_21CollectiveEpilogueFwdINS6_IJSA_SC_SB_EEES9_NS_10bfloat16_tESG_Li384ELb0ELb1ELb0ELb1EEENS1_30DynamicPersistentTileSchedulerILi384ELi128ELb0ELb1ELb1EEEEEEEEEvNT_6ParamsE:
	.zero		3328


//--------------------- .nv.constant0._ZN7cutlass13device_kernelIN5flash11enable_sm90INS1_16FlashAttnFwdSm90INS1_25CollectiveMainloopFwdSm90ILi2EN4cute5tupleIJNS5_1CILi1EEES8_S8_EEENS6_IJNS7_ILi192EEENS7_ILi128EEENS7_ILi96EEEEEELi96ENS_12float_e4m3_tEfNS_4arch4Sm90ELb0ELb1ELb0ELb1ELb1ELb0ELb0ELb1ELb1ELb1ELb0ELb0EEENS1_21CollectiveEpilogueFwdINS6_IJSA_SC_SB_EEES9_NS_10bfloat16_tESG_Li384ELb1ELb1ELb0ELb1EEENS1_36VarlenDynamicPersistentTileSchedulerILi192ELi128ELi384ELi128ELb0ELb1ELb1ELb1ELb0ELb1EEEEEEEEEvNT_6ParamsE --------------------------
	.section	.nv.constant0._ZN7cutlass13device_kernelIN5flash11enable_sm90INS1_16FlashAttnFwdSm90INS1_25CollectiveMainloopFwdSm90ILi2EN4cute5tupleIJNS5_1CILi1EEES8_S8_EEENS6_IJNS7_ILi192EEENS7_ILi128EEENS7_ILi96EEEEEELi96ENS_12float_e4m3_tEfNS_4arch4Sm90ELb0ELb1ELb0ELb1ELb1ELb0ELb0ELb1ELb1ELb1ELb0ELb0EEENS1_21CollectiveEpilogueFwdINS6_IJSA_SC_SB_EEES9_NS_10bfloat16_tESG_Li384ELb1ELb1ELb0ELb1EEENS1_36VarlenDynamicPersistentTileSchedulerILi192ELi128ELi384ELi128ELb0ELb1ELb1ELb1ELb0ELb1EEEEEEEEEvNT_6ParamsE,"a",@progbits
	.sectionflags	@""
	.align	4
.nv.constant0._ZN7cutlass13device_kernelIN5flash11enable_sm90INS1_16FlashAttnFwdSm90INS1_25CollectiveMainloopFwdSm90ILi2EN4cute5tupleIJNS5_1CILi1EEES8_S8_EEENS6_IJNS7_ILi192EEENS7_ILi128EEENS7_ILi96EEEEEELi96ENS_12float_e4m3_tEfNS_4arch4Sm90ELb0ELb1ELb0ELb1ELb1ELb0ELb0ELb1ELb1ELb1ELb0ELb0EEENS1_21CollectiveEpilogueFwdINS6_IJSA_SC_SB_EEES9_NS_10bfloat16_tESG_Li384ELb1ELb1ELb0ELb1EEENS1_36VarlenDynamicPersistentTileSchedulerILi192ELi128ELi384ELi128ELb0ELb1ELb1ELb1ELb0ELb1EEEEEEEEEvNT_6ParamsE:
	.zero		3328


//--------------------- .nv.constant0._ZN7cutlass13device_kernelIN5flash11enable_sm90INS1_16FlashAttnFwdSm90INS1_25CollectiveMainloopFwdSm90ILi2EN4cute5tupleIJNS5_1CILi1EEES8_S8_EEENS6_IJNS7_ILi192EEENS7_ILi128EEENS7_ILi96EEEEEELi96ENS_12float_e4m3_tEfNS_4arch4Sm90ELb0ELb1ELb0ELb1ELb1ELb1ELb0ELb1ELb1ELb1ELb0ELb0EEENS1_21CollectiveEpilogueFwdINS6_IJSA_SC_SB_EEES9_NS_10bfloat16_tESG_Li384ELb1ELb1ELb0ELb1EEENS1_36VarlenDynamicPersistentTileSchedulerILi192ELi128ELi384ELi128ELb0ELb1ELb1ELb1ELb0ELb1EEEEEEEEEvNT_6ParamsE --------------------------
	.section	.nv.constant0._ZN7cutlass13device_kernelIN5flash11enable_sm90INS1_16FlashAttnFwdSm90INS1_25CollectiveMainloopFwdSm90ILi2EN4cute5tupleIJNS5_1CILi1EEES8_S8_EEENS6_IJNS7_ILi192EEENS7_ILi128EEENS7_ILi96EEEEEELi96ENS_12float_e4m3_tEfNS_4arch4Sm90ELb0ELb1ELb0ELb1ELb1ELb1ELb0ELb1ELb1ELb1ELb0ELb0EEENS1_21CollectiveEpilogueFwdINS6_IJSA_SC_SB_EEES9_NS_10bfloat16_tESG_Li384ELb1ELb1ELb0ELb1EEENS1_36VarlenDynamicPersistentTileSchedulerILi192ELi128ELi384ELi128ELb0ELb1ELb1ELb1ELb0ELb1EEEEEEEEEvNT_6ParamsE,"a",@progbits
	.sectionflags	@""
	.align	4
.nv.constant0._ZN7cutlass13device_kernelIN5flash11enable_sm90INS1_16FlashAttnFwdSm90INS1_25CollectiveMainloopFwdSm90ILi2EN4cute5tupleIJNS5_1CILi1EEES8_S8_EEENS6_IJNS7_ILi192EEENS7_ILi128EEENS7_ILi96EEEEEELi96ENS_12float_e4m3_tEfNS_4arch4Sm90ELb0ELb1ELb0ELb1ELb1ELb1ELb0ELb1ELb1ELb1ELb0ELb0EEENS1_21CollectiveEpilogueFwdINS6_IJSA_SC_SB_EEES9_NS_10bfloat16_tESG_Li384ELb1ELb1ELb0ELb1EEENS1_36VarlenDynamicPersistentTileSchedulerILi192ELi128ELi384ELi128ELb0ELb1ELb1ELb1ELb0ELb1EEEEEEEEEvNT_6ParamsE:
	.zero		3328


//--------------------- .nv.constant0._ZN7cutlass13device_kernelIN5flash11enable_sm90INS1_16FlashAttnFwdSm90INS1_25CollectiveMainloopFwdSm90ILi2EN4cute5tupleIJNS5_1CILi1EEES8_S8_EEENS6_IJNS7_ILi192EEENS7_ILi128EEENS7_ILi96EEEEEELi96ENS_12float_e4m3_tEfNS_4arch4Sm90ELb1ELb0ELb0ELb0ELb1ELb0ELb0ELb1ELb1ELb1ELb0ELb0EEENS1_21CollectiveEpilogueFwdINS6_IJSA_SC_SB_EEES9_NS_10bfloat16_tESG_Li384ELb0ELb1ELb0ELb1EEENS1_30DynamicPersistentTileSchedulerILi384ELi128ELb0ELb1ELb1EEEEEEEEEvNT_6ParamsE --------------------------
	.section	.nv.constant0._ZN7cutlass13device_kernelIN5flash11enable_sm90INS1_16FlashAttnFwdSm90INS1_25CollectiveMainloopFwdSm90ILi2EN4cute5tupleIJNS5_1CILi1EEES8_S8_EEENS6_IJNS7_ILi192EEENS7_ILi128EEENS7_ILi96EEEEEELi96ENS_12float_e4m3_tEfNS_4arch4Sm90ELb1ELb0ELb0ELb0ELb1ELb0ELb0ELb1ELb1ELb1ELb0ELb0EEENS1_21CollectiveEpilogueFwdINS6_IJSA_SC_SB_EEES9_NS_10bfloat16_tESG_Li384ELb0ELb1ELb0ELb1EEENS1_30DynamicPersistentTileSchedulerILi384ELi128ELb0ELb1ELb1EEEEEEEEEvNT_6ParamsE,"a",@progbits
	.sectionflags	@""
	.align	4
.nv.constant0._ZN7cutlass13device_kernelIN5flash11enable_sm90INS1_16FlashAttnFwdSm90INS1_25CollectiveMainloopFwdSm90ILi2EN4cute5tupleIJNS5_1CILi1EEES8_S8_EEENS6_IJNS7_ILi192EEENS7_ILi128EEENS7_ILi96EEEEEELi96ENS_12float_e4m3_tEfNS_4arch4Sm90ELb1ELb0ELb0ELb0ELb1ELb0ELb0ELb1ELb1ELb1ELb0ELb0EEENS1_21CollectiveEpilogueFwdINS6_IJSA_SC_SB_EEES9_NS_10bfloat16_tESG_Li384ELb0ELb1ELb0ELb1EEENS1_30DynamicPersistentTileSchedulerILi384ELi128ELb0ELb1ELb1EEEEEEEEEvNT_6ParamsE:
	.zero		3328


//--------------------- .nv.constant0._ZN7cutlass13device_kernelIN5flash11enable_sm90INS1_16FlashAttnFwdSm90INS1_25CollectiveMainloopFwdSm90ILi2EN4cute5tupleIJNS5_1CILi1EEES8_S8_EEENS6_IJNS7_ILi192EEENS7_ILi128EEENS7_ILi96EEEEEELi96ENS_12float_e4m3_tEfNS_4arch4Sm90ELb1ELb0ELb0ELb1ELb1ELb0ELb0ELb1ELb1ELb1ELb0ELb0EEENS1_21CollectiveEpilogueFwdINS6_IJSA_SC_SB_EEES9_NS_10bfloat16_tESG_Li384ELb1ELb1ELb0ELb1EEENS1_36VarlenDynamicPersistentTileSchedulerILi192ELi128ELi384ELi128ELb0ELb1ELb1ELb1ELb1ELb1EEEEEEEEEvNT_6ParamsE --------------------------
	.section	.nv.constant0._ZN7cutlass13device_kernelIN5flash11enable_sm90INS1_16FlashAttnFwdSm90INS1_25CollectiveMainloopFwdSm90ILi2EN4cute5tupleIJNS5_1CILi1EEES8_S8_EEENS6_IJNS7_ILi192EEENS7_ILi128EEENS7_ILi96EEEEEELi96ENS_12float_e4m3_tEfNS_4arch4Sm90ELb1ELb0ELb0ELb1ELb1ELb0ELb0ELb1ELb1ELb1ELb0ELb0EEENS1_21CollectiveEpilogueFwdINS6_IJSA_SC_SB_EEES9_NS_10bfloat16_tESG_Li384ELb1ELb1ELb0ELb1EEENS1_36VarlenDynamicPersistentTileSchedulerILi192ELi128ELi384ELi128ELb0ELb1ELb1ELb1ELb1ELb1EEEEEEEEEvNT_6ParamsE,"a",@progbits
	.sectionflags	@""
	.align	4
.nv.constant0._ZN7cutlass13device_kernelIN5flash11enable_sm90INS1_16FlashAttnFwdSm90INS1_25CollectiveMainloopFwdSm90ILi2EN4cute5tupleIJNS5_1CILi1EEES8_S8_EEENS6_IJNS7_ILi192EEENS7_ILi128EEENS7_ILi96EEEEEELi96ENS_12float_e4m3_tEfNS_4arch4Sm90ELb1ELb0ELb0ELb1ELb1ELb0ELb0ELb1ELb1ELb1ELb0ELb0EEENS1_21CollectiveEpilogueFwdINS6_IJSA_SC_SB_EEES9_NS_10bfloat16_tESG_Li384ELb1ELb1ELb0ELb1EEENS1_36VarlenDynamicPersistentTileSchedulerILi192ELi128ELi384ELi128ELb0ELb1ELb1ELb1ELb1ELb1EEEEEEEEEvNT_6ParamsE:
	.zero		3328


//--------------------- .nv.constant0._ZN7cutlass13device_kernelIN5flash11enable_sm90INS1_16FlashAttnFwdSm90INS1_25CollectiveMainloopFwdSm90ILi2EN4cute5tupleIJNS5_1CILi1EEES8_S8_EEENS6_IJNS7_ILi192EEENS7_ILi128EEENS7_ILi96EEEEEELi96ENS_12float_e4m3_tEfNS_4arch4Sm90ELb1ELb0ELb0ELb1ELb1ELb1ELb0ELb1ELb1ELb1ELb0ELb0EEENS1_21CollectiveEpilogueFwdINS6_IJSA_SC_SB_EEES9_NS_10bfloat16_tESG_Li384ELb1ELb1ELb0ELb1EEENS1_36VarlenDynamicPersistentTileSchedulerILi192ELi128ELi384ELi128ELb0ELb1ELb1ELb1ELb1ELb1EEEEEEEEEvNT_6ParamsE --------------------------
	.section	.nv.constant0._ZN7cutlass13device_kernelIN5flash11enable_sm90INS1_16FlashAttnFwdSm90INS1_25CollectiveMainloopFwdSm90ILi2EN4cute5tupleIJNS5_1CILi1EEES8_S8_EEENS6_IJNS7_ILi192EEENS7_ILi128EEENS7_ILi96EEEEEELi96ENS_12float_e4m3_tEfNS_4arch4Sm90ELb1ELb0ELb0ELb1ELb1ELb1ELb0ELb1ELb1ELb1ELb0ELb0EEENS1_21CollectiveEpilogueFwdINS6_IJSA_SC_SB_EEES9_NS_10bfloat16_tESG_Li384ELb1ELb1ELb0ELb1EEENS1_36VarlenDynamicPersistentTileSchedulerILi192ELi128ELi384ELi128ELb0ELb1ELb1ELb1ELb1ELb1EEEEEEEEEvNT_6ParamsE,"a",@progbits
	.sectionflags	@""
	.align	4
.nv.constant0._ZN7cutlass13device_kernelIN5flash11enable_sm90INS1_16FlashAttnFwdSm90INS1_25CollectiveMainloopFwdSm90ILi2EN4cute5tupleIJNS5_1CILi1EEES8_S8_EEENS6_IJNS7_ILi192EEENS7_ILi128EEENS7_ILi96EEEEEELi96ENS_12float_e4m3_tEfNS_4arch4Sm90ELb1ELb0ELb0ELb1ELb1ELb1ELb0ELb1ELb1ELb1ELb0ELb0EEENS1_21CollectiveEpilogueFwdINS6_IJSA_SC_SB_EEES9_NS_10bfloat16_tESG_Li384ELb1ELb1ELb0ELb1EEENS1_36VarlenDynamicPersistentTileSchedulerILi192ELi128ELi384ELi128ELb0ELb1ELb1ELb1ELb1ELb1EEEEEEEEEvNT_6ParamsE:
	.zero		3328


//--------------------- SYMBOLS --------------------------

	.type		.nv.reservedSmem.offset0,@object
	.size		.nv.reservedSmem.offset0,0x4
	.type		__assertfail,@function
